def matmul_kernel(
    a_ptr,
    b_ptr,
    c_ptr,
    M,
    N,
    K,
    stride_am,
    stride_ak,
    stride_bk,
    stride_bn,
    stride_cm,
    stride_cn,
    BLOCK_M: tl.constexpr,
    BLOCK_N: tl.constexpr,
    BLOCK_K: tl.constexpr,
    GROUP_M: tl.constexpr,
):
    pid = tl.program_id(axis=0)
    num_pid_m = tl.cdiv(M, BLOCK_M)
    num_pid_n = tl.cdiv(N, BLOCK_N)
    num_pid_in_group = GROUP_M * num_pid_n
    group_id = pid // num_pid_in_group
    first_pid_m = group_id * GROUP_M
    group_size_m = min(num_pid_m - first_pid_m, GROUP_M)
    pid_m = first_pid_m + ((pid % num_pid_in_group) % group_size_m)
    pid_n = (pid % num_pid_in_group) // group_size_m

    offs_am = (pid_m * BLOCK_M + tl.arange(0, BLOCK_M)) % M
    offs_bn = (pid_n * BLOCK_N + tl.arange(0, BLOCK_N)) % N
    offs_k = tl.arange(0, BLOCK_K)
    a_ptrs = a_ptr + offs_am[:, None] * stride_am + offs_k[None, :] * stride_ak
    b_ptrs = b_ptr + offs_k[:, None] * stride_bk + offs_bn[None, :] * stride_bn

    acc = tl.zeros((BLOCK_M, BLOCK_N), dtype=tl.float32)
    for kk in range(0, tl.cdiv(K, BLOCK_K)):
        a = tl.load(a_ptrs, mask=offs_k[None, :] < K - kk * BLOCK_K, other=0.0)
        b = tl.load(b_ptrs, mask=offs_k[:, None] < K - kk * BLOCK_K, other=0.0)
        acc = tl.dot(a, b, acc)
        a_ptrs += BLOCK_K * stride_ak
        b_ptrs += BLOCK_K * stride_bk

    c = acc.to(c_ptr.dtype.element_ty)
    offs_cm = pid_m * BLOCK_M + tl.arange(0, BLOCK_M)
    offs_cn = pid_n * BLOCK_N + tl.arange(0, BLOCK_N)
    c_ptrs = c_ptr + offs_cm[:, None] * stride_cm + offs_cn[None, :] * stride_cn
    mask = (offs_cm[:, None] < M) & (offs_cn[None, :] < N)
    tl.store(c_ptrs, c, mask=mask)

# config = {"BLOCK_K": 64, "BLOCK_M": 64, "BLOCK_N": 512, "GROUP_M": 8, "arch": "sm_100", "dtype": "bf16", "num_ctas": 2, "num_stages": 3, "num_warps": 4}
# arch = sm_100


// ===== COMPILED SASS (sm_100a) =====

	.target	sm_100a

	.elftype	@"ET_EXEC"


//--------------------- .note.nv.tkinfo           --------------------------
	.section	.note.nv.tkinfo,"",@"SHT_NOTE"
	.sectionflags	@"SHF_NOTE_NV_TKINFO"
	.tkinfo
        /*0018*/ 	.word	0x00000081
        /*0030*/ 	.string	""
        /*0030*/ 	.string	"ptxas-blackwell"
        /*0030*/ 	.string	"Cuda compilation tools, release 12.9, V12.9.86"
        /*0030*/ 	.string	"Build cuda_12.9.r12.9/compiler.36037853_0"
        /*0030*/ 	.string	"-v  -suppress-debug-info  -lineinfo  -arch sm_100a "



//--------------------- .note.nv.cuver            --------------------------
	.section	.note.nv.cuver,"",@"SHT_NOTE"
	.sectionflags	@"SHF_NOTE_NV_CUVER"
        /*0018*/ 	.short	0x0001
        /*001a*/ 	.short	0x0064
        /*001c*/ 	.short	0x0001
        /*001e*/ 	.short	0x0000
        /*0020*/ 	.short	0x0001
        /*0022*/ 	.short	0x0000


//--------------------- .nv.info                  --------------------------
	.section	.nv.info,"",@"SHT_CUDA_INFO"
	.align	4


	//----- nvinfo : EIATTR_REGCOUNT
	.align		4
        /*0000*/ 	.byte	0x04, 0x2f
        /*0002*/ 	.short	(.L_4 - .L_3)
	.align		4
.L_3:
        /*0004*/ 	.word	index@(matmul_kernel)
        /*0008*/ 	.word	0x000000a8


	//----- nvinfo : EIATTR_FRAME_SIZE
	.align		4
.L_4:
        /*000c*/ 	.byte	0x04, 0x11
        /*000e*/ 	.short	(.L_6 - .L_5)
	.align		4
.L_5:
        /*0010*/ 	.word	index@($__internal_2_$__cuda_sm10x_tcgen05_guardrail_trap_unallocated_columns_being_dealloced)
        /*0014*/ 	.word	0x00000890


	//----- nvinfo : EIATTR_FRAME_SIZE
	.align		4
.L_6:
        /*0018*/ 	.byte	0x04, 0x11
        /*001a*/ 	.short	(.L_8 - .L_7)
	.align		4
.L_7:
        /*001c*/ 	.word	index@($__internal_1_$__cuda_sm10x_tcgen05_guardrail_trap_phase_invalid_during_alloc)
        /*0020*/ 	.word	0x00000890


	//----- nvinfo : EIATTR_FRAME_SIZE
	.align		4
.L_8:
        /*0024*/ 	.byte	0x04, 0x11
        /*0026*/ 	.short	(.L_10 - .L_9)
	.align		4
.L_9:
        /*0028*/ 	.word	index@($__internal_0_$__cuda_sm10x_tcgen05_guardrail_trap_col_being_dealloced_not_returned_by_alloc)
        /*002c*/ 	.word	0x00000890


	//----- nvinfo : EIATTR_FRAME_SIZE
	.align		4
.L_10:
        /*0030*/ 	.byte	0x04, 0x11
        /*0032*/ 	.short	(.L_12 - .L_11)
	.align		4
.L_11:
        /*0034*/ 	.word	index@(matmul_kernel)
        /*0038*/ 	.word	0x00000890


	//----- nvinfo : EIATTR_MIN_STACK_SIZE
	.align		4
.L_12:
        /*003c*/ 	.byte	0x04, 0x12
        /*003e*/ 	.short	(.L_14 - .L_13)
	.align		4
.L_13:
        /*0040*/ 	.word	index@(matmul_kernel)
        /*0044*/ 	.word	0x00000890
.L_14:


//--------------------- .nv.info.matmul_kernel    --------------------------
	.section	.nv.info.matmul_kernel,"",@"SHT_CUDA_INFO"
	.sectionflags	@""
	.align	4


	//----- nvinfo : EIATTR_CUDA_API_VERSION
	.align		4
        /*0000*/ 	.byte	0x04, 0x37
        /*0002*/ 	.short	(.L_16 - .L_15)
.L_15:
        /*0004*/ 	.word	0x00000081


	//----- nvinfo : EIATTR_KPARAM_INFO
	.align		4
.L_16:
        /*0008*/ 	.byte	0x04, 0x17
        /*000a*/ 	.short	(.L_18 - .L_17)
.L_17:
        /*000c*/ 	.word	0x00000000
        /*0010*/ 	.short	0x000d
        /*0012*/ 	.short	0x0048
        /*0014*/ 	.byte	0x00, 0xf4, 0x21, 0x00


	//----- nvinfo : EIATTR_KPARAM_INFO
	.align		4
.L_18:
        /*0018*/ 	.byte	0x04, 0x17
        /*001a*/ 	.short	(.L_20 - .L_19)
.L_19:
        /*001c*/ 	.word	0x00000000
        /*0020*/ 	.short	0x000c
        /*0022*/ 	.short	0x0040
        /*0024*/ 	.byte	0x00, 0xf4, 0x21, 0x00


	//----- nvinfo : EIATTR_KPARAM_INFO
	.align		4
.L_20:
        /*0028*/ 	.byte	0x04, 0x17
        /*002a*/ 	.short	(.L_22 - .L_21)
.L_21:
        /*002c*/ 	.word	0x00000000
        /*0030*/ 	.short	0x000b
        /*0032*/ 	.short	0x0038
        /*0034*/ 	.byte	0x00, 0xf0, 0x11, 0x00


	//----- nvinfo : EIATTR_KPARAM_INFO
	.align		4
.L_22:
        /*0038*/ 	.byte	0x04, 0x17
        /*003a*/ 	.short	(.L_24 - .L_23)
.L_23:
        /*003c*/ 	.word	0x00000000
        /*0040*/ 	.short	0x000a
        /*0042*/ 	.short	0x0034
        /*0044*/ 	.byte	0x00, 0xf0, 0x11, 0x00


	//----- nvinfo : EIATTR_KPARAM_INFO
	.align		4
.L_24:
        /*0048*/ 	.byte	0x04, 0x17
        /*004a*/ 	.short	(.L_26 - .L_25)
.L_25:
        /*004c*/ 	.word	0x00000000
        /*0050*/ 	.short	0x0009
        /*0052*/ 	.short	0x0030
        /*0054*/ 	.byte	0x00, 0xf0, 0x11, 0x00


	//----- nvinfo : EIATTR_KPARAM_INFO
	.align		4
.L_26:
        /*0058*/ 	.byte	0x04, 0x17
        /*005a*/ 	.short	(.L_28 - .L_27)
.L_27:
        /*005c*/ 	.word	0x00000000
        /*0060*/ 	.short	0x0008
        /*0062*/ 	.short	0x002c
        /*0064*/ 	.byte	0x00, 0xf0, 0x11, 0x00


	//----- nvinfo : EIATTR_KPARAM_INFO
	.align		4
.L_28:
        /*0068*/ 	.byte	0x04, 0x17
        /*006a*/ 	.short	(.L_30 - .L_29)
.L_29:
        /*006c*/ 	.word	0x00000000
        /*0070*/ 	.short	0x0007
        /*0072*/ 	.short	0x0028
        /*0074*/ 	.byte	0x00, 0xf0, 0x11, 0x00


	//----- nvinfo : EIATTR_KPARAM_INFO
	.align		4
.L_30:
        /*0078*/ 	.byte	0x04, 0x17
        /*007a*/ 	.short	(.L_32 - .L_31)
.L_31:
        /*007c*/ 	.word	0x00000000
        /*0080*/ 	.short	0x0006
        /*0082*/ 	.short	0x0024
        /*0084*/ 	.byte	0x00, 0xf0, 0x11, 0x00


	//----- nvinfo : EIATTR_KPARAM_INFO
	.align		4
.L_32:
        /*0088*/ 	.byte	0x04, 0x17
        /*008a*/ 	.short	(.L_34 - .L_33)
.L_33:
        /*008c*/ 	.word	0x00000000
        /*0090*/ 	.short	0x0005
        /*0092*/ 	.short	0x0020
        /*0094*/ 	.byte	0x00, 0xf0, 0x11, 0x00


	//----- nvinfo : EIATTR_KPARAM_INFO
	.align		4
.L_34:
        /*0098*/ 	.byte	0x04, 0x17
        /*009a*/ 	.short	(.L_36 - .L_35)
.L_35:
        /*009c*/ 	.word	0x00000000
        /*00a0*/ 	.short	0x0004
        /*00a2*/ 	.short	0x001c
        /*00a4*/ 	.byte	0x00, 0xf0, 0x11, 0x00


	//----- nvinfo : EIATTR_KPARAM_INFO
	.align		4
.L_36:
        /*00a8*/ 	.byte	0x04, 0x17
        /*00aa*/ 	.short	(.L_38 - .L_37)
.L_37:
        /*00ac*/ 	.word	0x00000000
        /*00b0*/ 	.short	0x0003
        /*00b2*/ 	.short	0x0018
        /*00b4*/ 	.byte	0x00, 0xf0, 0x11, 0x00


	//----- nvinfo : EIATTR_KPARAM_INFO
	.align		4
.L_38:
        /*00b8*/ 	.byte	0x04, 0x17
        /*00ba*/ 	.short	(.L_40 - .L_39)
.L_39:
        /*00bc*/ 	.word	0x00000000
        /*00c0*/ 	.short	0x0002
        /*00c2*/ 	.short	0x0010
        /*00c4*/ 	.byte	0x00, 0xf4, 0x21, 0x00


	//----- nvinfo : EIATTR_KPARAM_INFO
	.align		4
.L_40:
        /*00c8*/ 	.byte	0x04, 0x17
        /*00ca*/ 	.short	(.L_42 - .L_41)
.L_41:
        /*00cc*/ 	.word	0x00000000
        /*00d0*/ 	.short	0x0001
        /*00d2*/ 	.short	0x0008
        /*00d4*/ 	.byte	0x00, 0xf4, 0x21, 0x00


	//----- nvinfo : EIATTR_KPARAM_INFO
	.align		4
.L_42:
        /*00d8*/ 	.byte	0x04, 0x17
        /*00da*/ 	.short	(.L_44 - .L_43)
.L_43:
        /*00dc*/ 	.word	0x00000000
        /*00e0*/ 	.short	0x0000
        /*00e2*/ 	.short	0x0000
        /*00e4*/ 	.byte	0x00, 0xf4, 0x21, 0x00


	//----- nvinfo : EIATTR_EXPLICIT_CLUSTER
	.align		4
.L_44:
        /*00e8*/ 	.byte	0x01, 0x3e
	.zero		2


	//----- nvinfo : EIATTR_CTA_PER_CLUSTER
	.align		4
        /*00ec*/ 	.byte	0x04, 0x3d
        /*00ee*/ 	.short	(.L_46 - .L_45)
.L_45:
        /*00f0*/ 	.word	0x00000002
        /*00f4*/ 	.word	0x00000001
        /*00f8*/ 	.word	0x00000001


	//----- nvinfo : EIATTR_AT_ENTRY_FRAGMENTS
	.align		4
.L_46:
        /*00fc*/ 	.byte	0x04, 0x4f
        /*00fe*/ 	.short	(.L_48 - .L_47)


	//   ....[0]....
.L_47:
        /*0100*/ 	.word	0x00000004


	//----- nvinfo : EIATTR_RESERVED_SMEM_USED
	.align		4
.L_48:
        /*0104*/ 	.byte	0x01, 0x41
	.zero		2


	//----- nvinfo : EIATTR_SPARSE_MMA_MASK
	.align		4
        /*0108*/ 	.byte	0x03, 0x50
        /*010a*/ 	.short	0x0000


	//----- nvinfo : EIATTR_TCGEN05_1CTA_USED
	.align		4
        /*010c*/ 	.byte	0x01, 0x51
	.zero		2


	//----- nvinfo : EIATTR_MAXREG_COUNT
	.align		4
        /*0110*/ 	.byte	0x03, 0x1b
        /*0112*/ 	.short	0x00ff


	//----- nvinfo : EIATTR_NUM_BARRIERS
	.align		4
        /*0114*/ 	.byte	0x02, 0x4c
        /*0116*/ 	.byte	0x01
	.zero		1


	//----- nvinfo : EIATTR_ANNOTATIONS
	.align		4
        /*0118*/ 	.byte	0x04, 0x55
        /*011a*/ 	.short	(.L_50 - .L_49)


	//   ....[0]....
.L_49:
        /*011c*/ 	.word	0x00000001
        /*0120*/ 	.byte	0x10, 0x0b, 0x00, 0x00, 0x01, 0x00, 0x00, 0x00, 0xd0, 0x0b, 0x00, 0x00, 0x01, 0x00, 0x00, 0x00
        /* <DEDUP_REMOVED lines=722> */
        /*2e50*/ 	.byte	0x00, 0x90, 0x01, 0x00


	//----- nvinfo : EIATTR_INT_WARP_WIDE_INSTR_OFFSETS
	.align		4
.L_50:
        /*2e54*/ 	.byte	0x04, 0x31
        /*2e56*/ 	.short	(.L_52 - .L_51)


	//   ....[0]....
.L_51:
        /*2e58*/ 	.word	0x00002b40


	//   ....[1]....
        /*2e5c*/ 	.word	0x00002b50


	//   ....[2]....
        /*2e60*/ 	.word	0x00008320


	//   ....[3]....
        /*2e64*/ 	.word	0x00018eb0


	//   ....[4]....
        /*2e68*/ 	.word	0x00018f00


	//----- nvinfo : EIATTR_COOP_GROUP_MASK_REGIDS
	.align		4
.L_52:
        /*2e6c*/ 	.byte	0x04, 0x29
        /*2e6e*/ 	.short	(.L_54 - .L_53)


	//   ....[0]....
.L_53:
        /*2e70*/ 	.word	0xffffffff


	//   ....[1]....
        /*2e74*/ 	.word	0xffffffff


	//   ....[2]....
        /*2e78*/ 	.word	0xffffffff


	//   ....[3]....
        /*2e7c*/ 	.word	0xffffffff


	//----- nvinfo : EIATTR_COOP_GROUP_INSTR_OFFSETS
	.align		4
.L_54:
        /*2e80*/ 	.byte	0x04, 0x28
        /*2e82*/ 	.short	(.L_56 - .L_55)


	//   ....[0]....
.L_55:
        /*2e84*/ 	.word	0x00000080


	//   ....[1]....
        /*2e88*/ 	.word	0x00000340


	//   ....[2]....
        /*2e8c*/ 	.word	0x00018d40


	//   ....[3]....
        /*2e90*/ 	.word	0x00018fb0


	//----- nvinfo : EIATTR_VRC_CTA_INIT_COUNT
	.align		4
.L_56:
        /*2e94*/ 	.byte	0x02, 0x4a
        /*2e96*/ 	.byte	0x80
	.zero		1


	//----- nvinfo : EIATTR_MBARRIER_INSTR_OFFSETS
	.align		4
        /*2e98*/ 	.byte	0x04, 0x39
        /*2e9a*/ 	.short	(.L_58 - .L_57)


	//   ....[0]....
.L_57:
        /*2e9c*/ 	.word	0x00002c90
        /*2ea0*/ 	.word	0x000000ff
        /*2ea4*/ 	.word	0x00000000
        /*2ea8*/ 	.short	0x0100
        /*2eaa*/ 	.byte	0x0b
	.zero		1


	//   ....[1]....
        /*2eac*/ 	.word	0x00008340
        /*2eb0*/ 	.word	0x000000ff
        /*2eb4*/ 	.word	0x00014008
        /*2eb8*/ 	.short	0x0100
        /*2eba*/ 	.byte	0x09
	.zero		1


	//   ....[2]....
        /*2ebc*/ 	.word	0x0000f8a0
        /*2ec0*/ 	.word	0x000000ff
        /*2ec4*/ 	.word	0x00000000
        /*2ec8*/ 	.short	0x010a
        /*2eca*/ 	.byte	0x0b
	.zero		1


	//   ....[3]....
        /*2ecc*/ 	.word	0x00014ad0
        /*2ed0*/ 	.word	0x000000ff
        /*2ed4*/ 	.word	0x00000000
        /*2ed8*/ 	.short	0x010a
        /*2eda*/ 	.byte	0x0b
	.zero		1


	//   ....[4]....
        /*2edc*/ 	.word	0x00014ba0
        /*2ee0*/ 	.word	0x000000ff
        /*2ee4*/ 	.word	0x00014000
        /*2ee8*/ 	.short	0x0108
        /*2eea*/ 	.byte	0x09
	.zero		1


	//   ....[5]....
        /*2eec*/ 	.word	0x00014bf0
        /*2ef0*/ 	.word	0x000000ff
        /*2ef4*/ 	.word	0x00014008
        /*2ef8*/ 	.short	0x0108
        /*2efa*/ 	.byte	0x09
	.zero		1


	//   ....[6]....
        /*2efc*/ 	.word	0x00018ff0
        /*2f00*/ 	.word	0x000000ff
        /*2f04*/ 	.word	0x00000000
        /*2f08*/ 	.short	0x010a
        /*2f0a*/ 	.byte	0x0b
	.zero		1


	//   ....[7]....
        /*2f0c*/ 	.word	0x00019030
        /*2f10*/ 	.word	0x000000ff
        /*2f14*/ 	.word	0x00000000
        /*2f18*/ 	.short	0x010a
        /*2f1a*/ 	.byte	0x0b
	.zero		1


	//----- nvinfo : EIATTR_NUM_MBARRIERS
	.align		4
.L_58:
        /*2f1c*/ 	.byte	0x03, 0x38
        /*2f1e*/ 	.short	0x0002


	//----- nvinfo : EIATTR_EXIT_INSTR_OFFSETS
	.align		4
        /*2f20*/ 	.byte	0x04, 0x1c
        /*2f22*/ 	.short	(.L_60 - .L_59)


	//   ....[0]....
.L_59:
        /*2f24*/ 	.word	0x00018fc0


	//----- nvinfo : EIATTR_REQNTID
	.align		4
.L_60:
        /*2f28*/ 	.byte	0x04, 0x10
        /*2f2a*/ 	.short	(.L_62 - .L_61)
.L_61:
        /*2f2c*/ 	.word	0x00000080
        /*2f30*/ 	.word	0x00000001
        /*2f34*/ 	.word	0x00000001


	//----- nvinfo : EIATTR_CRS_STACK_SIZE
	.align		4
.L_62:
        /*2f38*/ 	.byte	0x04, 0x1e
        /*2f3a*/ 	.short	(.L_64 - .L_63)
.L_63:
        /*2f3c*/ 	.word	0x00000000


	//----- nvinfo : EIATTR_CBANK_PARAM_SIZE
	.align		4
.L_64:
        /*2f40*/ 	.byte	0x03, 0x19
        /*2f42*/ 	.short	0x0050


	//----- nvinfo : EIATTR_PARAM_CBANK
	.align		4
        /*2f44*/ 	.byte	0x04, 0x0a
        /*2f46*/ 	.short	(.L_66 - .L_65)
	.align		4
.L_65:
        /*2f48*/ 	.word	index@(.nv.constant0.matmul_kernel)
        /*2f4c*/ 	.short	0x0380
        /*2f4e*/ 	.short	0x0050


	//----- nvinfo : EIATTR_SW_WAR
	.align		4
.L_66:
        /*2f50*/ 	.byte	0x04, 0x36
        /*2f52*/ 	.short	(.L_68 - .L_67)
.L_67:
        /*2f54*/ 	.word	0x00000008
.L_68:


//--------------------- .nv.compat                --------------------------
	.section	.nv.compat,"",@"SHT_CUDA_COMPAT_INFO"
	.align	4
        /*0000*/ 	.byte	0x02, 0x02, 0x02, 0x00, 0x02, 0x05, 0x05, 0x00, 0x02, 0x03, 0x00, 0x00, 0x02, 0x06, 0x01, 0x00


//--------------------- .nv.callgraph             --------------------------
	.section	.nv.callgraph,"",@"SHT_CUDA_CALLGRAPH"
	.align	4
	.sectionentsize	8
	.align		4
        /*0000*/ 	.word	0x00000000
	.align		4
        /*0004*/ 	.word	0xffffffff
	.align		4
        /*0008*/ 	.word	0x00000000
	.align		4
        /*000c*/ 	.word	0xfffffffe
	.align		4
        /*0010*/ 	.word	0x00000000
	.align		4
        /*0014*/ 	.word	0xfffffffd
	.align		4
        /*0018*/ 	.word	0x00000000
	.align		4
        /*001c*/ 	.word	0xfffffffc


//--------------------- .text.matmul_kernel       --------------------------
	.section	.text.matmul_kernel,"ax",@progbits
	.align	128
        .global         matmul_kernel
        .type           matmul_kernel,@function
        .size           matmul_kernel,(.L_x_20 - matmul_kernel)
        .other          matmul_kernel,@"STO_CUDA_ENTRY STV_DEFAULT"
matmul_kernel:
.text.matmul_kernel:
[----:B------:R-:W0:Y:S01]  /*0000*/  LDC R1, c[0x0][0x37c] ;  /* 0x0000df00ff017b82 */ /* 0x000e220000000800 */
[----:B------:R-:W1:Y:S01]  /*0010*/  S2R R0, SR_TID.X ;  /* 0x0000000000007919 */ /* 0x000e620000002100 */
[----:B0-----:R-:W-:Y:S01]  /*0020*/  VIADD R1, R1, 0xfffff770 ;  /* 0xfffff77001017836 */ /* 0x001fe20000000000 */
[----:B------:R-:W0:Y:S01]  /*0030*/  LDCU.64 UR20, c[0x0][0x358] ;  /* 0x00006b00ff1477ac */ /* 0x000e220008000a00 */
[----:B-1----:R-:W-:-:S13]  /*0040*/  ISETP.GE.U32.AND P0, PT, R0, 0x20, PT ;  /* 0x000000200000780c */ /* 0x002fda0003f06070 */
[----:B------:R-:W-:Y:S02]  /*0050*/  VOTEU.ANY UP0, P0 ;  /* 0x0000000000ff7886 */ /* 0x000fe40000000100 */
[----:B------:R-:W-:Y:S05]  /*0060*/  BRA.U UP0, `(.L_x_0) ;  /* 0x0000000100b87547 */ /* 0x000fea000b800000 */
[----:B------:R-:W1:Y:S01]  /*0070*/  S2UR UR6, SR_CgaCtaId ;  /* 0x00000000000679c3 */ /* 0x000e620000008800 */
[----:B------:R-:W-:Y:S01]  /*0080*/  NOP ;  /* 0x0000000000007918 */ /* 0x000fe20000000000 */
[----:B------:R-:W-:Y:S02]  /*0090*/  UMOV UR4, 0x40 ;  /* 0x0000004000047882 */ /* 0x000fe40000000000 */
[----:B-1----:R-:W-:-:S09]  /*00a0*/  ULEA UR4, UR6, UR4, 0x18 ;  /* 0x0000000406047291 */ /* 0x002fd2000f8ec0ff */
[----:B------:R-:W1:Y:S01]  /*00b0*/  LDS.U8 R0, [UR4] ;  /* 0x00000004ff007984 */ /* 0x000e620008000000 */
[----:B------:R-:W-:Y:S02]  /*00c0*/  UMOV UR4, 0x400 ;  /* 0x0000040000047882 */ /* 0x000fe40000000000 */
[----:B------:R-:W-:Y:S01]  /*00d0*/  ULEA UR4, UR6, UR4, 0x18 ;  /* 0x0000000406047291 */ /* 0x000fe2000f8ec0ff */
[----:B-1----:R-:W-:-:S13]  /*00e0*/  ISETP.NE.AND P0, PT, R0, RZ, PT ;  /* 0x000000ff0000720c */ /* 0x002fda0003f05270 */
[----:B------:R-:W-:Y:S05]  /*00f0*/  @P0 BRA `(.L_x_1) ;  /* 0x00000000007c0947 */ /* 0x000fea0003800000 */
[----:B------:R-:W-:-:S13]  /*0100*/  ELECT P0, URZ, PT ;  /* 0x0000000000ff782f */ /* 0x000fda0003800000 */
[----:B------:R-:W-:Y:S05]  /*0110*/  @!P0 BRA `(.L_x_2) ;  /* 0x0000000000848947 */ /* 0x000fea0003800000 */
[----:B------:R-:W-:Y:S01]  /*0120*/  UMOV UR5, 0x8 ;  /* 0x0000000800057882 */ /* 0x000fe20000000000 */
[----:B------:R-:W-:Y:S02]  /*0130*/  IMAD.MOV.U32 R4, RZ, RZ, 0x1 ;  /* 0x00000001ff047424 */ /* 0x000fe400078e00ff */
[----:B------:R-:W-:Y:S02]  /*0140*/  IMAD.MOV.U32 R5, RZ, RZ, 0xff ;  /* 0x000000ffff057424 */ /* 0x000fe400078e00ff */
[----:B------:R-:W-:Y:S04]  /*0150*/  DEPBAR.LE SB1, 0x36 ;  /* 0x00009d800000791a */ /* 0x000fe80000000000 */
[----:B------:R-:W1:Y:S02]  /*0160*/  UTCATOMSWS.FIND_AND_SET.ALIGN UP1, UR5, UR5 ;  /* 0x00000005000575e3 */ /* 0x000e640008020800 */
[----:B-1----:R-:W-:-:S04]  /*0170*/  PLOP3.LUT P0, PT, PT, PT, UP1, 0x80, 0x8 ;  /* 0x000000000008781c */ /* 0x002fc80003f0f018 */
[----:B------:R-:W-:-:S04]  /*0180*/  SEL R0, RZ, 0xffffffff, !P0 ;  /* 0xffffffffff007807 */ /* 0x000fc80004000000 */
[----:B------:R-:W-:Y:S01]  /*0190*/  ISETP.NE.AND P0, PT, R0, RZ, PT ;  /* 0x000000ff0000720c */ /* 0x000fe20003f05270 */
[----:B------:R-:W-:-:S12]  /*01a0*/  IMAD.U32 R0, RZ, RZ, UR5 ;  /* 0x00000005ff007e24 */ /* 0x000fd8000f8e00ff */
[----:B------:R-:W-:Y:S05]  /*01b0*/  @P0 BRA `(.L_x_3) ;  /* 0x0000000000240947 */ /* 0x000fea0003800000 */
.L_x_4:
[----:B------:R-:W-:Y:S05]  /*01c0*/  NANOSLEEP 0x64 ;  /* 0x000000640000795d */ /* 0x000fea0003800000 */
[----:B------:R-:W-:-:S05]  /*01d0*/  UMOV UR5, 0x8 ;  /* 0x0000000800057882 */ /* 0x000fca0000000000 */
[----:B------:R-:W-:Y:S04]  /*01e0*/  DEPBAR.LE SB1, 0x36 ;  /* 0x00009d800000791a */ /* 0x000fe80000000000 */
[----:B------:R-:W1:Y:S02]  /*01f0*/  UTCATOMSWS.FIND_AND_SET.ALIGN UP1, UR5, UR5 ;  /* 0x00000005000575e3 */ /* 0x000e640008020800 */
[----:B-1----:R-:W-:-:S04]  /*0200*/  PLOP3.LUT P0, PT, PT, PT, UP1, 0x80, 0x8 ;  /* 0x000000000008781c */ /* 0x002fc80003f0f018 */
[----:B------:R-:W-:-:S04]  /*0210*/  SEL R0, RZ, 0xffffffff, !P0 ;  /* 0xffffffffff007807 */ /* 0x000fc80004000000 */
[----:B------:R-:W-:Y:S01]  /*0220*/  ISETP.NE.AND P0, PT, R0, RZ, PT ;  /* 0x000000ff0000720c */ /* 0x000fe20003f05270 */
[----:B------:R-:W-:-:S12]  /*0230*/  IMAD.U32 R0, RZ, RZ, UR5 ;  /* 0x00000005ff007e24 */ /* 0x000fd8000f8e00ff */
[----:B------:R-:W-:Y:S05]  /*0240*/  @!P0 BRA `(.L_x_4) ;  /* 0xfffffffc00dc8947 */ /* 0x000fea000383ffff */
.L_x_3:
[C---:B------:R-:W-:Y:S01]  /*0250*/  VIADD R3, R0.reuse, 0x10 ;  /* 0x0000001000037836 */ /* 0x040fe20000000000 */
[----:B------:R-:W-:Y:S01]  /*0260*/  UMOV UR5, 0x50 ;  /* 0x0000005000057882 */ /* 0x000fe20000000000 */
[----:B------:R-:W-:Y:S01]  /*0270*/  SHF.L.U32 R2, R5, R0, RZ ;  /* 0x0000000005027219 */ /* 0x000fe200000006ff */
[----:B------:R-:W-:Y:S01]  /*0280*/  ULEA UR5, UR6, UR5, 0x18 ;  /* 0x0000000506057291 */ /* 0x000fe2000f8ec0ff */
[----:B------:R-:W-:Y:S01]  /*0290*/  IMAD.SHL.U32 R0, R0, 0x20, RZ ;  /* 0x0000002000007824 */ /* 0x000fe200078e00ff */
[----:B------:R-:W-:-:S04]  /*02a0*/  SHF.L.U32 R3, R4, R3, RZ ;  /* 0x0000000304037219 */ /* 0x000fc800000006ff */
[----:B------:R-:W-:-:S05]  /*02b0*/  LOP3.LUT R2, R3, R2, RZ, 0xfc, !PT ;  /* 0x0000000203027212 */ /* 0x000fca00078efcff */
[----:B------:R1:W-:Y:S04]  /*02c0*/  ATOMS.OR RZ, [UR5], R2 ;  /* 0x00000002ffff798c */ /* 0x0003e8000b000005 */
[----:B------:R1:W-:Y:S01]  /*02d0*/  STS [UR4], R0 ;  /* 0x00000000ff007988 */ /* 0x0003e20008000804 */
[----:B------:R-:W-:Y:S05]  /*02e0*/  BRA `(.L_x_2) ;  /* 0x0000000000107947 */ /* 0x000fea0003800000 */
.L_x_1:
[----:B------:R-:W-:Y:S01]  /*02f0*/  IMAD.MOV.U32 R0, RZ, RZ, -0x1 ;  /* 0xffffffffff007424 */ /* 0x000fe200078e00ff */
[----:B------:R-:W-:-:S04]  /*0300*/  MOV R2, 0x330 ;  /* 0x0000033000027802 */ /* 0x000fc80000000f00 */
[----:B------:R1:W-:Y:S03]  /*0310*/  STS [UR4], R0 ;  /* 0x00000000ff007988 */ /* 0x0003e60008000804 */
[----:B01----:R-:W-:Y:S05]  /*0320*/  CALL.REL.NOINC `($__internal_1_$__cuda_sm10x_tcgen05_guardrail_trap_phase_invalid_during_alloc) ;  /* 0x0000018c00587944 */ /* 0x003fea0003c00000 */
.L_x_2:
[----:B------:R-:W-:Y:S05]  /*0330*/  WARPSYNC.ALL ;  /* 0x0000000000007948 */ /* 0x000fea0003800000 */
[----:B------:R-:W-:Y:S01]  /*0340*/  NOP ;  /* 0x0000000000007918 */ /* 0x000fe20000000000 */
.L_x_0:
[----:B------:R-:W2:Y:S08]  /*0350*/  LDC.64 R18, c[0x0][0x398] ;  /* 0x0000e600ff127b82 */ /* 0x000eb00000000a00 */
[----:B------:R-:W3:Y:S02]  /*0360*/  S2UR UR5, SR_CgaSize ;  /* 0x00000000000579c3 */ /* 0x000ee40000008a00 */
[----:B---3--:R-:W-:-:S12]  /*0370*/  UIMAD UR5, UR5, -0xa0, URZ ;  /* 0xffffff60050578a4 */ /* 0x008fd8000f8e02ff */
[----:B------:R-:W3:Y:S01]  /*0380*/  LDCU UR5, c[0x0][UR5+0x2b0] ;  /* 0x00005600050577ac */ /* 0x000ee20008000800 */
[----:B------:R-:W4:Y:S01]  /*0390*/  S2R R112, SR_TID.X ;  /* 0x0000000000707919 */ /* 0x000f220000002100 */
[----:B------:R-:W-:Y:S01]  /*03a0*/  PRMT R92, RZ, 0x7610, R92 ;  /* 0x00007610ff5c7816 */ /* 0x000fe2000000005c */
[----:B------:R-:W-:Y:S01]  /*03b0*/  UMOV UR9, 0x400 ;  /* 0x0000040000097882 */ /* 0x000fe20000000000 */
[----:B------:R-:W-:Y:S01]  /*03c0*/  UMOV UR6, 0x1 ;  /* 0x0000000100067882 */ /* 0x000fe20000000000 */
[----:B------:R-:W1:Y:S01]  /*03d0*/  LDCU.128 UR16, c[0x0][0x380] ;  /* 0x00007000ff1077ac */ /* 0x000e620008000c00 */
[----:B------:R-:W5:Y:S08]  /*03e0*/  S2UR UR4, SR_CTAID.X ;  /* 0x00000000000479c3 */ /* 0x000f700000002500 */
[----:B------:R-:W0:Y:S01]  /*03f0*/  LDC.64 R164, c[0x0][0x3a8] ;  /* 0x0000ea00ffa47b82 */ /* 0x000e220000000a00 */
[----:B-12---:R-:W-:-:S05]  /*0400*/  VIADD R0, R19, 0x1ff ;  /* 0x000001ff13007836 */ /* 0x006fca0000000000 */
[----:B------:R-:W-:Y:S02]  /*0410*/  SHF.R.S32.HI R3, RZ, 0x1f, R0 ;  /* 0x0000001fff037819 */ /* 0x000fe40000011400 */
[----:B-----5:R-:W-:Y:S02]  /*0420*/  I2FP.F32.U32 R5, UR4 ;  /* 0x0000000400057c45 */ /* 0x020fe40008201000 */
[----:B------:R-:W-:Y:S02]  /*0430*/  LEA.HI R3, R3, R0, RZ, 0x9 ;  /* 0x0000000003037211 */ /* 0x000fe400078f48ff */
[----:B----4-:R-:W-:Y:S01]  /*0440*/  SHF.R.U32.HI R16, RZ, 0x6, R112 ;  /* 0x00000006ff107819 */ /* 0x010fe20000011670 */
[----:B---3--:R-:W-:Y:S01]  /*0450*/  FMUL R5, R5, UR5 ;  /* 0x0000000505057c20 */ /* 0x008fe20008400000 */
[----:B------:R-:W-:Y:S01]  /*0460*/  SHF.R.S32.HI R3, RZ, 0x9, R3 ;  /* 0x00000009ff037819 */ /* 0x000fe20000011403 */
[----:B------:R-:W1:Y:S01]  /*0470*/  S2UR UR5, SR_CgaCtaId ;  /* 0x00000000000579c3 */ /* 0x000e620000008800 */
[----:B------:R-:W-:-:S02]  /*0480*/  SGXT.U32 R16, R16, 0x1 ;  /* 0x000000011010781a */ /* 0x000fc40000000000 */
[----:B------:R-:W-:Y:S01]  /*0490*/  SHF.R.U32.HI R152, RZ, 0x5, R112 ;  /* 0x00000005ff987819 */ /* 0x000fe20000011670 */
[----:B------:R-:W-:Y:S01]  /*04a0*/  IMAD.SHL.U32 R4, R3, 0x8, RZ ;  /* 0x0000000803047824 */ /* 0x000fe200078e00ff */
[----:B------:R-:W-:Y:S01]  /*04b0*/  F2I.U32.TRUNC.NTZ R5, R5 ;  /* 0x0000000500057305 */ /* 0x000fe2000020f000 */
[----:B------:R-:W-:Y:S01]  /*04c0*/  LOP3.LUT R136, R112, 0x3f, RZ, 0xc0, !PT ;  /* 0x0000003f70887812 */ /* 0x000fe200078ec0ff */
[C---:B0-----:R-:W-:Y:S01]  /*04d0*/  IMAD R97, R16.reuse, R164, RZ ;  /* 0x000000a410617224 */ /* 0x041fe200078e02ff */
[----:B------:R-:W-:Y:S02]  /*04e0*/  LOP3.LUT R96, R16, 0x8, RZ, 0xfc, !PT ;  /* 0x0000000810607812 */ /* 0x000fe400078efcff */
[----:B------:R-:W-:Y:S01]  /*04f0*/  IABS R7, R4 ;  /* 0x0000000400077213 */ /* 0x000fe20000000000 */
[----:B------:R-:W-:Y:S01]  /*0500*/  IMAD R95, R164, 0x2, R97 ;  /* 0x00000002a45f7824 */ /* 0x000fe200078e0261 */
[----:B------:R-:W-:Y:S02]  /*0510*/  LOP3.LUT R101, R16, 0x18, RZ, 0xfc, !PT ;  /* 0x0000001810657812 */ /* 0x000fe400078efcff */
[----:B------:R-:W0:Y:S01]  /*0520*/  I2F.RP R0, R7 ;  /* 0x0000000700007306 */ /* 0x000e220000209400 */
[----:B------:R-:W-:Y:S01]  /*0530*/  IMAD R94, R164, 0x2, R95 ;  /* 0x00000002a45e7824 */ /* 0x000fe200078e025f */
[----:B-1----:R-:W-:-:S02]  /*0540*/  USHF.L.U32 UR4, UR5, 0x8, URZ ;  /* 0x0000000805047899 */ /* 0x002fc400080006ff */
[----:B------:R-:W-:Y:S01]  /*0550*/  ULEA UR9, UR5, UR9, 0x18 ;  /* 0x0000000905097291 */ /* 0x000fe2000f8ec0ff */
[----:B------:R-:W-:Y:S01]  /*0560*/  BAR.SYNC.DEFER_BLOCKING 0x0 ;  /* 0x0000000000007b1d */ /* 0x000fe20000010000 */
[----:B------:R-:W-:Y:S02]  /*0570*/  ULOP3.LUT UR4, UR4, 0x100, URZ, 0xc0, !UPT ;  /* 0x0000010004047892 */ /* 0x000fe4000f8ec0ff */
[----:B------:R-:W-:-:S03]  /*0580*/  UIADD3 UR11, UPT, UPT, UR9, 0x14000, URZ ;  /* 0x00014000090b7890 */ /* 0x000fc6000fffe0ff */
[----:B0-----:R-:W0:Y:S02]  /*0590*/  MUFU.RCP R0, R0 ;  /* 0x0000000000007308 */ /* 0x001e240000001000 */
[----:B0-----:R-:W-:Y:S01]  /*05a0*/  VIADD R2, R0, 0xffffffe ;  /* 0x0ffffffe00027836 */ /* 0x001fe20000000000 */
[----:B------:R-:W-:Y:S01]  /*05b0*/  IABS R0, R5 ;  /* 0x0000000500007213 */ /* 0x000fe20000000000 */
[----:B------:R-:W0:Y:S04]  /*05c0*/  LDS R14, [UR9] ;  /* 0x00000009ff0e7984 */ /* 0x000e280008000800 */
[----:B------:R1:W2:Y:S02]  /*05d0*/  F2I.FTZ.U32.TRUNC.NTZ R3, R2 ;  /* 0x0000000200037305 */ /* 0x0002a4000021f000 */
[----:B-1----:R-:W-:-:S02]  /*05e0*/  IMAD.MOV.U32 R2, RZ, RZ, RZ ;  /* 0x000000ffff027224 */ /* 0x002fc400078e00ff */
[----:B--2---:R-:W-:-:S04]  /*05f0*/  IMAD.MOV R6, RZ, RZ, -R3 ;  /* 0x000000ffff067224 */ /* 0x004fc800078e0a03 */
[----:B------:R-:W-:Y:S01]  /*0600*/  IMAD R9, R6, R7, RZ ;  /* 0x0000000706097224 */ /* 0x000fe200078e02ff */
[----:B------:R-:W-:-:S03]  /*0610*/  IABS R6, R4 ;  /* 0x0000000400067213 */ /* 0x000fc60000000000 */
[----:B------:R-:W-:-:S04]  /*0620*/  IMAD.HI.U32 R3, R3, R9, R2 ;  /* 0x0000000903037227 */ /* 0x000fc800078e0002 */
[----:B------:R-:W-:Y:S02]  /*0630*/  IMAD.MOV R2, RZ, RZ, -R6 ;  /* 0x000000ffff027224 */ /* 0x000fe400078e0a06 */
[----:B------:R-:W-:-:S04]  /*0640*/  IMAD.HI.U32 R3, R3, R0, RZ ;  /* 0x0000000003037227 */ /* 0x000fc800078e00ff */
[----:B------:R-:W-:Y:S01]  /*0650*/  IMAD R0, R3, R2, R0 ;  /* 0x0000000203007224 */ /* 0x000fe200078e0200 */
[----:B------:R-:W-:Y:S04]  /*0660*/  BAR.SYNC.DEFER_BLOCKING 0x0 ;  /* 0x0000000000007b1d */ /* 0x000fe80000010000 */
[----:B------:R-:W-:Y:S02]  /*0670*/  ISETP.GT.U32.AND P1, PT, R7, R0, PT ;  /* 0x000000000700720c */ /* 0x000fe40003f24070 */
[----:B0-----:R-:W-:-:S11]  /*0680*/  R2UR UR8, R14 ;  /* 0x000000000e0872ca */ /* 0x001fd600000e0000 */
[----:B------:R-:W-:Y:S02]  /*0690*/  @!P1 IMAD.IADD R0, R0, 0x1, -R7 ;  /* 0x0000000100009824 */ /* 0x000fe400078e0a07 */
[----:B------:R-:W-:Y:S01]  /*06a0*/  @!P1 VIADD R3, R3, 0x1 ;  /* 0x0000000103039836 */ /* 0x000fe20000000000 */
[----:B------:R-:W-:Y:S02]  /*06b0*/  ISETP.NE.AND P1, PT, R4, RZ, PT ;  /* 0x000000ff0400720c */ /* 0x000fe40003f25270 */
[----:B------:R-:W-:Y:S02]  /*06c0*/  ISETP.GE.U32.AND P0, PT, R0, R7, PT ;  /* 0x000000070000720c */ /* 0x000fe40003f06070 */
[----:B------:R-:W-:-:S04]  /*06d0*/  LOP3.LUT R0, R5, R4, RZ, 0x3c, !PT ;  /* 0x0000000405007212 */ /* 0x000fc800078e3cff */
[----:B------:R-:W-:Y:S01]  /*06e0*/  ISETP.GE.AND P2, PT, R0, RZ, PT ;  /* 0x000000ff0000720c */ /* 0x000fe20003f46270 */
[----:B------:R-:W-:-:S06]  /*06f0*/  VIADD R0, R18, 0x3f ;  /* 0x0000003f12007836 */ /* 0x000fcc0000000000 */
[----:B------:R-:W-:-:S04]  /*0700*/  @P0 VIADD R3, R3, 0x1 ;  /* 0x0000000103030836 */ /* 0x000fc80000000000 */
[----:B------:R-:W-:Y:S01]  /*0710*/  IMAD.MOV.U32 R2, RZ, RZ, R3 ;  /* 0x000000ffff027224 */ /* 0x000fe200078e0003 */
[----:B------:R-:W-:-:S03]  /*0720*/  SHF.R.S32.HI R3, RZ, 0x1f, R0 ;  /* 0x0000001fff037819 */ /* 0x000fc60000011400 */
[----:B------:R-:W-:Y:S01]  /*0730*/  @!P2 IMAD.MOV R2, RZ, RZ, -R2 ;  /* 0x000000ffff02a224 */ /* 0x000fe200078e0a02 */
[----:B------:R-:W-:Y:S02]  /*0740*/  @!P1 LOP3.LUT R2, RZ, R4, RZ, 0x33, !PT ;  /* 0x00000004ff029212 */ /* 0x000fe400078e33ff */
[----:B------:R-:W-:-:S03]  /*0750*/  LEA.HI R3, R3, R0, RZ, 0x6 ;  /* 0x0000000003037211 */ /* 0x000fc600078f30ff */
[----:B------:R-:W-:Y:S02]  /*0760*/  IMAD.SHL.U32 R10, R2, 0x8, RZ ;  /* 0x00000008020a7824 */ /* 0x000fe400078e00ff */
[----:B------:R-:W-:-:S03]  /*0770*/  IMAD.MOV R2, RZ, RZ, -R2 ;  /* 0x000000ffff027224 */ /* 0x000fc600078e0a02 */
[----:B------:R-:W-:Y:S01]  /*0780*/  LEA.HI.SX32 R3, R3, -R10, 0x1a ;  /* 0x8000000a03037211 */ /* 0x000fe200078fd2ff */
[----:B------:R-:W-:Y:S01]  /*0790*/  IMAD R12, R4, R2, R5 ;  /* 0x00000002040c7224 */ /* 0x000fe200078e0205 */
[----:B------:R-:W-:Y:S01]  /*07a0*/  IABS R4, R19 ;  /* 0x0000001300047213 */ /* 0x000fe20000000000 */
[----:B------:R-:W-:Y:S01]  /*07b0*/  IMAD.MOV.U32 R2, RZ, RZ, RZ ;  /* 0x000000ffff027224 */ /* 0x000fe200078e00ff */
[----:B------:R-:W-:Y:S02]  /*07c0*/  VIMNMX R11, PT, PT, R3, 0x8, PT ;  /* 0x00000008030b7848 */ /* 0x000fe40003fe0100 */
[----:B------:R-:W-:Y:S02]  /*07d0*/  IABS R6, R12 ;  /* 0x0000000c00067213 */ /* 0x000fe40000000000 */
[----:B------:R-:W-:-:S04]  /*07e0*/  IABS R8, R11 ;  /* 0x0000000b00087213 */ /* 0x000fc80000000000 */
[----:B------:R-:W0:Y:S08]  /*07f0*/  I2F.RP R0, R8 ;  /* 0x0000000800007306 */ /* 0x000e300000209400 */
[----:B0-----:R-:W0:Y:S02]  /*0800*/  MUFU.RCP R0, R0 ;  /* 0x0000000000007308 */ /* 0x001e240000001000 */
[----:B0-----:R-:W-:-:S06]  /*0810*/  VIADD R3, R0, 0xffffffe ;  /* 0x0ffffffe00037836 */ /* 0x001fcc0000000000 */
[----:B------:R-:W0:Y:S02]  /*0820*/  F2I.FTZ.U32.TRUNC.NTZ R3, R3 ;  /* 0x0000000300037305 */ /* 0x000e24000021f000 */
[----:B0-----:R-:W-:-:S04]  /*0830*/  IMAD.MOV R7, RZ, RZ, -R3 ;  /* 0x000000ffff077224 */ /* 0x001fc800078e0a03 */
[----:B------:R-:W-:Y:S01]  /*0840*/  IMAD R5, R7, R8, RZ ;  /* 0x0000000807057224 */ /* 0x000fe200078e02ff */
[----:B------:R-:W-:-:S03]  /*0850*/  IABS R7, R11 ;  /* 0x0000000b00077213 */ /* 0x000fc60000000000 */
[----:B------:R-:W-:-:S04]  /*0860*/  IMAD.HI.U32 R2, R3, R5, R2 ;  /* 0x0000000503027227 */ /* 0x000fc800078e0002 */
[----:B------:R-:W-:Y:S02]  /*0870*/  IMAD.MOV.U32 R3, RZ, RZ, R6 ;  /* 0x000000ffff037224 */ /* 0x000fe400078e0006 */
[----:B------:R-:W-:Y:S01]  /*0880*/  IMAD.MOV R5, RZ, RZ, -R7 ;  /* 0x000000ffff057224 */ /* 0x000fe200078e0a07 */
[----:B------:R-:W0:Y:S01]  /*0890*/  I2F.RP R6, R4 ;  /* 0x0000000400067306 */ /* 0x000e220000209400 */
[----:B------:R-:W-:Y:S01]  /*08a0*/  IMAD.HI.U32 R0, R2, R3, RZ ;  /* 0x0000000302007227 */ /* 0x000fe200078e00ff */
[----:B------:R-:W-:-:S03]  /*08b0*/  IABS R7, R18 ;  /* 0x0000001200077213 */ /* 0x000fc60000000000 */
[----:B------:R-:W-:Y:S02]  /*08c0*/  IMAD R3, R0, R5, R3 ;  /* 0x0000000500037224 */ /* 0x000fe400078e0203 */
[----:B------:R-:W-:-:S03]  /*08d0*/  IMAD.MOV.U32 R2, RZ, RZ, R7 ;  /* 0x000000ffff027224 */ /* 0x000fc600078e0007 */
[----:B------:R-:W-:Y:S01]  /*08e0*/  ISETP.GT.U32.AND P1, PT, R8, R3, PT ;  /* 0x000000030800720c */ /* 0x000fe20003f24070 */
[----:B------:R-:W1:Y:S08]  /*08f0*/  I2F.RP R5, R2 ;  /* 0x0000000200057306 */ /* 0x000e700000209400 */
[----:B0-----:R-:W0:Y:S04]  /*0900*/  MUFU.RCP R6, R6 ;  /* 0x0000000600067308 */ /* 0x001e280000001000 */
[----:B------:R-:W-:-:S02]  /*0910*/  @!P1 IMAD.IADD R3, R3, 0x1, -R8 ;  /* 0x0000000103039824 */ /* 0x000fc400078e0a08 */
[----:B------:R-:W-:Y:S01]  /*0920*/  @!P1 VIADD R0, R0, 0x1 ;  /* 0x0000000100009836 */ /* 0x000fe20000000000 */
[----:B------:R-:W-:Y:S01]  /*0930*/  ISETP.NE.AND P1, PT, R11, RZ, PT ;  /* 0x000000ff0b00720c */ /* 0x000fe20003f25270 */
[----:B-1----:R-:W1:Y:S01]  /*0940*/  MUFU.RCP R5, R5 ;  /* 0x0000000500057308 */ /* 0x002e620000001000 */
[----:B------:R-:W-:Y:S02]  /*0950*/  ISETP.GE.U32.AND P0, PT, R3, R8, PT ;  /* 0x000000080300720c */ /* 0x000fe40003f06070 */
[----:B------:R-:W-:-:S04]  /*0960*/  LOP3.LUT R3, R12, R11, RZ, 0x3c, !PT ;  /* 0x0000000b0c037212 */ /* 0x000fc800078e3cff */
[----:B------:R-:W-:Y:S01]  /*0970*/  ISETP.GE.AND P2, PT, R3, RZ, PT ;  /* 0x000000ff0300720c */ /* 0x000fe20003f46270 */
[----:B0-----:R-:W-:-:S04]  /*0980*/  VIADD R8, R6, 0xffffffe ;  /* 0x0ffffffe06087836 */ /* 0x001fc80000000000 */
[----:B------:R0:W2:Y:S02]  /*0990*/  F2I.FTZ.U32.TRUNC.NTZ R9, R8 ;  /* 0x0000000800097305 */ /* 0x0000a4000021f000 */
[----:B------:R-:W-:Y:S02]  /*09a0*/  @P0 VIADD R0, R0, 0x1 ;  /* 0x0000000100000836 */ /* 0x000fe40000000000 */
[----:B-1----:R-:W-:Y:S02]  /*09b0*/  VIADD R5, R5, 0xffffffe ;  /* 0x0ffffffe05057836 */ /* 0x002fe40000000000 */
[----:B------:R-:W-:Y:S02]  /*09c0*/  IMAD.MOV.U32 R13, RZ, RZ, R0 ;  /* 0x000000ffff0d7224 */ /* 0x000fe400078e0000 */
[----:B------:R1:W3:Y:S01]  /*09d0*/  F2I.FTZ.U32.TRUNC.NTZ R7, R5 ;  /* 0x0000000500077305 */ /* 0x0002e2000021f000 */
[----:B0-----:R-:W-:Y:S02]  /*09e0*/  IMAD.MOV.U32 R8, RZ, RZ, RZ ;  /* 0x000000ffff087224 */ /* 0x001fe400078e00ff */
[----:B------:R-:W-:Y:S01]  /*09f0*/  @!P2 IMAD.MOV R13, RZ, RZ, -R13 ;  /* 0x000000ffff0da224 */ /* 0x000fe200078e0a0d */
[----:B------:R-:W-:Y:S01]  /*0a00*/  @!P1 LOP3.LUT R13, RZ, R11, RZ, 0x33, !PT ;  /* 0x0000000bff0d9212 */ /* 0x000fe200078e33ff */
[----:B--2---:R-:W-:-:S03]  /*0a10*/  IMAD.MOV R15, RZ, RZ, -R9 ;  /* 0x000000ffff0f7224 */ /* 0x004fc600078e0a09 */
[----:B------:R-:W-:-:S04]  /*0a20*/  LEA R3, R13, UR4, 0x9 ;  /* 0x000000040d037c11 */ /* 0x000fc8000f8e48ff */
[----:B------:R-:W-:Y:S01]  /*0a30*/  LOP3.LUT R0, R3, R16, RZ, 0xfc, !PT ;  /* 0x0000001003007212 */ /* 0x000fe200078efcff */
[----:B------:R-:W-:-:S03]  /*0a40*/  IMAD R3, R15, R4, RZ ;  /* 0x000000040f037224 */ /* 0x000fc600078e02ff */
[----:B------:R-:W-:Y:S01]  /*0a50*/  IABS R90, R0 ;  /* 0x00000000005a7213 */ /* 0x000fe20000000000 */
[----:B-1----:R-:W-:Y:S01]  /*0a60*/  IMAD.HI.U32 R5, R9, R3, R8 ;  /* 0x0000000309057227 */ /* 0x002fe200078e0008 */
[C---:B------:R-:W-:Y:S02]  /*0a70*/  LOP3.LUT R126, R0.reuse, 0x4, RZ, 0xfc, !PT ;  /* 0x00000004007e7812 */ /* 0x040fe400078efcff */
[----:B------:R-:W-:Y:S01]  /*0a80*/  LOP3.LUT R131, R0, 0xfe, RZ, 0xfc, !PT ;  /* 0x000000fe00837812 */ /* 0x000fe200078efcff */
[----:B------:R-:W-:Y:S01]  /*0a90*/  IMAD.SHL.U32 R3, R152, 0x200000, RZ ;  /* 0x0020000098037824 */ /* 0x000fe200078e00ff */
[C---:B------:R-:W-:Y:S01]  /*0aa0*/  LOP3.LUT R124, R0.reuse, 0xa, RZ, 0xfc, !PT ;  /* 0x0000000a007c7812 */ /* 0x040fe200078efcff */
[----:B---3--:R-:W-:Y:S01]  /*0ab0*/  IMAD.MOV R9, RZ, RZ, -R7 ;  /* 0x000000ffff097224 */ /* 0x008fe200078e0a07 */
[----:B------:R-:W-:Y:S01]  /*0ac0*/  IABS R87, R126 ;  /* 0x0000007e00577213 */ /* 0x000fe20000000000 */
[----:B------:R-:W-:Y:S01]  /*0ad0*/  IMAD.MOV R8, RZ, RZ, -R13 ;  /* 0x000000ffff087224 */ /* 0x000fe200078e0a0d */
[----:B------:R-:W-:Y:S01]  /*0ae0*/  LOP3.LUT R6, R3, 0x600000, RZ, 0xc0, !PT ;  /* 0x0060000003067812 */ /* 0x000fe200078ec0ff */
[----:B------:R-:W-:Y:S01]  /*0af0*/  IMAD.HI.U32 R3, R5, R90, RZ ;  /* 0x0000005a05037227 */ /* 0x000fe200078e00ff */
[----:B------:R-:W-:Y:S01]  /*0b00*/  LOP3.LUT R127, R0, 0x2, RZ, 0xfc, !PT ;  /* 0x00000002007f7812 */ /* 0x000fe200078efcff */
[----:B------:R-:W-:Y:S01]  /*0b10*/  STL [R1+0x3c8], R131 ;  /* 0x0003c88301007387 */ /* 0x000fe20000100800 */
[----:B------:R-:W-:Y:S01]  /*0b20*/  R2UR UR10, R6 ;  /* 0x00000000060a72ca */ /* 0x000fe200000e0000 */
[----:B------:R-:W-:Y:S01]  /*0b30*/  IMAD R9, R9, R2, RZ ;  /* 0x0000000209097224 */ /* 0x000fe200078e02ff */
[----:B------:R-:W-:Y:S01]  /*0b40*/  IABS R89, R131 ;  /* 0x0000008300597213 */ /* 0x000fe20000000000 */
[----:B------:R-:W-:Y:S01]  /*0b50*/  IMAD.MOV.U32 R6, RZ, RZ, RZ ;  /* 0x000000ffff067224 */ /* 0x000fe200078e00ff */
[----:B------:R-:W-:Y:S01]  /*0b60*/  IABS R85, R124 ;  /* 0x0000007c00557213 */ /* 0x000fe20000000000 */
[----:B------:R-:W-:Y:S01]  /*0b70*/  IMAD R8, R11, R8, R12 ;  /* 0x000000080b087224 */ /* 0x000fe200078e020c */
[C---:B------:R-:W-:Y:S01]  /*0b80*/  LOP3.LUT R122, R0.reuse, 0x10, RZ, 0xfc, !PT ;  /* 0x00000010007a7812 */ /* 0x040fe200078efcff */
[----:B------:R-:W-:Y:S01]  /*0b90*/  IMAD.MOV R11, RZ, RZ, -R3 ;  /* 0x000000ffff0b7224 */ /* 0x000fe200078e0a03 */
[----:B------:R-:W-:Y:S01]  /*0ba0*/  IABS R88, R127 ;  /* 0x0000007f00587213 */ /* 0x000fe20000000000 */
[----:B------:R-:W-:Y:S01]  /*0bb0*/  IMAD.HI.U32 R3, R7, R9, R6 ;  /* 0x0000000907037227 */ /* 0x000fe200078e0006 */
[C---:B------:R-:W-:Y:S01]  /*0bc0*/  LOP3.LUT R119, R0.reuse, 0x14, RZ, 0xfc, !PT ;  /* 0x0000001400777812 */ /* 0x040fe200078efcff */
[----:B------:R-:W-:Y:S01]  /*0bd0*/  STL [R1+0x320], R127 ;  /* 0x0003207f01007387 */ /* 0x000fe20000100800 */
[----:B------:R-:W-:Y:S01]  /*0be0*/  LOP3.LUT R118, R0, 0x18, RZ, 0xfc, !PT ;  /* 0x0000001800767812 */ /* 0x000fe200078efcff */
[----:B------:R-:W-:Y:S01]  /*0bf0*/  IMAD.IADD R6, R10, 0x1, R8 ;  /* 0x000000010a067824 */ /* 0x000fe200078e0208 */
[----:B------:R-:W-:Y:S01]  /*0c00*/  IABS R83, R122 ;  /* 0x0000007a00537213 */ /* 0x000fe20000000000 */
[C---:B------:R-:W-:Y:S01]  /*0c10*/  IMAD.HI.U32 R8, R5.reuse, R87, RZ ;  /* 0x0000005705087227 */ /* 0x040fe200078e00ff */
[C---:B------:R-:W-:Y:S01]  /*0c20*/  LOP3.LUT R125, R0.reuse, 0x8, RZ, 0xfc, !PT ;  /* 0x00000008007d7812 */ /* 0x040fe200078efcff */
[----:B------:R-:W-:Y:S01]  /*0c30*/  STL [R1+0x31c], R126 ;  /* 0x00031c7e01007387 */ /* 0x000fe20000100800 */
[----:B------:R-:W-:Y:S01]  /*0c40*/  LOP3.LUT R123, R0, 0xc, RZ, 0xfc, !PT ;  /* 0x0000000c007b7812 */ /* 0x000fe200078efcff */
[----:B------:R-:W-:Y:S01]  /*0c50*/  IMAD R90, R4, R11, R90 ;  /* 0x0000000b045a7224 */ /* 0x000fe200078e025a */
[----:B------:R-:W-:Y:S01]  /*0c60*/  IABS R81, R119 ;  /* 0x0000007700517213 */ /* 0x000fe20000000000 */
[C---:B------:R-:W-:Y:S01]  /*0c70*/  IMAD.HI.U32 R11, R5.reuse, R89, RZ ;  /* 0x00000059050b7227 */ /* 0x040fe200078e00ff */
[----:B------:R-:W-:Y:S01]  /*0c80*/  IABS R80, R118 ;  /* 0x0000007600507213 */ /* 0x000fe20000000000 */
[----:B------:R-:W-:Y:S01]  /*0c90*/  STL [R1+0x324], R125 ;  /* 0x0003247d01007387 */ /* 0x000fe20000100800 */
[C---:B------:R-:W-:Y:S01]  /*0ca0*/  LOP3.LUT R120, R0.reuse, 0x12, RZ, 0xfc, !PT ;  /* 0x0000001200787812 */ /* 0x040fe200078efcff */
[C---:B------:R-:W-:Y:S01]  /*0cb0*/  IMAD.HI.U32 R10, R5.reuse, R85, RZ ;  /* 0x00000055050a7227 */ /* 0x040fe200078e00ff */
[C---:B------:R-:W-:Y:S01]  /*0cc0*/  LOP3.LUT R116, R0.reuse, 0x1c, RZ, 0xfc, !PT ;  /* 0x0000001c00747812 */ /* 0x040fe200078efcff */
[----:B------:R-:W-:Y:S01]  /*0cd0*/  STL [R1+0x33c], R124 ;  /* 0x00033c7c01007387 */ /* 0x000fe20000100800 */
[----:B------:R-:W-:Y:S01]  /*0ce0*/  IABS R84, R123 ;  /* 0x0000007b00547213 */ /* 0x000fe20000000000 */
[----:B------:R-:W-:Y:S01]  /*0cf0*/  IMAD.MOV R8, RZ, RZ, -R8 ;  /* 0x000000ffff087224 */ /* 0x000fe200078e0a08 */
[C---:B------:R-:W-:Y:S01]  /*0d00*/  LOP3.LUT R114, R0.reuse, 0x22, RZ, 0xfc, !PT ;  /* 0x0000002200727812 */ /* 0x040fe200078efcff */
[C---:B------:R-:W-:Y:S01]  /*0d10*/  IMAD.HI.U32 R7, R5.reuse, R88, RZ ;  /* 0x0000005805077227 */ /* 0x040fe200078e00ff */
[C---:B------:R-:W-:Y:S01]  /*0d20*/  LOP3.LUT R17, R0.reuse, 0x24, RZ, 0xfc, !PT ;  /* 0x0000002400117812 */ /* 0x040fe200078efcff */
[----:B------:R-:W-:Y:S01]  /*0d30*/  STL [R1+0x408], R123 ;  /* 0x0004087b01007387 */ /* 0x000fe20000100800 */
[----:B------:R-:W-:Y:S01]  /*0d40*/  LOP3.LUT R117, R0, 0x1a, RZ, 0xfc, !PT ;  /* 0x0000001a00757812 */ /* 0x000fe200078efcff */
[----:B------:R-:W-:Y:S01]  /*0d50*/  IMAD.MOV R11, RZ, RZ, -R11 ;  /* 0x000000ffff0b7224 */ /* 0x000fe200078e0a0b */
[----:B------:R-:W-:Y:S01]  /*0d60*/  IABS R78, R116 ;  /* 0x00000074004e7213 */ /* 0x000fe20000000000 */
[----:B------:R-:W-:Y:S01]  /*0d70*/  IMAD.MOV R10, RZ, RZ, -R10 ;  /* 0x000000ffff0a7224 */ /* 0x000fe200078e0a0a */
[----:B------:R-:W-:Y:S01]  /*0d80*/  STL [R1+0x404], R122 ;  /* 0x0004047a01007387 */ /* 0x000fe20000100800 */
[----:B------:R-:W-:Y:S01]  /*0d90*/  IMAD R87, R4, R8, R87 ;  /* 0x0000000804577224 */ /* 0x000fe200078e0257 */
[----:B------:R-:W-:Y:S01]  /*0da0*/  LOP3.LUT R115, R0, 0x20, RZ, 0xfc, !PT ;  /* 0x0000002000737812 */ /* 0x000fe200078efcff */
[C---:B------:R-:W-:Y:S01]  /*0db0*/  IMAD.HI.U32 R8, R5.reuse, R83, RZ ;  /* 0x0000005305087227 */ /* 0x040fe200078e00ff */
[----:B------:R-:W-:Y:S01]  /*0dc0*/  STL [R1+0x400], R120 ;  /* 0x0004007801007387 */ /* 0x000fe20000100800 */
[----:B------:R-:W-:Y:S01]  /*0dd0*/  IABS R76, R114 ;  /* 0x00000072004c7213 */ /* 0x000fe20000000000 */
[----:B------:R-:W-:Y:S01]  /*0de0*/  UIADD3 UR10, UPT, UPT, UR8, UR10, URZ ;  /* 0x0000000a080a7290 */ /* 0x000fe2000fffe0ff */
[----:B------:R-:W-:Y:S01]  /*0df0*/  IMAD.MOV R7, RZ, RZ, -R7 ;  /* 0x000000ffff077224 */ /* 0x000fe200078e0a07 */
[----:B------:R-:W-:Y:S01]  /*0e00*/  STL [R1+0x3fc], R119 ;  /* 0x0003fc7701007387 */ /* 0x000fe20000100800 */
[C---:B------:R-:W-:Y:S01]  /*0e10*/  IMAD R89, R4.reuse, R11, R89 ;  /* 0x0000000b04597224 */ /* 0x040fe200078e0259 */
[----:B------:R-:W-:Y:S01]  /*0e20*/  IABS R75, R17 ;  /* 0x00000011004b7213 */ /* 0x000fe20000000000 */
[----:B------:R-:W-:Y:S01]  /*0e30*/  IMAD R85, R4, R10, R85 ;  /* 0x0000000a04557224 */ /* 0x000fe200078e0255 */
[----:B------:R-:W-:Y:S01]  /*0e40*/  STL [R1+0x3f8], R118 ;  /* 0x0003f87601007387 */ /* 0x000fe20000100800 */
[----:B------:R-:W-:Y:S01]  /*0e50*/  IMAD.HI.U32 R10, R5, R81, RZ ;  /* 0x00000051050a7227 */ /* 0x000fe200078e00ff */
[----:B------:R-:W-:-:S02]  /*0e60*/  LOP3.LUT R14, R0, 0x30, RZ, 0xfc, !PT ;  /* 0x00000030000e7812 */ /* 0x000fc400078efcff */
[----:B------:R-:W-:Y:S01]  /*0e70*/  STL [R1+0x3f4], R117 ;  /* 0x0003f47501007387 */ /* 0x000fe20000100800 */
[C---:B------:R-:W-:Y:S01]  /*0e80*/  IMAD.HI.U32 R11, R5.reuse, R80, RZ ;  /* 0x00000050050b7227 */ /* 0x040fe200078e00ff */
[----:B------:R-:W-:Y:S02]  /*0e90*/  IABS R79, R117 ;  /* 0x00000075004f7213 */ /* 0x000fe40000000000 */
[----:B------:R-:W-:Y:S01]  /*0ea0*/  STL [R1+0x3f0], R116 ;  /* 0x0003f07401007387 */ /* 0x000fe20000100800 */
[----:B------:R-:W-:Y:S01]  /*0eb0*/  IMAD.MOV R8, RZ, RZ, -R8 ;  /* 0x000000ffff087224 */ /* 0x000fe200078e0a08 */
[----:B------:R-:W-:Y:S01]  /*0ec0*/  LOP3.LUT R21, R0, 0x28, RZ, 0xfc, !PT ;  /* 0x0000002800157812 */ /* 0x000fe200078efcff */
[----:B------:R-:W-:Y:S01]  /*0ed0*/  IMAD R88, R4, R7, R88 ;  /* 0x0000000704587224 */ /* 0x000fe200078e0258 */
[----:B------:R-:W-:Y:S01]  /*0ee0*/  STL [R1+0x3ec], R115 ;  /* 0x0003ec7301007387 */ /* 0x000fe20000100800 */
[----:B------:R-:W-:Y:S01]  /*0ef0*/  IMAD.HI.U32 R7, R5, R84, RZ ;  /* 0x0000005405077227 */ /* 0x000fe200078e00ff */
[----:B------:R-:W-:-:S02]  /*0f00*/  LOP3.LUT R20, R0, 0x2a, RZ, 0xfc, !PT ;  /* 0x0000002a00147812 */ /* 0x000fc400078efcff */
[----:B------:R0:W-:Y:S01]  /*0f10*/  STL [R1+0x3e4], R17 ;  /* 0x0003e41101007387 */ /* 0x0001e20000100800 */
[----:B------:R-:W-:Y:S01]  /*0f20*/  IMAD.MOV R10, RZ, RZ, -R10 ;  /* 0x000000ffff0a7224 */ /* 0x000fe200078e0a0a */
[----:B------:R-:W-:Y:S01]  /*0f30*/  LOP3.LUT R12, R0, 0x32, RZ, 0xfc, !PT ;  /* 0x00000032000c7812 */ /* 0x000fe200078efcff */
[----:B------:R-:W-:Y:S01]  /*0f40*/  IMAD.MOV R11, RZ, RZ, -R11 ;  /* 0x000000ffff0b7224 */ /* 0x000fe200078e0a0b */
[----:B------:R-:W-:Y:S01]  /*0f50*/  IABS R67, R14 ;  /* 0x0000000e00437213 */ /* 0x000fe20000000000 */
[----:B------:R-:W-:Y:S01]  /*0f60*/  IMAD R83, R4, R8, R83 ;  /* 0x0000000804537224 */ /* 0x000fe200078e0253 */
[----:B------:R-:W-:Y:S01]  /*0f70*/  STL [R1+0x3e8], R114 ;  /* 0x0003e87201007387 */ /* 0x000fe20000100800 */
[C---:B------:R-:W-:Y:S01]  /*0f80*/  IMAD.HI.U32 R8, R5.reuse, R78, RZ ;  /* 0x0000004e05087227 */ /* 0x040fe200078e00ff */
[----:B------:R-:W-:Y:S02]  /*0f90*/  IABS R73, R20 ;  /* 0x0000001400497213 */ /* 0x000fe40000000000 */
[----:B0-----:R-:W-:Y:S01]  /*0fa0*/  LOP3.LUT R17, R0, 0x2c, RZ, 0xfc, !PT ;  /* 0x0000002c00117812 */ /* 0x001fe200078efcff */
[----:B------:R-:W-:Y:S01]  /*0fb0*/  IMAD.MOV R7, RZ, RZ, -R7 ;  /* 0x000000ffff077224 */ /* 0x000fe200078e0a07 */
[----:B------:R-:W-:Y:S01]  /*0fc0*/  STL [R1+0x418], R21 ;  /* 0x0004181501007387 */ /* 0x000fe20000100800 */
[C---:B------:R-:W-:Y:S01]  /*0fd0*/  IMAD R81, R4.reuse, R10, R81 ;  /* 0x0000000a04517224 */ /* 0x040fe200078e0251 */
[----:B------:R-:W-:Y:S01]  /*0fe0*/  IABS R66, R12 ;  /* 0x0000000c00427213 */ /* 0x000fe20000000000 */
[----:B------:R-:W-:Y:S01]  /*0ff0*/  IMAD R80, R4, R11, R80 ;  /* 0x0000000b04507224 */ /* 0x000fe200078e0250 */
[----:B------:R0:W-:Y:S01]  /*1000*/  STL [R1+0x414], R20 ;  /* 0x0004141401007387 */ /* 0x0001e20000100800 */
[----:B------:R-:W-:Y:S01]  /*1010*/  IMAD.HI.U32 R10, R5, R76, RZ ;  /* 0x0000004c050a7227 */ /* 0x000fe200078e00ff */
[----:B------:R-:W-:-:S02]  /*1020*/  IABS R72, R17 ;  /* 0x0000001100487213 */ /* 0x000fc40000000000 */
[----:B------:R1:W-:Y:S01]  /*1030*/  STL [R1+0x41c], R17 ;  /* 0x00041c1101007387 */ /* 0x0003e20000100800 */
[C---:B------:R-:W-:Y:S01]  /*1040*/  IMAD.HI.U32 R11, R5.reuse, R75, RZ ;  /* 0x0000004b050b7227 */ /* 0x040fe200078e00ff */
[----:B------:R-:W-:Y:S02]  /*1050*/  IABS R74, R21 ;  /* 0x00000015004a7213 */ /* 0x000fe40000000000 */
[----:B------:R2:W-:Y:S01]  /*1060*/  STL [R1+0x42c], R14 ;  /* 0x00042c0e01007387 */ /* 0x0005e20000100800 */
[----:B------:R-:W-:Y:S01]  /*1070*/  IMAD.MOV R13, RZ, RZ, -R8 ;  /* 0x000000ffff0d7224 */ /* 0x000fe200078e0a08 */
[----:B0-----:R-:W-:Y:S01]  /*1080*/  LOP3.LUT R20, R0, 0x44, RZ, 0xfc, !PT ;  /* 0x0000004400147812 */ /* 0x001fe200078efcff */
[----:B------:R-:W-:Y:S01]  /*1090*/  IMAD R84, R4, R7, R84 ;  /* 0x0000000704547224 */ /* 0x000fe200078e0254 */
[----:B------:R0:W-:Y:S01]  /*10a0*/  STL [R1+0x428], R12 ;  /* 0x0004280c01007387 */ /* 0x0001e20000100800 */
[----:B------:R-:W-:Y:S01]  /*10b0*/  IMAD.HI.U32 R7, R5, R79, RZ ;  /* 0x0000004f05077227 */ /* 0x000fe200078e00ff */
[----:B-1----:R-:W-:-:S02]  /*10c0*/  LOP3.LUT R17, R0, 0x34, RZ, 0xfc, !PT ;  /* 0x0000003400117812 */ /* 0x002fc400078efcff */
[C---:B------:R-:W-:Y:S01]  /*10d0*/  LOP3.LUT R21, R0.reuse, 0x42, RZ, 0xfc, !PT ;  /* 0x0000004200157812 */ /* 0x040fe200078efcff */
[----:B------:R-:W-:Y:S01]  /*10e0*/  IMAD.MOV R15, RZ, RZ, -R10 ;  /* 0x000000ffff0f7224 */ /* 0x000fe200078e0a0a */
[----:B--2---:R-:W-:Y:S01]  /*10f0*/  LOP3.LUT R14, R0, 0x3a, RZ, 0xfc, !PT ;  /* 0x0000003a000e7812 */ /* 0x004fe200078efcff */
[----:B------:R-:W-:Y:S01]  /*1100*/  IMAD.MOV R11, RZ, RZ, -R11 ;  /* 0x000000ffff0b7224 */ /* 0x000fe200078e0a0b */
[----:B------:R1:W-:Y:S01]  /*1110*/  STL [R1+0x430], R17 ;  /* 0x0004301101007387 */ /* 0x0003e20000100800 */
[----:B------:R-:W-:Y:S01]  /*1120*/  IMAD R78, R4, R13, R78 ;  /* 0x0000000d044e7224 */ /* 0x000fe200078e024e */
[C---:B------:R-:W-:Y:S01]  /*1130*/  LOP3.LUT R13, R0.reuse, 0x3c, RZ, 0xfc, !PT ;  /* 0x0000003c000d7812 */ /* 0x040fe200078efcff */
[C---:B------:R-:W-:Y:S01]  /*1140*/  IMAD.HI.U32 R10, R5.reuse, R67, RZ ;  /* 0x00000043050a7227 */ /* 0x040fe200078e00ff */
[----:B0-----:R-:W-:Y:S02]  /*1150*/  LOP3.LUT R12, R0, 0x40, RZ, 0xfc, !PT ;  /* 0x00000040000c7812 */ /* 0x001fe400078efcff */
[----:B------:R-:W-:Y:S01]  /*1160*/  IABS R62, R13 ;  /* 0x0000000d003e7213 */ /* 0x000fe20000000000 */
[----:B------:R-:W-:Y:S01]  /*1170*/  IMAD.MOV R7, RZ, RZ, -R7 ;  /* 0x000000ffff077224 */ /* 0x000fe200078e0a07 */
[----:B------:R-:W-:Y:S01]  /*1180*/  IABS R61, R12 ;  /* 0x0000000c003d7213 */ /* 0x000fe20000000000 */
[----:B------:R-:W-:Y:S01]  /*1190*/  IMAD R76, R4, R15, R76 ;  /* 0x0000000f044c7224 */ /* 0x000fe200078e024c */
[----:B------:R-:W-:Y:S01]  /*11a0*/  LOP3.LUT R15, R0, 0x38, RZ, 0xfc, !PT ;  /* 0x00000038000f7812 */ /* 0x000fe200078efcff */
[----:B------:R-:W-:Y:S01]  /*11b0*/  IMAD R75, R4, R11, R75 ;  /* 0x0000000b044b7224 */ /* 0x000fe200078e024b */
[----:B------:R-:W-:Y:S01]  /*11c0*/  IABS R65, R17 ;  /* 0x0000001100417213 */ /* 0x000fe20000000000 */
[C---:B------:R-:W-:Y:S01]  /*11d0*/  IMAD.HI.U32 R8, R5.reuse, R73, RZ ;  /* 0x0000004905087227 */ /* 0x040fe200078e00ff */
[----:B------:R-:W-:Y:S01]  /*11e0*/  IABS R64, R15 ;  /* 0x0000000f00407213 */ /* 0x000fe20000000000 */
[----:B------:R-:W-:Y:S01]  /*11f0*/  STL [R1+0x440], R15 ;  /* 0x0004400f01007387 */ /* 0x000fe20000100800 */
[----:B------:R-:W-:Y:S01]  /*1200*/  IABS R63, R14 ;  /* 0x0000000e003f7213 */ /* 0x000fe20000000000 */
[C---:B------:R-:W-:Y:S01]  /*1210*/  IMAD.HI.U32 R11, R5.reuse, R66, RZ ;  /* 0x00000042050b7227 */ /* 0x040fe200078e00ff */
[----:B------:R-:W-:Y:S01]  /*1220*/  IABS R86, R125 ;  /* 0x0000007d00567213 */ /* 0x000fe20000000000 */
[----:B------:R0:W-:Y:S01]  /*1230*/  STL [R1+0x43c], R14 ;  /* 0x00043c0e01007387 */ /* 0x0001e20000100800 */
[----:B-1----:R-:W-:Y:S01]  /*1240*/  LOP3.LUT R17, R0, 0x48, RZ, 0xfc, !PT ;  /* 0x0000004800117812 */ /* 0x002fe200078efcff */
[----:B------:R-:W-:Y:S01]  /*1250*/  IMAD.MOV R10, RZ, RZ, -R10 ;  /* 0x000000ffff0a7224 */ /* 0x000fe200078e0a0a */
[----:B------:R-:W-:Y:S01]  /*1260*/  IABS R59, R20 ;  /* 0x00000014003b7213 */ /* 0x000fe20000000000 */
[----:B------:R-:W-:Y:S01]  /*1270*/  IMAD R79, R4, R7, R79 ;  /* 0x00000007044f7224 */ /* 0x000fe200078e024f */
[----:B------:R-:W-:Y:S01]  /*1280*/  STL [R1+0x444], R13 ;  /* 0x0004440d01007387 */ /* 0x000fe20000100800 */
[----:B------:R-:W-:Y:S01]  /*1290*/  IMAD.HI.U32 R7, R5, R74, RZ ;  /* 0x0000004a05077227 */ /* 0x000fe200078e00ff */
[----:B------:R-:W-:-:S02]  /*12a0*/  IABS R58, R17 ;  /* 0x00000011003a7213 */ /* 0x000fc40000000000 */
[----:B------:R1:W-:Y:S01]  /*12b0*/  STL [R1+0x454], R12 ;  /* 0x0004540c01007387 */ /* 0x0003e20000100800 */
[----:B------:R-:W-:Y:S01]  /*12c0*/  IMAD.MOV R8, RZ, RZ, -R8 ;  /* 0x000000ffff087224 */ /* 0x000fe200078e0a08 */
[----:B0-----:R-:W-:Y:S01]  /*12d0*/  LOP3.LUT R14, R0, 0x4a, RZ, 0xfc, !PT ;  /* 0x0000004a000e7812 */ /* 0x001fe200078efcff */
[----:B------:R-:W-:Y:S01]  /*12e0*/  IMAD.MOV R11, RZ, RZ, -R11 ;  /* 0x000000ffff0b7224 */ /* 0x000fe200078e0a0b */
[----:B------:R0:W-:Y:S01]  /*12f0*/  STL [R1+0x450], R21 ;  /* 0x0004501501007387 */ /* 0x0001e20000100800 */
[----:B------:R-:W-:Y:S01]  /*1300*/  IMAD R67, R4, R10, R67 ;  /* 0x0000000a04437224 */ /* 0x000fe200078e0243 */
[----:B------:R-:W-:Y:S01]  /*1310*/  IABS R57, R14 ;  /* 0x0000000e00397213 */ /* 0x000fe20000000000 */
[C---:B------:R-:W-:Y:S01]  /*1320*/  IMAD.HI.U32 R10, R5.reuse, R62, RZ ;  /* 0x0000003e050a7227 */ /* 0x040fe200078e00ff */
[----:B------:R-:W-:Y:S01]  /*1330*/  STL [R1+0x458], R20 ;  /* 0x0004581401007387 */ /* 0x000fe20000100800 */
[----:B------:R-:W-:Y:S02]  /*1340*/  IABS R60, R21 ;  /* 0x00000015003c7213 */ /* 0x000fe40000000000 */
[----:B------:R-:W-:Y:S01]  /*1350*/  IMAD.MOV R7, RZ, RZ, -R7 ;  /* 0x000000ffff077224 */ /* 0x000fe200078e0a07 */
[----:B-1----:R-:W-:Y:S01]  /*1360*/  LOP3.LUT R12, R0, 0x4c, RZ, 0xfc, !PT ;  /* 0x0000004c000c7812 */ /* 0x002fe200078efcff */
[C---:B------:R-:W-:Y:S01]  /*1370*/  IMAD R73, R4.reuse, R8, R73 ;  /* 0x0000000804497224 */ /* 0x040fe200078e0249 */
[----:B------:R1:W-:Y:S01]  /*1380*/  STL [R1+0x45c], R17 ;  /* 0x00045c1101007387 */ /* 0x0003e20000100800 */
[----:B------:R-:W-:Y:S01]  /*1390*/  IMAD R66, R4, R11, R66 ;  /* 0x0000000b04427224 */ /* 0x000fe200078e0242 */
[----:B------:R-:W-:Y:S01]  /*13a0*/  IABS R56, R12 ;  /* 0x0000000c00387213 */ /* 0x000fe20000000000 */
[----:B------:R-:W-:Y:S01]  /*13b0*/  IMAD.HI.U32 R8, R5, R64, RZ ;  /* 0x0000004005087227 */ /* 0x000fe200078e00ff */
[----:B------:R2:W-:Y:S01]  /*13c0*/  STL [R1+0x44c], R14 ;  /* 0x00044c0e01007387 */ /* 0x0005e20000100800 */
[----:B------:R-:W-:-:S02]  /*13d0*/  IABS R82, R120 ;  /* 0x0000007800527213 */ /* 0x000fc40000000000 */
[C---:B------:R-:W-:Y:S01]  /*13e0*/  IMAD.HI.U32 R11, R5.reuse, R61, RZ ;  /* 0x0000003d050b7227 */ /* 0x040fe200078e00ff */
[----:B------:R3:W-:Y:S01]  /*13f0*/  STL [R1+0x448], R12 ;  /* 0x0004480c01007387 */ /* 0x0007e20000100800 */
[C---:B0-----:R-:W-:Y:S02]  /*1400*/  LOP3.LUT R21, R0.reuse, 0x5c, RZ, 0xfc, !PT ;  /* 0x0000005c00157812 */ /* 0x041fe400078efcff */
[----:B------:R-:W-:Y:S01]  /*1410*/  IMAD.MOV R15, RZ, RZ, -R10 ;  /* 0x000000ffff0f7224 */ /* 0x000fe200078e0a0a */
[----:B-1----:R-:W-:Y:S01]  /*1420*/  LOP3.LUT R17, R0, 0x50, RZ, 0xfc, !PT ;  /* 0x0000005000117812 */ /* 0x002fe200078efcff */
[----:B------:R-:W-:Y:S01]  /*1430*/  IMAD R74, R4, R7, R74 ;  /* 0x00000007044a7224 */ /* 0x000fe200078e024a */
[C---:B--2---:R-:W-:Y:S01]  /*1440*/  LOP3.LUT R14, R0.reuse, 0x54, RZ, 0xfc, !PT ;  /* 0x00000054000e7812 */ /* 0x044fe200078efcff */
[C---:B------:R-:W-:Y:S01]  /*1450*/  IMAD.HI.U32 R7, R5.reuse, R65, RZ ;  /* 0x0000004105077227 */ /* 0x040fe200078e00ff */
[----:B------:R-:W-:Y:S01]  /*1460*/  IABS R55, R17 ;  /* 0x0000001100377213 */ /* 0x000fe20000000000 */
[----:B------:R0:W-:Y:S01]  /*1470*/  STL [R1+0x438], R17 ;  /* 0x0004381101007387 */ /* 0x0001e20000100800 */
[C---:B---3--:R-:W-:Y:S01]  /*1480*/  LOP3.LUT R12, R0.reuse, 0x5a, RZ, 0xfc, !PT ;  /* 0x0000005a000c7812 */ /* 0x048fe200078efcff */
[----:B------:R-:W-:Y:S01]  /*1490*/  IMAD.MOV R13, RZ, RZ, -R8 ;  /* 0x000000ffff0d7224 */ /* 0x000fe200078e0a08 */
[----:B------:R-:W-:Y:S01]  /*14a0*/  IABS R53, R14 ;  /* 0x0000000e00357213 */ /* 0x000fe20000000000 */
[----:B------:R-:W-:Y:S01]  /*14b0*/  IMAD.MOV R11, RZ, RZ, -R11 ;  /* 0x000000ffff0b7224 */ /* 0x000fe200078e0a0b */
[----:B------:R-:W-:Y:S01]  /*14c0*/  IABS R51, R12 ;  /* 0x0000000c00337213 */ /* 0x000fe20000000000 */
[----:B------:R-:W-:Y:S01]  /*14d0*/  IMAD.HI.U32 R9, R5, R86, RZ ;  /* 0x0000005605097227 */ /* 0x000fe200078e00ff */
[----:B------:R-:W-:-:S02]  /*14e0*/  LOP3.LUT R20, R0, 0x60, RZ, 0xfc, !PT ;  /* 0x0000006000147812 */ /* 0x000fc400078efcff */
[----:B------:R-:W-:Y:S01]  /*14f0*/  IABS R77, R115 ;  /* 0x00000073004d7213 */ /* 0x000fe20000000000 */
[----:B------:R-:W-:Y:S01]  /*1500*/  IMAD R62, R4, R15, R62 ;  /* 0x0000000f043e7224 */ /* 0x000fe200078e023e */
[C---:B------:R-:W-:Y:S01]  /*1510*/  LOP3.LUT R15, R0.reuse, 0x52, RZ, 0xfc, !PT ;  /* 0x00000052000f7812 */ /* 0x040fe200078efcff */
[C---:B------:R-:W-:Y:S01]  /*1520*/  IMAD.HI.U32 R8, R5.reuse, R59, RZ ;  /* 0x0000003b05087227 */ /* 0x040fe200078e00ff */
[----:B0-----:R-:W-:Y:S02]  /*1530*/  LOP3.LUT R17, R0, 0x62, RZ, 0xfc, !PT ;  /* 0x0000006200117812 */ /* 0x001fe400078efcff */
[----:B------:R-:W-:Y:S01]  /*1540*/  IABS R54, R15 ;  /* 0x0000000f00367213 */ /* 0x000fe20000000000 */
[----:B------:R-:W-:Y:S01]  /*1550*/  IMAD.MOV R7, RZ, RZ, -R7 ;  /* 0x000000ffff077224 */ /* 0x000fe200078e0a07 */
[----:B------:R-:W-:Y:S01]  /*1560*/  STL [R1+0x434], R15 ;  /* 0x0004340f01007387 */ /* 0x000fe20000100800 */
[----:B------:R-:W-:Y:S01]  /*1570*/  IMAD R64, R4, R13, R64 ;  /* 0x0000000d04407224 */ /* 0x000fe200078e0240 */
[----:B------:R-:W-:Y:S01]  /*1580*/  LOP3.LUT R13, R0, 0x58, RZ, 0xfc, !PT ;  /* 0x00000058000d7812 */ /* 0x000fe200078efcff */
[----:B------:R-:W-:Y:S01]  /*1590*/  IMAD R61, R4, R11, R61 ;  /* 0x0000000b043d7224 */ /* 0x000fe200078e023d */
[----:B------:R0:W-:Y:S01]  /*15a0*/  STL [R1+0x424], R14 ;  /* 0x0004240e01007387 */ /* 0x0001e20000100800 */
[----:B------:R-:W-:Y:S01]  /*15b0*/  IMAD.HI.U32 R10, R5, R57, RZ ;  /* 0x00000039050a7227 */ /* 0x000fe200078e00ff */
[----:B------:R-:W-:-:S02]  /*15c0*/  IABS R52, R13 ;  /* 0x0000000d00347213 */ /* 0x000fc40000000000 */
[----:B------:R-:W-:Y:S01]  /*15d0*/  STL [R1+0x420], R13 ;  /* 0x0004200d01007387 */ /* 0x000fe20000100800 */
[C---:B------:R-:W-:Y:S01]  /*15e0*/  IMAD.HI.U32 R11, R5.reuse, R56, RZ ;  /* 0x00000038050b7227 */ /* 0x040fe200078e00ff */
[----:B------:R-:W-:Y:S02]  /*15f0*/  IABS R48, R17 ;  /* 0x0000001100307213 */ /* 0x000fe40000000000 */
[----:B------:R1:W-:Y:S01]  /*1600*/  STL [R1+0x410], R12 ;  /* 0x0004100c01007387 */ /* 0x0003e20000100800 */
[----:B------:R-:W-:Y:S01]  /*1610*/  IMAD.MOV R9, RZ, RZ, -R9 ;  /* 0x000000ffff097224 */ /* 0x000fe200078e0a09 */
[----:B0-----:R-:W-:Y:S01]  /*1620*/  LOP3.LUT R14, R0, 0x64, RZ, 0xfc, !PT ;  /* 0x00000064000e7812 */ /* 0x001fe200078efcff */
[----:B------:R-:W-:Y:S01]  /*1630*/  IMAD.MOV R8, RZ, RZ, -R8 ;  /* 0x000000ffff087224 */ /* 0x000fe200078e0a08 */
[----:B------:R-:W-:Y:S01]  /*1640*/  STL [R1+0x40c], R21 ;  /* 0x00040c1501007387 */ /* 0x000fe20000100800 */
[----:B------:R-:W-:Y:S01]  /*1650*/  IMAD R65, R4, R7, R65 ;  /* 0x0000000704417224 */ /* 0x000fe200078e0241 */
[----:B------:R-:W-:Y:S01]  /*1660*/  IABS R47, R14 ;  /* 0x0000000e002f7213 */ /* 0x000fe20000000000 */
[----:B------:R-:W-:Y:S01]  /*1670*/  IMAD.HI.U32 R7, R5, R60, RZ ;  /* 0x0000003c05077227 */ /* 0x000fe200078e00ff */
[----:B------:R-:W-:Y:S01]  /*1680*/  STL [R1+0x3e0], R20 ;  /* 0x0003e01401007387 */ /* 0x000fe20000100800 */
[----:B------:R-:W-:-:S02]  /*1690*/  IABS R50, R21 ;  /* 0x0000001500327213 */ /* 0x000fc40000000000 */
[----:B------:R-:W-:Y:S01]  /*16a0*/  IMAD.MOV R10, RZ, RZ, -R10 ;  /* 0x000000ffff0a7224 */ /* 0x000fe200078e0a0a */
[----:B-1----:R-:W-:Y:S01]  /*16b0*/  LOP3.LUT R12, R0, 0x68, RZ, 0xfc, !PT ;  /* 0x00000068000c7812 */ /* 0x002fe200078efcff */
[----:B------:R-:W-:Y:S01]  /*16c0*/  IMAD.MOV R11, RZ, RZ, -R11 ;  /* 0x000000ffff0b7224 */ /* 0x000fe200078e0a0b */
[----:B------:R0:W-:Y:S01]  /*16d0*/  STL [R1+0x3dc], R17 ;  /* 0x0003dc1101007387 */ /* 0x0001e20000100800 */
[C---:B------:R-:W-:Y:S01]  /*16e0*/  IMAD R86, R4.reuse, R9, R86 ;  /* 0x0000000904567224 */ /* 0x040fe200078e0256 */
[----:B------:R-:W-:Y:S01]  /*16f0*/  IABS R46, R12 ;  /* 0x0000000c002e7213 */ /* 0x000fe20000000000 */
[C---:B------:R-:W-:Y:S01]  /*1700*/  IMAD.HI.U32 R9, R5.reuse, R82, RZ ;  /* 0x0000005205097227 */ /* 0x040fe200078e00ff */
[----:B------:R1:W-:Y:S01]  /*1710*/  STL [R1+0x3d8], R14 ;  /* 0x0003d80e01007387 */ /* 0x0003e20000100800 */
[----:B------:R-:W-:Y:S02]  /*1720*/  IABS R49, R20 ;  /* 0x0000001400317213 */ /* 0x000fe40000000000 */
[----:B------:R-:W-:Y:S01]  /*1730*/  IMAD R59, R4, R8, R59 ;  /* 0x00000008043b7224 */ /* 0x000fe200078e023b */
[----:B------:R2:W-:Y:S01]  /*1740*/  STL [R1+0x3d4], R12 ;  /* 0x0003d40c01007387 */ /* 0x0005e20000100800 */
[----:B------:R-:W-:Y:S01]  /*1750*/  IMAD.HI.U32 R8, R5, R54, RZ ;  /* 0x0000003605087227 */ /* 0x000fe200078e00ff */
[----:B0-----:R-:W-:-:S02]  /*1760*/  LOP3.LUT R17, R0, 0x6a, RZ, 0xfc, !PT ;  /* 0x0000006a00117812 */ /* 0x001fc400078efcff */
[C---:B------:R-:W-:Y:S01]  /*1770*/  LOP3.LUT R21, R0.reuse, 0x78, RZ, 0xfc, !PT ;  /* 0x0000007800157812 */ /* 0x040fe200078efcff */
[----:B------:R-:W-:Y:S01]  /*1780*/  IMAD.MOV R7, RZ, RZ, -R7 ;  /* 0x000000ffff077224 */ /* 0x000fe200078e0a07 */
[----:B-1----:R-:W-:Y:S01]  /*1790*/  LOP3.LUT R14, R0, 0x70, RZ, 0xfc, !PT ;  /* 0x00000070000e7812 */ /* 0x002fe200078efcff */
[C---:B------:R-:W-:Y:S01]  /*17a0*/  IMAD R57, R4.reuse, R10, R57 ;  /* 0x0000000a04397224 */ /* 0x040fe200078e0239 */
[----:B------:R0:W-:Y:S01]  /*17b0*/  STL [R1+0x3d0], R17 ;  /* 0x0003d01101007387 */ /* 0x0001e20000100800 */
[----:B------:R-:W-:Y:S01]  /*17c0*/  IMAD R56, R4, R11, R56 ;  /* 0x0000000b04387224 */ /* 0x000fe200078e0238 */
[C---:B--2---:R-:W-:Y:S01]  /*17d0*/  LOP3.LUT R12, R0.reuse, 0x74, RZ, 0xfc, !PT ;  /* 0x00000074000c7812 */ /* 0x044fe200078efcff */
[C---:B------:R-:W-:Y:S01]  /*17e0*/  IMAD.HI.U32 R10, R5.reuse, R52, RZ ;  /* 0x00000034050a7227 */ /* 0x040fe200078e00ff */
[----:B------:R-:W-:Y:S02]  /*17f0*/  IABS R45, R17 ;  /* 0x00000011002d7213 */ /* 0x000fe40000000000 */
[----:B------:R-:W-:Y:S01]  /*1800*/  IABS R41, R12 ;  /* 0x0000000c00297213 */ /* 0x000fe20000000000 */
[----:B------:R-:W-:Y:S01]  /*1810*/  IMAD.HI.U32 R11, R5, R51, RZ ;  /* 0x00000033050b7227 */ /* 0x000fe200078e00ff */
[----:B------:R-:W-:-:S02]  /*1820*/  LOP3.LUT R20, R0, 0x7a, RZ, 0xfc, !PT ;  /* 0x0000007a00147812 */ /* 0x000fc400078efcff */
[----:B0-----:R-:W-:Y:S01]  /*1830*/  LOP3.LUT R17, R0, 0x7c, RZ, 0xfc, !PT ;  /* 0x0000007c00117812 */ /* 0x001fe200078efcff */
[----:B------:R-:W-:Y:S01]  /*1840*/  IMAD.MOV R9, RZ, RZ, -R9 ;  /* 0x000000ffff097224 */ /* 0x000fe200078e0a09 */
[----:B------:R-:W-:Y:S01]  /*1850*/  IABS R43, R14 ;  /* 0x0000000e002b7213 */ /* 0x000fe20000000000 */
[----:B------:R-:W-:Y:S01]  /*1860*/  IMAD.MOV R13, RZ, RZ, -R8 ;  /* 0x000000ffff0d7224 */ /* 0x000fe200078e0a08 */
[----:B------:R-:W-:Y:S01]  /*1870*/  IABS R39, R20 ;  /* 0x0000001400277213 */ /* 0x000fe20000000000 */
[----:B------:R-:W-:Y:S01]  /*1880*/  IMAD R60, R4, R7, R60 ;  /* 0x00000007043c7224 */ /* 0x000fe200078e023c */
[----:B------:R-:W-:Y:S01]  /*1890*/  IABS R38, R17 ;  /* 0x0000001100267213 */ /* 0x000fe20000000000 */
[C---:B------:R-:W-:Y:S01]  /*18a0*/  IMAD.HI.U32 R7, R5.reuse, R55, RZ ;  /* 0x0000003705077227 */ /* 0x040fe200078e00ff */
[----:B------:R-:W-:Y:S02]  /*18b0*/  IABS R40, R21 ;  /* 0x0000001500287213 */ /* 0x000fe40000000000 */
[C---:B------:R-:W-:Y:S01]  /*18c0*/  LOP3.LUT R106, R0.reuse, 0x9c, RZ, 0xfc, !PT ;  /* 0x0000009c006a7812 */ /* 0x040fe200078efcff */
[----:B------:R-:W-:Y:S01]  /*18d0*/  IMAD.MOV R15, RZ, RZ, -R10 ;  /* 0x000000ffff0f7224 */ /* 0x000fe200078e0a0a */
[----:B------:R-:W-:Y:S01]  /*18e0*/  LOP3.LUT R111, R0, 0xa2, RZ, 0xfc, !PT ;  /* 0x000000a2006f7812 */ /* 0x000fe200078efcff */
[----:B------:R-:W-:Y:S01]  /*18f0*/  IMAD.MOV R11, RZ, RZ, -R11 ;  /* 0x000000ffff0b7224 */ /* 0x000fe200078e0a0b */
[----:B------:R-:W-:Y:S01]  /*1900*/  IABS R26, R106 ;  /* 0x0000006a001a7213 */ /* 0x000fe20000000000 */
[----:B------:R-:W-:Y:S01]  /*1910*/  IMAD R82, R4, R9, R82 ;  /* 0x0000000904527224 */ /* 0x000fe200078e0252 */
[----:B------:R-:W-:Y:S01]  /*1920*/  LOP3.LUT R110, R0, 0xaa, RZ, 0xfc, !PT ;  /* 0x000000aa006e7812 */ /* 0x000fe200078efcff */
[----:B------:R-:W-:Y:S01]  /*1930*/  IMAD.HI.U32 R9, R5, R77, RZ ;  /* 0x0000004d05097227 */ /* 0x000fe200078e00ff */
[----:B------:R-:W-:-:S02]  /*1940*/  IABS R24, R111 ;  /* 0x0000006f00187213 */ /* 0x000fc40000000000 */
[----:B------:R-:W-:Y:S01]  /*1950*/  LOP3.LUT R107, R0, 0x9a, RZ, 0xfc, !PT ;  /* 0x0000009a006b7812 */ /* 0x000fe200078efcff */
[----:B------:R-:W-:Y:S01]  /*1960*/  IMAD R54, R4, R13, R54 ;  /* 0x0000000d04367224 */ /* 0x000fe200078e0236 */
[C---:B------:R-:W-:Y:S01]  /*1970*/  LOP3.LUT R13, R0.reuse, 0x72, RZ, 0xfc, !PT ;  /* 0x00000072000d7812 */ /* 0x040fe200078efcff */
[C---:B------:R-:W-:Y:S01]  /*1980*/  IMAD.HI.U32 R10, R5.reuse, R47, RZ ;  /* 0x0000002f050a7227 */ /* 0x040fe200078e00ff */
[C---:B------:R-:W-:Y:S02]  /*1990*/  LOP3.LUT R108, R0.reuse, 0xa4, RZ, 0xfc, !PT ;  /* 0x000000a4006c7812 */ /* 0x040fe400078efcff */
[----:B------:R-:W-:Y:S01]  /*19a0*/  IABS R42, R13 ;  /* 0x0000000d002a7213 */ /* 0x000fe20000000000 */
[----:B------:R-:W-:Y:S01]  /*19b0*/  IMAD.MOV R7, RZ, RZ, -R7 ;  /* 0x000000ffff077224 */ /* 0x000fe200078e0a07 */
[----:B------:R-:W-:Y:S01]  /*19c0*/  LOP3.LUT R109, R0, 0xa8, RZ, 0xfc, !PT ;  /* 0x000000a8006d7812 */ /* 0x000fe200078efcff */
[----:B------:R-:W-:Y:S01]  /*19d0*/  IMAD R52, R4, R15, R52 ;  /* 0x0000000f04347224 */ /* 0x000fe200078e0234 */
[----:B------:R-:W-:Y:S01]  /*19e0*/  LOP3.LUT R15, R0, 0x6c, RZ, 0xfc, !PT ;  /* 0x0000006c000f7812 */ /* 0x000fe200078efcff */
[----:B------:R-:W-:Y:S01]  /*19f0*/  IMAD R51, R4, R11, R51 ;  /* 0x0000000b04337224 */ /* 0x000fe200078e0233 */
[C---:B------:R-:W-:Y:S01]  /*1a00*/  LOP3.LUT R157, R0.reuse, 0xc2, RZ, 0xfc, !PT ;  /* 0x000000c2009d7812 */ /* 0x040fe200078efcff */
[C---:B------:R-:W-:Y:S01]  /*1a10*/  IMAD.HI.U32 R11, R5.reuse, R46, RZ ;  /* 0x0000002e050b7227 */ /* 0x040fe200078e00ff */
[----:B------:R-:W-:Y:S01]  /*1a20*/  IABS R44, R15 ;  /* 0x0000000f002c7213 */ /* 0x000fe20000000000 */
[----:B------:R-:W-:Y:S01]  /*1a30*/  STL [R1+0x3cc], R15 ;  /* 0x0003cc0f01007387 */ /* 0x000fe20000100800 */
[C---:B------:R-:W-:Y:S01]  /*1a40*/  LOP3.LUT R161, R0.reuse, 0xb0, RZ, 0xfc, !PT ;  /* 0x000000b000a17812 */ /* 0x040fe200078efcff */
[----:B------:R-:W-:Y:S01]  /*1a50*/  IMAD.MOV R9, RZ, RZ, -R9 ;  /* 0x000000ffff097224 */ /* 0x000fe200078e0a09 */
[----:B------:R-:W-:Y:S01]  /*1a60*/  LOP3.LUT R159, R0, 0xb8, RZ, 0xfc, !PT ;  /* 0x000000b8009f7812 */ /* 0x000fe200078efcff */
[----:B------:R-:W-:Y:S01]  /*1a70*/  IMAD.MOV R10, RZ, RZ, -R10 ;  /* 0x000000ffff0a7224 */ /* 0x000fe200078e0a0a */
[----:B------:R0:W-:Y:S01]  /*1a80*/  STL [R1+0x4bc], R14 ;  /* 0x0004bc0e01007387 */ /* 0x0001e20000100800 */
[----:B------:R-:W-:Y:S01]  /*1a90*/  IMAD R55, R4, R7, R55 ;  /* 0x0000000704377224 */ /* 0x000fe200078e0237 */
[----:B------:R-:W-:Y:S01]  /*1aa0*/  LOP3.LUT R113, R0, 0xba, RZ, 0xfc, !PT ;  /* 0x000000ba00717812 */ /* 0x000fe200078efcff */
[----:B------:R-:W-:Y:S01]  /*1ab0*/  IMAD.HI.U32 R7, R5, R50, RZ ;  /* 0x0000003205077227 */ /* 0x000fe200078e00ff */
[----:B------:R-:W-:Y:S01]  /*1ac0*/  STL [R1+0x4c0], R13 ;  /* 0x0004c00d01007387 */ /* 0x000fe20000100800 */
[----:B------:R-:W-:-:S02]  /*1ad0*/  IABS R27, R107 ;  /* 0x0000006b001b7213 */ /* 0x000fc40000000000 */
[C---:B------:R-:W-:Y:S01]  /*1ae0*/  IMAD.HI.U32 R8, R5.reuse, R49, RZ ;  /* 0x0000003105087227 */ /* 0x040fe200078e00ff */
[----:B------:R1:W-:Y:S01]  /*1af0*/  STL [R1+0x4d0], R12 ;  /* 0x0004d00c01007387 */ /* 0x0003e20000100800 */
[C---:B------:R-:W-:Y:S02]  /*1b00*/  LOP3.LUT R91, R0.reuse, 0xc4, RZ, 0xfc, !PT ;  /* 0x000000c4005b7812 */ /* 0x040fe400078efcff */
[----:B------:R-:W-:Y:S01]  /*1b10*/  IMAD.MOV R11, RZ, RZ, -R11 ;  /* 0x000000ffff0b7224 */ /* 0x000fe200078e0a0b */
[----:B0-----:R-:W-:Y:S01]  /*1b20*/  LOP3.LUT R14, R0, 0x80, RZ, 0xfc, !PT ;  /* 0x00000080000e7812 */ /* 0x001fe200078efcff */
[----:B------:R-:W-:Y:S01]  /*1b30*/  IMAD R77, R4, R9, R77 ;  /* 0x00000009044d7224 */ /* 0x000fe200078e024d */
[----:B------:R0:W-:Y:S01]  /*1b40*/  STL [R1+0x4cc], R21 ;  /* 0x0004cc1501007387 */ /* 0x0001e20000100800 */
[C---:B------:R-:W-:Y:S01]  /*1b50*/  IMAD.HI.U32 R9, R5.reuse, R72, RZ ;  /* 0x0000004805097227 */ /* 0x040fe200078e00ff */
[----:B------:R-:W-:Y:S02]  /*1b60*/  IABS R37, R14 ;  /* 0x0000000e00257213 */ /* 0x000fe40000000000 */
[----:B-1----:R-:W-:Y:S01]  /*1b70*/  LOP3.LUT R12, R0, 0x82, RZ, 0xfc, !PT ;  /* 0x00000082000c7812 */ /* 0x002fe200078efcff */
[----:B------:R-:W-:Y:S01]  /*1b80*/  IMAD R47, R4, R10, R47 ;  /* 0x0000000a042f7224 */ /* 0x000fe200078e022f */
[----:B------:R-:W-:Y:S01]  /*1b90*/  STL [R1+0x4d4], R20 ;  /* 0x0004d41401007387 */ /* 0x000fe20000100800 */
[----:B------:R-:W-:Y:S01]  /*1ba0*/  IMAD.HI.U32 R10, R5, R42, RZ ;  /* 0x0000002a050a7227 */ /* 0x000fe200078e00ff */
[----:B------:R-:W-:-:S02]  /*1bb0*/  IABS R36, R12 ;  /* 0x0000000c00247213 */ /* 0x000fc40000000000 */
[----:B------:R1:W-:Y:S01]  /*1bc0*/  STL [R1+0x4dc], R17 ;  /* 0x0004dc1101007387 */ /* 0x0003e20000100800 */
[----:B------:R-:W-:Y:S01]  /*1bd0*/  IMAD.MOV R7, RZ, RZ, -R7 ;  /* 0x000000ffff077224 */ /* 0x000fe200078e0a07 */
[----:B0-----:R-:W-:Y:S01]  /*1be0*/  IABS R21, R110 ;  /* 0x0000006e00157213 */ /* 0x001fe20000000000 */
[----:B------:R-:W-:Y:S01]  /*1bf0*/  IMAD.MOV R8, RZ, RZ, -R8 ;  /* 0x000000ffff087224 */ /* 0x000fe200078e0a08 */
[----:B------:R0:W-:Y:S01]  /*1c00*/  STL [R1+0x4e8], R14 ;  /* 0x0004e80e01007387 */ /* 0x0001e20000100800 */
[----:B------:R-:W-:Y:S01]  /*1c10*/  IMAD R46, R4, R11, R46 ;  /* 0x0000000b042e7224 */ /* 0x000fe200078e022e */
[----:B------:R-:W-:Y:S01]  /*1c20*/  IABS R22, R109 ;  /* 0x0000006d00167213 */ /* 0x000fe20000000000 */
[C---:B------:R-:W-:Y:S01]  /*1c30*/  IMAD.HI.U32 R11, R5.reuse, R41, RZ ;  /* 0x00000029050b7227 */ /* 0x040fe200078e00ff */
[----:B------:R2:W-:Y:S01]  /*1c40*/  STL [R1+0x4e4], R12 ;  /* 0x0004e40c01007387 */ /* 0x0005e20000100800 */
[----:B------:R-:W-:Y:S02]  /*1c50*/  IABS R23, R108 ;  /* 0x0000006c00177213 */ /* 0x000fe40000000000 */
[----:B------:R-:W-:Y:S01]  /*1c60*/  IMAD.MOV R9, RZ, RZ, -R9 ;  /* 0x000000ffff097224 */ /* 0x000fe200078e0a09 */
[C---:B-1----:R-:W-:Y:S01]  /*1c70*/  LOP3.LUT R17, R0.reuse, 0x84, RZ, 0xfc, !PT ;  /* 0x0000008400117812 */ /* 0x042fe200078efcff */
[----:B------:R-:W-:Y:S01]  /*1c80*/  IMAD.MOV R15, RZ, RZ, -R10 ;  /* 0x000000ffff0f7224 */ /* 0x000fe200078e0a0a */
[----:B0-----:R-:W-:Y:S01]  /*1c90*/  LOP3.LUT R14, R0, 0x8a, RZ, 0xfc, !PT ;  /* 0x0000008a000e7812 */ /* 0x001fe200078efcff */
[C---:B------:R-:W-:Y:S01]  /*1ca0*/  IMAD R50, R4.reuse, R7, R50 ;  /* 0x0000000704327224 */ /* 0x040fe200078e0232 */
[----:B------:R-:W-:Y:S01]  /*1cb0*/  IABS R35, R17 ;  /* 0x0000001100237213 */ /* 0x000fe20000000000 */
[----:B------:R-:W-:Y:S01]  /*1cc0*/  IMAD R49, R4, R8, R49 ;  /* 0x0000000804317224 */ /* 0x000fe200078e0231 */
[----:B--2---:R-:W-:Y:S01]  /*1cd0*/  LOP3.LUT R12, R0, 0x90, RZ, 0xfc, !PT ;  /* 0x00000090000c7812 */ /* 0x004fe200078efcff */
[----:B------:R-:W-:Y:S01]  /*1ce0*/  IMAD.HI.U32 R7, R5, R45, RZ ;  /* 0x0000002d05077227 */ /* 0x000fe200078e00ff */
[----:B------:R0:W-:Y:S01]  /*1cf0*/  STL [R1+0x4e0], R17 ;  /* 0x0004e01101007387 */ /* 0x0001e20000100800 */
[----:B------:R-:W-:-:S02]  /*1d00*/  IABS R33, R14 ;  /* 0x0000000e00217213 */ /* 0x000fc40000000000 */
[C---:B------:R-:W-:Y:S01]  /*1d10*/  IMAD.HI.U32 R8, R5.reuse, R44, RZ ;  /* 0x0000002c05087227 */ /* 0x040fe200078e00ff */
[----:B------:R-:W-:Y:S02]  /*1d20*/  IABS R31, R12 ;  /* 0x0000000c001f7213 */ /* 0x000fe40000000000 */
[C---:B------:R-:W-:Y:S01]  /*1d30*/  LOP3.LUT R156, R0.reuse, 0xc8, RZ, 0xfc, !PT ;  /* 0x000000c8009c7812 */ /* 0x040fe200078efcff */
[----:B------:R-:W-:Y:S01]  /*1d40*/  IMAD.MOV R11, RZ, RZ, -R11 ;  /* 0x000000ffff0b7224 */ /* 0x000fe200078e0a0b */
[----:B------:R-:W-:Y:S01]  /*1d50*/  LOP3.LUT R70, R0, 0xca, RZ, 0xfc, !PT ;  /* 0x000000ca00467812 */ /* 0x000fe200078efcff */
[----:B------:R-:W-:Y:S01]  /*1d60*/  IMAD R72, R4, R9, R72 ;  /* 0x0000000904487224 */ /* 0x000fe200078e0248 */
[----:B0-----:R-:W-:Y:S01]  /*1d70*/  LOP3.LUT R17, R0, 0x92, RZ, 0xfc, !PT ;  /* 0x0000009200117812 */ /* 0x001fe200078efcff */
[----:B------:R-:W-:-:S03]  /*1d80*/  IMAD.HI.U32 R9, R5, R63, RZ ;  /* 0x0000003f05097227 */ /* 0x000fc600078e00ff */
[----:B------:R-:W-:Y:S01]  /*1d90*/  IABS R30, R17 ;  /* 0x00000011001e7213 */ /* 0x000fe20000000000 */
[----:B------:R-:W-:Y:S01]  /*1da0*/  IMAD R42, R4, R15, R42 ;  /* 0x0000000f042a7224 */ /* 0x000fe200078e022a */
[----:B------:R-:W-:Y:S01]  /*1db0*/  LOP3.LUT R15, R0, 0x88, RZ, 0xfc, !PT ;  /* 0x00000088000f7812 */ /* 0x000fe200078efcff */
[----:B------:R-:W-:Y:S02]  /*1dc0*/  IMAD R71, R6, 0x40, R136 ;  /* 0x0000004006477824 */ /* 0x000fe400078e0288 */
[----:B------:R-:W-:Y:S01]  /*1dd0*/  IMAD.MOV R7, RZ, RZ, -R7 ;  /* 0x000000ffff077224 */ /* 0x000fe200078e0a07 */
[----:B------:R-:W-:Y:S01]  /*1de0*/  IABS R34, R15 ;  /* 0x0000000f00227213 */ /* 0x000fe20000000000 */
[----:B------:R-:W-:Y:S01]  /*1df0*/  IMAD.MOV R13, RZ, RZ, -R8 ;  /* 0x000000ffff0d7224 */ /* 0x000fe200078e0a08 */
[----:B------:R-:W-:Y:S01]  /*1e00*/  IABS R68, R71 ;  /* 0x0000004700447213 */ /* 0x000fe20000000000 */
[----:B------:R-:W-:Y:S01]  /*1e10*/  IMAD R41, R4, R11, R41 ;  /* 0x0000000b04297224 */ /* 0x000fe200078e0229 */
[----:B------:R-:W-:Y:S01]  /*1e20*/  STL [R1+0x4d8], R15 ;  /* 0x0004d80f01007387 */ /* 0x000fe20000100800 */
[----:B------:R-:W-:Y:S01]  /*1e30*/  IMAD.HI.U32 R8, R5, R39, RZ ;  /* 0x0000002705087227 */ /* 0x000fe200078e00ff */
[----:B------:R-:W-:-:S02]  /*1e40*/  ISETP.GE.AND P1, PT, R71, RZ, PT ;  /* 0x000000ff4700720c */ /* 0x000fc40003f26270 */
[----:B------:R0:W-:Y:S01]  /*1e50*/  STL [R1+0x4c8], R14 ;  /* 0x0004c80e01007387 */ /* 0x0001e20000100800 */
[----:B------:R-:W-:-:S04]  /*1e60*/  IMAD.HI.U32 R11, R5, R36, RZ ;  /* 0x00000024050b7227 */ /* 0x000fc800078e00ff */
[----:B------:R-:W-:Y:S02]  /*1e70*/  IMAD.MOV R9, RZ, RZ, -R9 ;  /* 0x000000ffff097224 */ /* 0x000fe400078e0a09 */
[----:B------:R-:W-:Y:S02]  /*1e80*/  IMAD R45, R4, R7, R45 ;  /* 0x00000007042d7224 */ /* 0x000fe400078e022d */
[----:B------:R-:W-:Y:S01]  /*1e90*/  IMAD.HI.U32 R7, R5, R40, RZ ;  /* 0x0000002805077227 */ /* 0x000fe200078e00ff */
[----:B0-----:R-:W-:-:S03]  /*1ea0*/  LOP3.LUT R14, R0, 0x94, RZ, 0xfc, !PT ;  /* 0x00000094000e7812 */ /* 0x001fc600078efcff */
[----:B------:R-:W-:Y:S01]  /*1eb0*/  IMAD.MOV R8, RZ, RZ, -R8 ;  /* 0x000000ffff087224 */ /* 0x000fe200078e0a08 */
[----:B------:R-:W-:Y:S01]  /*1ec0*/  IABS R29, R14 ;  /* 0x0000000e001d7213 */ /* 0x000fe20000000000 */
[----:B------:R-:W-:Y:S02]  /*1ed0*/  IMAD.MOV R11, RZ, RZ, -R11 ;  /* 0x000000ffff0b7224 */ /* 0x000fe400078e0a0b */
[----:B------:R-:W-:Y:S02]  /*1ee0*/  IMAD R63, R4, R9, R63 ;  /* 0x00000009043f7224 */ /* 0x000fe400078e023f */
[----:B------:R-:W-:-:S04]  /*1ef0*/  IMAD.HI.U32 R9, R5, R58, RZ ;  /* 0x0000003a05097227 */ /* 0x000fc800078e00ff */
[----:B------:R-:W-:Y:S01]  /*1f00*/  IMAD R44, R4, R13, R44 ;  /* 0x0000000d042c7224 */ /* 0x000fe200078e022c */
[----:B------:R-:W-:Y:S01]  /*1f10*/  LOP3.LUT R13, R0, 0x8c, RZ, 0xfc, !PT ;  /* 0x0000008c000d7812 */ /* 0x000fe200078efcff */
[----:B------:R-:W-:-:S03]  /*1f20*/  IMAD.HI.U32 R3, R3, R68, RZ ;  /* 0x0000004403037227 */ /* 0x000fc600078e00ff */
[----:B------:R-:W-:Y:S01]  /*1f30*/  IABS R32, R13 ;  /* 0x0000000d00207213 */ /* 0x000fe20000000000 */
[----:B------:R-:W-:Y:S01]  /*1f40*/  IMAD.MOV R7, RZ, RZ, -R7 ;  /* 0x000000ffff077224 */ /* 0x000fe200078e0a07 */
[----:B------:R-:W-:Y:S01]  /*1f50*/  STL [R1+0x4c4], R13 ;  /* 0x0004c40d01007387 */ /* 0x000fe20000100800 */
[C---:B------:R-:W-:Y:S02]  /*1f60*/  IMAD R39, R4.reuse, R8, R39 ;  /* 0x0000000804277224 */ /* 0x040fe400078e0227 */
[----:B------:R-:W-:Y:S01]  /*1f70*/  IMAD R36, R4, R11, R36 ;  /* 0x0000000b04247224 */ /* 0x000fe200078e0224 */
[----:B------:R0:W-:Y:S01]  /*1f80*/  STL [R1+0x4b8], R12 ;  /* 0x0004b80c01007387 */ /* 0x0001e20000100800 */
[----:B------:R-:W-:-:S03]  /*1f90*/  IMAD.HI.U32 R8, R5, R34, RZ ;  /* 0x0000002205087227 */ /* 0x000fc600078e00ff */
[----:B------:R1:W-:Y:S01]  /*1fa0*/  STL [R1+0x4b4], R17 ;  /* 0x0004b41101007387 */ /* 0x0003e20000100800 */
[----:B------:R-:W-:-:S03]  /*1fb0*/  IMAD.HI.U32 R11, R5, R31, RZ ;  /* 0x0000001f050b7227 */ /* 0x000fc600078e00ff */
[----:B------:R2:W-:Y:S01]  /*1fc0*/  STL [R1+0x4b0], R14 ;  /* 0x0004b00e01007387 */ /* 0x0005e20000100800 */
[----:B------:R-:W-:Y:S01]  /*1fd0*/  IMAD.MOV R9, RZ, RZ, -R9 ;  /* 0x000000ffff097224 */ /* 0x000fe200078e0a09 */
[----:B0-----:R-:W-:Y:S01]  /*1fe0*/  LOP3.LUT R12, R0, 0x98, RZ, 0xfc, !PT ;  /* 0x00000098000c7812 */ /* 0x001fe200078efcff */
[----:B------:R-:W-:Y:S02]  /*1ff0*/  IMAD.MOV R3, RZ, RZ, -R3 ;  /* 0x000000ffff037224 */ /* 0x000fe400078e0a03 */
[----:B------:R-:W-:Y:S01]  /*2000*/  IMAD R40, R4, R7, R40 ;  /* 0x0000000704287224 */ /* 0x000fe200078e0228 */
[----:B-1----:R-:W-:Y:S01]  /*2010*/  LOP3.LUT R17, R0, 0xac, RZ, 0xfc, !PT ;  /* 0x000000ac00117812 */ /* 0x002fe200078efcff */
[C---:B------:R-:W-:Y:S01]  /*2020*/  IMAD.HI.U32 R7, R5.reuse, R35, RZ ;  /* 0x0000002305077227 */ /* 0x040fe200078e00ff */
[----:B------:R0:W-:Y:S01]  /*2030*/  STL [R1+0x4ac], R12 ;  /* 0x0004ac0c01007387 */ /* 0x0001e20000100800 */
[----:B------:R-:W-:Y:S02]  /*2040*/  IABS R28, R12 ;  /* 0x0000000c001c7213 */ /* 0x000fe40000000000 */
[----:B------:R-:W-:Y:S01]  /*2050*/  IMAD.MOV R13, RZ, RZ, -R8 ;  /* 0x000000ffff0d7224 */ /* 0x000fe200078e0a08 */
[----:B------:R-:W-:Y:S01]  /*2060*/  IABS R20, R17 ;  /* 0x0000001100147213 */ /* 0x000fe20000000000 */
[----:B------:R-:W-:Y:S01]  /*2070*/  IMAD.MOV R11, RZ, RZ, -R11 ;  /* 0x000000ffff0b7224 */ /* 0x000fe200078e0a0b */
[----:B------:R-:W-:Y:S01]  /*2080*/  STL [R1+0x4a8], R107 ;  /* 0x0004a86b01007387 */ /* 0x000fe20000100800 */
[----:B------:R-:W-:Y:S01]  /*2090*/  IMAD R58, R4, R9, R58 ;  /* 0x00000009043a7224 */ /* 0x000fe200078e023a */
[C---:B--2---:R-:W-:Y:S01]  /*20a0*/  LOP3.LUT R14, R0.reuse, 0xb2, RZ, 0xfc, !PT ;  /* 0x000000b2000e7812 */ /* 0x044fe200078efcff */
[C---:B------:R-:W-:Y:S01]  /*20b0*/  IMAD.HI.U32 R8, R5.reuse, R29, RZ ;  /* 0x0000001d05087227 */ /* 0x040fe200078e00ff */
[----:B0-----:R-:W-:Y:S01]  /*20c0*/  LOP3.LUT R12, R0, 0xa0, RZ, 0xfc, !PT ;  /* 0x000000a0000c7812 */ /* 0x001fe200078efcff */
[----:B------:R-:W-:Y:S02]  /*20d0*/  STL [R1+0x4a4], R106 ;  /* 0x0004a46a01007387 */ /* 0x000fe40000100800 */
[----:B------:R-:W-:Y:S01]  /*20e0*/  IMAD.HI.U32 R9, R5, R53, RZ ;  /* 0x0000003505097227 */ /* 0x000fe200078e00ff */
[----:B------:R-:W-:Y:S01]  /*20f0*/  IABS R25, R12 ;  /* 0x0000000c00197213 */ /* 0x000fe20000000000 */
[----:B------:R0:W-:Y:S02]  /*2100*/  STL [R1+0x4a0], R12 ;  /* 0x0004a00c01007387 */ /* 0x0001e40000100800 */
[----:B------:R-:W-:-:S02]  /*2110*/  IMAD R68, R2, R3, R68 ;  /* 0x0000000302447224 */ /* 0x000fc400078e0244 */
[----:B------:R-:W-:Y:S01]  /*2120*/  IMAD.MOV R7, RZ, RZ, -R7 ;  /* 0x000000ffff077224 */ /* 0x000fe200078e0a07 */
[----:B------:R-:W-:Y:S01]  /*2130*/  STL [R1+0x49c], R111 ;  /* 0x00049c6f01007387 */ /* 0x000fe20000100800 */
[----:B------:R-:W-:Y:S01]  /*2140*/  IMAD R31, R4, R11, R31 ;  /* 0x0000000b041f7224 */ /* 0x000fe200078e021f */
[----:B------:R-:W-:Y:S01]  /*2150*/  ISETP.GT.U32.AND P0, PT, R2, R68, PT ;  /* 0x000000440200720c */ /* 0x000fe20003f04070 */
[----:B------:R-:W-:Y:S01]  /*2160*/  IMAD.HI.U32 R11, R5, R26, RZ ;  /* 0x0000001a050b7227 */ /* 0x000fe200078e00ff */
[----:B------:R-:W-:Y:S01]  /*2170*/  STL [R1+0x498], R108 ;  /* 0x0004986c01007387 */ /* 0x000fe20000100800 */
[----:B0-----:R-:W-:Y:S02]  /*2180*/  LOP3.LUT R12, R0, 0xb4, RZ, 0xfc, !PT ;  /* 0x000000b4000c7812 */ /* 0x001fe400078efcff */
[----:B------:R-:W-:Y:S01]  /*2190*/  IMAD.MOV R8, RZ, RZ, -R8 ;  /* 0x000000ffff087224 */ /* 0x000fe200078e0a08 */
[----:B------:R-:W-:Y:S01]  /*21a0*/  STL [R1+0x494], R109 ;  /* 0x0004946d01007387 */ /* 0x000fe20000100800 */
[----:B------:R-:W-:-:S02]  /*21b0*/  IMAD.MOV R9, RZ, RZ, -R9 ;  /* 0x000000ffff097224 */ /* 0x000fc400078e0a09 */
[----:B------:R-:W-:Y:S01]  /*21c0*/  IMAD R35, R4, R7, R35 ;  /* 0x0000000704237224 */ /* 0x000fe200078e0223 */
[----:B------:R-:W-:Y:S01]  /*21d0*/  STL [R1+0x490], R110 ;  /* 0x0004906e01007387 */ /* 0x000fe20000100800 */
[----:B------:R-:W-:-:S03]  /*21e0*/  IMAD.HI.U32 R7, R5, R30, RZ ;  /* 0x0000001e05077227 */ /* 0x000fc600078e00ff */
[----:B------:R0:W-:Y:S01]  /*21f0*/  STL [R1+0x48c], R17 ;  /* 0x00048c1101007387 */ /* 0x0001e20000100800 */
[----:B------:R-:W-:Y:S02]  /*2200*/  IMAD.MOV R11, RZ, RZ, -R11 ;  /* 0x000000ffff0b7224 */ /* 0x000fe400078e0a0b */
[C---:B------:R-:W-:Y:S01]  /*2210*/  IMAD R29, R4.reuse, R8, R29 ;  /* 0x00000008041d7224 */ /* 0x040fe200078e021d */
[----:B------:R-:W-:Y:S01]  /*2220*/  STL [R1+0x488], R161 ;  /* 0x000488a101007387 */ /* 0x000fe20000100800 */
[C---:B------:R-:W-:Y:S02]  /*2230*/  IMAD R53, R4.reuse, R9, R53 ;  /* 0x0000000904357224 */ /* 0x040fe400078e0235 */
[C---:B------:R-:W-:Y:S01]  /*2240*/  IMAD.HI.U32 R8, R5.reuse, R24, RZ ;  /* 0x0000001805087227 */ /* 0x040fe200078e00ff */
[----:B------:R-:W-:Y:S01]  /*2250*/  STL [R1+0x484], R14 ;  /* 0x0004840e01007387 */ /* 0x000fe20000100800 */
[----:B0-----:R-:W-:Y:S02]  /*2260*/  IABS R17, R161 ;  /* 0x000000a100117213 */ /* 0x001fe40000000000 */
[----:B------:R-:W-:Y:S01]  /*2270*/  IMAD.HI.U32 R9, R5, R48, RZ ;  /* 0x0000003005097227 */ /* 0x000fe200078e00ff */
[----:B------:R0:W-:Y:S03]  /*2280*/  STL [R1+0x480], R12 ;  /* 0x0004800c01007387 */ /* 0x0001e60000100800 */
[----:B------:R-:W-:Y:S01]  /*2290*/  IMAD R34, R4, R13, R34 ;  /* 0x0000000d04227224 */ /* 0x000fe200078e0222 */
[----:B------:R-:W-:Y:S01]  /*22a0*/  STL [R1+0x2e8], R71 ;  /* 0x0002e84701007387 */ /* 0x000fe20000100800 */
[----:B------:R-:W-:-:S02]  /*22b0*/  IMAD.MOV R7, RZ, RZ, -R7 ;  /* 0x000000ffff077224 */ /* 0x000fc400078e0a07 */
[----:B------:R-:W-:Y:S01]  /*22c0*/  IMAD R26, R4, R11, R26 ;  /* 0x0000000b041a7224 */ /* 0x000fe200078e021a */
[----:B------:R-:W-:Y:S01]  /*22d0*/  STL [R1+0x47c], R159 ;  /* 0x00047c9f01007387 */ /* 0x000fe20000100800 */
[----:B------:R-:W-:-:S04]  /*22e0*/  IMAD.HI.U32 R11, R5, R21, RZ ;  /* 0x00000015050b7227 */ /* 0x000fc800078e00ff */
[----:B------:R-:W-:Y:S01]  /*22f0*/  IMAD.MOV R13, RZ, RZ, -R8 ;  /* 0x000000ffff0d7224 */ /* 0x000fe200078e0a08 */
[----:B------:R-:W-:Y:S01]  /*2300*/  IABS R8, R12 ;  /* 0x0000000c00087213 */ /* 0x000fe20000000000 */
[----:B------:R-:W-:Y:S01]  /*2310*/  IMAD.MOV R9, RZ, RZ, -R9 ;  /* 0x000000ffff097224 */ /* 0x000fe200078e0a09 */
[----:B0-----:R-:W-:Y:S01]  /*2320*/  LOP3.LUT R12, R0, 0xc0, RZ, 0xfc, !PT ;  /* 0x000000c0000c7812 */ /* 0x001fe200078efcff */
[----:B------:R-:W-:-:S04]  /*2330*/  IMAD.HI.U32 R6, R5, R20, RZ ;  /* 0x0000001405067227 */ /* 0x000fc800078e00ff */
[----:B------:R-:W-:Y:S02]  /*2340*/  IMAD R30, R4, R7, R30 ;  /* 0x00000007041e7224 */ /* 0x000fe400078e021e */
[----:B------:R-:W-:-:S04]  /*2350*/  IMAD.HI.U32 R7, R5, R25, RZ ;  /* 0x0000001905077227 */ /* 0x000fc800078e00ff */
[----:B------:R-:W-:Y:S02]  /*2360*/  IMAD.MOV R11, RZ, RZ, -R11 ;  /* 0x000000ffff0b7224 */ /* 0x000fe400078e0a0b */
[C---:B------:R-:W-:Y:S02]  /*2370*/  IMAD R24, R4.reuse, R13, R24 ;  /* 0x0000000d04187224 */ /* 0x040fe400078e0218 */
[----:B------:R-:W-:Y:S02]  /*2380*/  IMAD R48, R4, R9, R48 ;  /* 0x0000000904307224 */ /* 0x000fe400078e0230 */
[----:B------:R-:W-:Y:S02]  /*2390*/  IMAD.MOV R13, RZ, RZ, -R6 ;  /* 0x000000ffff0d7224 */ /* 0x000fe400078e0a06 */
[----:B------:R-:W-:-:S04]  /*23a0*/  IMAD.HI.U32 R9, R5, R43, RZ ;  /* 0x0000002b05097227 */ /* 0x000fc800078e00ff */
[----:B------:R-:W-:Y:S02]  /*23b0*/  @!P0 IMAD.IADD R68, R68, 0x1, -R2 ;  /* 0x0000000144448824 */ /* 0x000fe400078e0a02 */
[----:B------:R-:W-:Y:S02]  /*23c0*/  IMAD.MOV R7, RZ, RZ, -R7 ;  /* 0x000000ffff077224 */ /* 0x000fe400078e0a07 */
[----:B------:R-:W-:Y:S01]  /*23d0*/  IMAD R21, R4, R11, R21 ;  /* 0x0000000b04157224 */ /* 0x000fe200078e0215 */
[----:B------:R-:W-:Y:S01]  /*23e0*/  ISETP.GT.U32.AND P0, PT, R2, R68, PT ;  /* 0x000000440200720c */ /* 0x000fe20003f04070 */
[----:B------:R-:W-:-:S04]  /*23f0*/  IMAD.HI.U32 R11, R5, R8, RZ ;  /* 0x00000008050b7227 */ /* 0x000fc800078e00ff */
[C---:B------:R-:W-:Y:S01]  /*2400*/  IMAD R20, R4.reuse, R13, R20 ;  /* 0x0000000d04147224 */ /* 0x040fe200078e0214 */
[----:B------:R-:W-:Y:S01]  /*2410*/  IABS R13, R157 ;  /* 0x0000009d000d7213 */ /* 0x000fe20000000000 */
[----:B------:R-:W-:Y:S02]  /*2420*/  IMAD.MOV R9, RZ, RZ, -R9 ;  /* 0x000000ffff097224 */ /* 0x000fe400078e0a09 */
[----:B------:R-:W-:Y:S01]  /*2430*/  IMAD R25, R4, R7, R25 ;  /* 0x0000000704197224 */ /* 0x000fe200078e0219 */
[----:B------:R-:W-:Y:S01]  /*2440*/  IABS R7, R14 ;  /* 0x0000000e00077213 */ /* 0x000fe20000000000 */
[----:B------:R-:W-:Y:S01]  /*2450*/  IMAD.MOV R11, RZ, RZ, -R11 ;  /* 0x000000ffff0b7224 */ /* 0x000fe200078e0a0b */
[----:B------:R-:W-:Y:S01]  /*2460*/  LOP3.LUT R14, R0, 0xbc, RZ, 0xfc, !PT ;  /* 0x000000bc000e7812 */ /* 0x000fe200078efcff */
[----:B------:R-:W-:Y:S02]  /*2470*/  IMAD R43, R4, R9, R43 ;  /* 0x00000009042b7224 */ /* 0x000fe400078e022b */
[----:B------:R-:W-:-:S02]  /*2480*/  IMAD.HI.U32 R9, R5, R38, RZ ;  /* 0x0000002605097227 */ /* 0x000fc400078e00ff */
[----:B------:R-:W-:Y:S02]  /*2490*/  STL [R1+0x474], R14 ;  /* 0x0004740e01007387 */ /* 0x000fe40000100800 */
[C---:B------:R-:W-:Y:S02]  /*24a0*/  IMAD.HI.U32 R3, R5.reuse, R13, RZ ;  /* 0x0000000d05037227 */ /* 0x040fe400078e00ff */
[----:B------:R-:W-:Y:S02]  /*24b0*/  STL [R1+0x478], R113 ;  /* 0x0004787101007387 */ /* 0x000fe40000100800 */
[----:B------:R-:W-:Y:S01]  /*24c0*/  IMAD R8, R4, R11, R8 ;  /* 0x0000000b04087224 */ /* 0x000fe200078e0208 */
[----:B------:R-:W-:Y:S01]  /*24d0*/  IABS R11, R14 ;  /* 0x0000000e000b7213 */ /* 0x000fe20000000000 */
[----:B------:R-:W-:Y:S01]  /*24e0*/  IMAD.HI.U32 R10, R5, R37, RZ ;  /* 0x00000025050a7227 */ /* 0x000fe200078e00ff */
[----:B------:R0:W-:Y:S03]  /*24f0*/  STL [R1+0x470], R12 ;  /* 0x0004700c01007387 */ /* 0x0001e60000100800 */
[----:B------:R-:W-:Y:S01]  /*2500*/  IMAD.MOV R9, RZ, RZ, -R9 ;  /* 0x000000ffff097224 */ /* 0x000fe200078e0a09 */
[----:B------:R-:W-:Y:S01]  /*2510*/  STL [R1+0x46c], R157 ;  /* 0x00046c9d01007387 */ /* 0x000fe20000100800 */
[----:B------:R-:W-:-:S02]  /*2520*/  IMAD.MOV R3, RZ, RZ, -R3 ;  /* 0x000000ffff037224 */ /* 0x000fc400078e0a03 */
[----:B------:R-:W-:Y:S01]  /*2530*/  IMAD.MOV R10, RZ, RZ, -R10 ;  /* 0x000000ffff0a7224 */ /* 0x000fe200078e0a0a */
[----:B------:R1:W-:Y:S01]  /*2540*/  STL [R1+0x468], R91 ;  /* 0x0004685b01007387 */ /* 0x0003e20000100800 */
[C---:B------:R-:W-:Y:S01]  /*2550*/  IMAD R38, R4.reuse, R9, R38 ;  /* 0x0000000904267224 */ /* 0x040fe200078e0226 */
[----:B0-----:R-:W-:Y:S01]  /*2560*/  IABS R12, R12 ;  /* 0x0000000c000c7213 */ /* 0x001fe20000000000 */
[C---:B------:R-:W-:Y:S01]  /*2570*/  IMAD.HI.U32 R14, R5.reuse, R11, RZ ;  /* 0x0000000b050e7227 */ /* 0x040fe200078e00ff */
[----:B------:R-:W-:Y:S03]  /*2580*/  STL [R1+0x464], R156 ;  /* 0x0004649c01007387 */ /* 0x000fe60000100800 */
[----:B------:R-:W-:Y:S01]  /*2590*/  IMAD.HI.U32 R9, R5, R33, RZ ;  /* 0x0000002105097227 */ /* 0x000fe200078e00ff */
[----:B------:R0:W-:Y:S03]  /*25a0*/  STL [R1+0x460], R70 ;  /* 0x0004604601007387 */ /* 0x0001e60000100800 */
[----:B------:R-:W-:-:S02]  /*25b0*/  IMAD R13, R4, R3, R13 ;  /* 0x00000003040d7224 */ /* 0x000fc400078e020d */
[----:B------:R-:W-:Y:S01]  /*25c0*/  @!P0 IMAD.IADD R68, R68, 0x1, -R2 ;  /* 0x0000000144448824 */ /* 0x000fe200078e0a02 */
[----:B------:R-:W-:Y:S01]  /*25d0*/  ISETP.NE.AND P0, PT, R18, RZ, PT ;  /* 0x000000ff1200720c */ /* 0x000fe20003f05270 */
[----:B------:R-:W2:Y:S01]  /*25e0*/  LDC.64 R2, c[0x0][0x3a0] ;  /* 0x0000e800ff027b82 */ /* 0x000ea20000000a00 */
[----:B------:R-:W-:Y:S02]  /*25f0*/  IMAD R37, R4, R10, R37 ;  /* 0x0000000a04257224 */ /* 0x000fe400078e0225 */
[----:B------:R-:W-:-:S04]  /*2600*/  IMAD.HI.U32 R10, R5, R32, RZ ;  /* 0x00000020050a7227 */ /* 0x000fc800078e00ff */
[----:B------:R-:W-:Y:S02]  /*2610*/  IMAD.MOV R14, RZ, RZ, -R14 ;  /* 0x000000ffff0e7224 */ /* 0x000fe400078e0a0e */
[----:B------:R-:W-:Y:S02]  /*2620*/  IMAD.MOV R9, RZ, RZ, -R9 ;  /* 0x000000ffff097224 */ /* 0x000fe400078e0a09 */
[----:B------:R-:W-:Y:S02]  /*2630*/  IMAD.MOV R15, RZ, RZ, -R10 ;  /* 0x000000ffff0f7224 */ /* 0x000fe400078e0a0a */
[C---:B------:R-:W-:Y:S01]  /*2640*/  IMAD R11, R4.reuse, R14, R11 ;  /* 0x0000000e040b7224 */ /* 0x040fe200078e020b */
[----:B------:R-:W-:Y:S01]  /*2650*/  IABS R14, R91 ;  /* 0x0000005b000e7213 */ /* 0x000fe20000000000 */
[----:B------:R-:W-:Y:S02]  /*2660*/  IMAD R33, R4, R9, R33 ;  /* 0x0000000904217224 */ /* 0x000fe400078e0221 */
[----:B------:R-:W-:-:S04]  /*2670*/  IMAD.HI.U32 R10, R5, R27, RZ ;  /* 0x0000001b050a7227 */ /* 0x000fc800078e00ff */
[----:B------:R-:W-:-:S04]  /*2680*/  IMAD.HI.U32 R9, R5, R28, RZ ;  /* 0x0000001c05097227 */ /* 0x000fc800078e00ff */
[C---:B-1----:R-:W-:Y:S02]  /*2690*/  IMAD R91, R164.reuse, 0x2, R94 ;  /* 0x00000002a45b7824 */ /* 0x042fe400078e025e */
[----:B------:R-:W-:Y:S02]  /*26a0*/  IMAD.MOV R10, RZ, RZ, -R10 ;  /* 0x000000ffff0a7224 */ /* 0x000fe400078e0a0a */
[----:B------:R-:W-:Y:S02]  /*26b0*/  IMAD.MOV R9, RZ, RZ, -R9 ;  /* 0x000000ffff097224 */ /* 0x000fe400078e0a09 */
[----:B------:R-:W-:Y:S02]  /*26c0*/  IMAD R93, R164, 0x2, R91 ;  /* 0x00000002a45d7824 */ /* 0x000fe400078e025b */
[C---:B------:R-:W-:Y:S02]  /*26d0*/  IMAD R27, R4.reuse, R10, R27 ;  /* 0x0000000a041b7224 */ /* 0x040fe400078e021b */
[----:B------:R-:W-:Y:S01]  /*26e0*/  IMAD R28, R4, R9, R28 ;  /* 0x00000009041c7224 */ /* 0x000fe200078e021c */
[----:B------:R1:W-:Y:S01]  /*26f0*/  STL [R1+0x2c8], R93 ;  /* 0x0002c85d01007387 */ /* 0x0003e20000100800 */
[----:B------:R-:W-:-:S04]  /*2700*/  IMAD.HI.U32 R10, R5, R22, RZ ;  /* 0x00000016050a7227 */ /* 0x000fc800078e00ff */
[----:B------:R-:W-:Y:S02]  /*2710*/  IMAD R162, R164, 0x2, R93 ;  /* 0x00000002a4a27824 */ /* 0x000fe400078e025d */
[----:B------:R-:W-:-:S04]  /*2720*/  IMAD.HI.U32 R9, R5, R23, RZ ;  /* 0x0000001705097227 */ /* 0x000fc800078e00ff */
[----:B------:R-:W-:Y:S01]  /*2730*/  @!P1 IMAD.MOV R68, RZ, RZ, -R68 ;  /* 0x000000ffff449224 */ /* 0x000fe200078e0a44 */
[----:B------:R-:W-:Y:S01]  /*2740*/  @!P0 LOP3.LUT R68, RZ, R18, RZ, 0x33, !PT ;  /* 0x00000012ff448212 */ /* 0x000fe200078e33ff */
[----:B------:R-:W-:Y:S01]  /*2750*/  IMAD R32, R4, R15, R32 ;  /* 0x0000000f04207224 */ /* 0x000fe200078e0220 */
[----:B------:R-:W-:Y:S01]  /*2760*/  LOP3.LUT P1, RZ, R112, 0x7f, RZ, 0xc0, !PT ;  /* 0x0000007f70ff7812 */ /* 0x000fe2000782c0ff */
[----:B------:R-:W-:Y:S01]  /*2770*/  IMAD.MOV R15, RZ, RZ, -R10 ;  /* 0x000000ffff0f7224 */ /* 0x000fe200078e0a0a */
[----:B------:R-:W-:Y:S01]  /*2780*/  LOP3.LUT R18, R16, 0x10, RZ, 0xfc, !PT ;  /* 0x0000001010127812 */ /* 0x000fe200078efcff */
[----:B------:R-:W-:Y:S02]  /*2790*/  IMAD R154, R164, 0x2, R162 ;  /* 0x00000002a49a7824 */ /* 0x000fe400078e02a2 */
[----:B------:R-:W-:Y:S02]  /*27a0*/  IMAD.MOV R9, RZ, RZ, -R9 ;  /* 0x000000ffff097224 */ /* 0x000fe400078e0a09 */
[----:B------:R-:W-:-:S04]  /*27b0*/  IMAD.HI.U32 R10, R5, R7, RZ ;  /* 0x00000007050a7227 */ /* 0x000fc800078e00ff */
[----:B--2---:R-:W-:Y:S01]  /*27c0*/  IMAD R100, R68, R3, RZ ;  /* 0x0000000344647224 */ /* 0x004fe200078e02ff */
[----:B------:R-:W-:Y:S01]  /*27d0*/  PRMT R68, RZ, 0x7610, R68 ;  /* 0x00007610ff447816 */ /* 0x000fe20000000044 */
[----:B------:R-:W-:Y:S02]  /*27e0*/  IMAD R104, R164, 0x4, R154 ;  /* 0x00000004a4687824 */ /* 0x000fe400078e029a */
[----:B------:R-:W-:Y:S01]  /*27f0*/  IMAD R23, R4, R9, R23 ;  /* 0x0000000904177224 */ /* 0x000fe200078e0217 */
[----:B------:R1:W-:Y:S01]  /*2800*/  STL [R1+0x2a4], R100 ;  /* 0x0002a46401007387 */ /* 0x0003e20000100800 */
[----:B------:R-:W-:Y:S02]  /*2810*/  IMAD.MOV R10, RZ, RZ, -R10 ;  /* 0x000000ffff0a7224 */ /* 0x000fe400078e0a0a */
[----:B------:R-:W-:Y:S01]  /*2820*/  IMAD.HI.U32 R9, R5, R17, RZ ;  /* 0x0000001105097227 */ /* 0x000fe200078e00ff */
[----:B------:R1:W-:Y:S03]  /*2830*/  STL [R1+0x27c], R162 ;  /* 0x00027ca201007387 */ /* 0x0003e60000100800 */
[----:B------:R-:W-:Y:S01]  /*2840*/  VIADD R98, R2, 0x3f ;  /* 0x0000003f02627836 */ /* 0x000fe20000000000 */
[----:B------:R1:W-:Y:S01]  /*2850*/  STL.S16 [R1+0x18], R92 ;  /* 0x0000185c01007387 */ /* 0x0003e20000100600 */
[----:B------:R-:W-:-:S02]  /*2860*/  IMAD R155, R164, 0x2, R104 ;  /* 0x00000002a49b7824 */ /* 0x000fc400078e0268 */
[----:B------:R-:W-:Y:S01]  /*2870*/  IMAD R7, R4, R10, R7 ;  /* 0x0000000a04077224 */ /* 0x000fe200078e0207 */
[----:B------:R-:W-:Y:S01]  /*2880*/  IABS R10, R113 ;  /* 0x00000071000a7213 */ /* 0x000fe20000000000 */
[----:B------:R-:W-:Y:S01]  /*2890*/  IMAD.MOV R9, RZ, RZ, -R9 ;  /* 0x000000ffff097224 */ /* 0x000fe200078e0a09 */
[----:B------:R1:W-:Y:S01]  /*28a0*/  STL [R1+0x2e4], R98 ;  /* 0x0002e46201007387 */ /* 0x0003e20000100800 */
[----:B------:R-:W-:Y:S01]  /*28b0*/  IMAD R153, R164, 0x2, R155 ;  /* 0x00000002a4997824 */ /* 0x000fe200078e029b */
[----:B------:R-:W-:Y:S01]  /*28c0*/  ISETP.GT.AND P0, PT, R98, 0x3f, PT ;  /* 0x0000003f6200780c */ /* 0x000fe20003f04270 */
[C---:B------:R-:W-:Y:S01]  /*28d0*/  IMAD R22, R4.reuse, R15, R22 ;  /* 0x0000000f04167224 */ /* 0x040fe200078e0216 */
[----:B------:R1:W-:Y:S01]  /*28e0*/  STL [R1+0x274], R154 ;  /* 0x0002749a01007387 */ /* 0x0003e20000100800 */
[----:B------:R-:W-:Y:S01]  /*28f0*/  IMAD R17, R4, R9, R17 ;  /* 0x0000000904117224 */ /* 0x000fe200078e0211 */
[----:B------:R-:W-:Y:S01]  /*2900*/  IABS R9, R159 ;  /* 0x0000009f00097213 */ /* 0x000fe20000000000 */
[----:B------:R-:W-:Y:S01]  /*2910*/  IMAD.HI.U32 R15, R5, R10, RZ ;  /* 0x0000000a050f7227 */ /* 0x000fe200078e00ff */
[----:B------:R1:W-:Y:S01]  /*2920*/  STL [R1+0x270], R104 ;  /* 0x0002706801007387 */ /* 0x0003e20000100800 */
[----:B------:R-:W-:-:S02]  /*2930*/  ISETP.LT.AND P3, PT, R96, R2, P0 ;  /* 0x000000026000720c */ /* 0x000fc40000761270 */
[C---:B------:R-:W-:Y:S01]  /*2940*/  IMAD.HI.U32 R6, R5.reuse, R12, RZ ;  /* 0x0000000c05067227 */ /* 0x040fe200078e00ff */
[----:B------:R1:W-:Y:S03]  /*2950*/  STL.S16 [R1+0x14], R68 ;  /* 0x0000144401007387 */ /* 0x0003e60000100600 */
[----:B------:R-:W-:Y:S01]  /*2960*/  IMAD.MOV R15, RZ, RZ, -R15 ;  /* 0x000000ffff0f7224 */ /* 0x000fe200078e0a0f */
[----:B------:R1:W-:Y:S01]  /*2970*/  STL [R1+0x26c], R155 ;  /* 0x00026c9b01007387 */ /* 0x0003e20000100800 */
[----:B------:R-:W-:Y:S02]  /*2980*/  IMAD.MOV R6, RZ, RZ, -R6 ;  /* 0x000000ffff067224 */ /* 0x000fe400078e0a06 */
[----:B------:R-:W-:Y:S01]  /*2990*/  IMAD.HI.U32 R69, R5, R9, RZ ;  /* 0x0000000905457227 */ /* 0x000fe200078e00ff */
[----:B------:R1:W-:Y:S03]  /*29a0*/  STL [R1+0x268], R153 ;  /* 0x0002689901007387 */ /* 0x0003e60000100800 */
[C---:B------:R-:W-:Y:S01]  /*29b0*/  IMAD R10, R4.reuse, R15, R10 ;  /* 0x0000000f040a7224 */ /* 0x040fe200078e020a */
[----:B------:R-:W-:Y:S01]  /*29c0*/  IABS R15, R156 ;  /* 0x0000009c000f7213 */ /* 0x000fe20000000000 */
[----:B------:R-:W-:Y:S01]  /*29d0*/  IMAD R12, R4, R6, R12 ;  /* 0x00000006040c7224 */ /* 0x000fe200078e020c */
[----:B------:R-:W-:Y:S01]  /*29e0*/  IABS R6, R70 ;  /* 0x0000004600067213 */ /* 0x000fe20000000000 */
[----:B------:R-:W-:-:S02]  /*29f0*/  IMAD.MOV R69, RZ, RZ, -R69 ;  /* 0x000000ffff457224 */ /* 0x000fc400078e0a45 */
[----:B------:R-:W-:-:S04]  /*2a00*/  IMAD.HI.U32 R71, R5, R14, RZ ;  /* 0x0000000e05477227 */ /* 0x000fc800078e00ff */
[----:B------:R-:W-:Y:S02]  /*2a10*/  IMAD R9, R4, R69, R9 ;  /* 0x0000004504097224 */ /* 0x000fe400078e0209 */
[----:B0-----:R-:W-:-:S04]  /*2a20*/  IMAD.HI.U32 R70, R5, R15, RZ ;  /* 0x0000000f05467227 */ /* 0x001fc800078e00ff */
[----:B------:R-:W-:-:S04]  /*2a30*/  IMAD.HI.U32 R69, R5, R6, RZ ;  /* 0x0000000605457227 */ /* 0x000fc800078e00ff */
[----:B------:R-:W-:Y:S02]  /*2a40*/  IMAD.MOV R71, RZ, RZ, -R71 ;  /* 0x000000ffff477224 */ /* 0x000fe400078e0a47 */
[----:B------:R-:W-:Y:S02]  /*2a50*/  IMAD.MOV R70, RZ, RZ, -R70 ;  /* 0x000000ffff467224 */ /* 0x000fe400078e0a46 */
[----:B------:R-:W-:Y:S02]  /*2a60*/  IMAD.MOV R69, RZ, RZ, -R69 ;  /* 0x000000ffff457224 */ /* 0x000fe400078e0a45 */
[C---:B------:R-:W-:Y:S02]  /*2a70*/  IMAD R14, R4.reuse, R71, R14 ;  /* 0x00000047040e7224 */ /* 0x040fe400078e020e */
[C---:B------:R-:W-:Y:S02]  /*2a80*/  IMAD R15, R4.reuse, R70, R15 ;  /* 0x00000046040f7224 */ /* 0x040fe400078e020f */
[----:B------:R-:W-:Y:S01]  /*2a90*/  IMAD R6, R4, R69, R6 ;  /* 0x0000004504067224 */ /* 0x000fe200078e0206 */
[----:B-1----:R-:W-:Y:S06]  /*2aa0*/  BRA.U UP0, `(.L_x_5) ;  /* 0x0000000100187547 */ /* 0x002fec000b800000 */
[----:B------:R-:W-:Y:S01]  /*2ab0*/  ELECT P2, URZ, PT ;  /* 0x0000000000ff782f */ /* 0x000fe20003840000 */
[----:B------:R-:W-:Y:S01]  /*2ac0*/  IMAD.MOV.U32 R3, RZ, RZ, 0x1 ;  /* 0x00000001ff037424 */ /* 0x000fe200078e00ff */
[----:B------:R-:W-:Y:S01]  /*2ad0*/  UMOV UR4, 0x40 ;  /* 0x0000004000047882 */ /* 0x000fe20000000000 */
[----:B------:R-:W-:Y:S01]  /*2ae0*/  UVIRTCOUNT.DEALLOC.SMPOOL 0x80 ;  /* 0x000000800000784c */ /* 0x000fe20000000000 */
[----:B------:R-:W-:-:S09]  /*2af0*/  ULEA UR4, UR5, UR4, 0x18 ;  /* 0x0000000405047291 */ /* 0x000fd2000f8ec0ff */
[----:B------:R0:W-:Y:S03]  /*2b00*/  @P2 STS.U8 [UR4], R3 ;  /* 0x00000003ff002988 */ /* 0x0001e60008000004 */
.L_x_5:
[----:B------:R-:W-:Y:S01]  /*2b10*/  STTM.16dp32bit_t0_t15.x128 tmem[UR10], RZ ;  /* 0x000000ff000079ed */ /* 0x000fe20008b8000a */
[----:B------:R-:W-:Y:S01]  /*2b20*/  STTM.16dp32bit_t16_t31.x128 tmem[UR10+0x80], RZ ;  /* 0x000080ff000079ed */ /* 0x000fe20008ba000a */
[----:B------:R-:W1:Y:S02]  /*2b30*/  FENCE.VIEW.ASYNC.T ;  /* 0x00000000000073c6 */ /* 0x000e640000000200 */
[----:B-1----:R-:W-:Y:S01]  /*2b40*/  VOTEU.ALL UP1, P1 ;  /* 0x0000000000ff7886 */ /* 0x002fe20000820000 */
[----:B------:R-:W-:Y:S01]  /*2b50*/  VOTEU.ALL UP2, P1 ;  /* 0x0000000000ff7886 */ /* 0x000fe20000840000 */
[----:B0-----:R-:W-:Y:S01]  /*2b60*/  IMAD.SHL.U32 R3, R100, 0x2, RZ ;  /* 0x0000000264037824 */ /* 0x001fe200078e00ff */
[----:B------:R-:W-:Y:S01]  /*2b70*/  STL.64 [R1+0x888], R132 ;  /* 0x0008888401007387 */ /* 0x000fe20000100a00 */
[----:B------:R-:W-:Y:S01]  /*2b80*/  ISETP.LT.AND P2, PT, R18, R2, P0 ;  /* 0x000000021200720c */ /* 0x000fe20000741270 */
[----:B------:R-:W-:Y:S01]  /*2b90*/  IMAD.MOV.U32 R99, RZ, RZ, R68 ;  /* 0x000000ffff637224 */ /* 0x000fe200078e0044 */
[----:B------:R-:W-:-:S04]  /*2ba0*/  @!UP1 UIADD3 UR4, UPT, UPT, -UR6, 0x100000, URZ ;  /* 0x0010000006049890 */ /* 0x000fc8000fffe1ff */
[----:B------:R-:W-:Y:S02]  /*2bb0*/  @!UP1 USHF.L.U32 UR5, UR4, 0xb, URZ ;  /* 0x0000000b04059899 */ /* 0x000fe400080006ff */
[----:B------:R-:W-:Y:S01]  /*2bc0*/  @!UP1 USHF.L.U32 UR4, UR4, 0x1, URZ ;  /* 0x0000000104049899 */ /* 0x000fe200080006ff */
[----:B------:R-:W-:Y:S01]  /*2bd0*/  BAR.SYNC.DEFER_BLOCKING 0x0 ;  /* 0x0000000000007b1d */ /* 0x000fe20000010000 */
[----:B------:R-:W-:Y:S01]  /*2be0*/  IADD3 R18, P4, PT, R3, UR16, RZ ;  /* 0x0000001003127c10 */ /* 0x000fe2000ff9e0ff */
[----:B------:R-:W-:Y:S02]  /*2bf0*/  IMAD.MOV.U32 R102, RZ, RZ, R92 ;  /* 0x000000ffff667224 */ /* 0x000fe400078e005c */
[----:B------:R-:W-:Y:S01]  /*2c00*/  IMAD R98, R164, 0x2, R153 ;  /* 0x00000002a4627824 */ /* 0x000fe200078e0299 */
[----:B------:R-:W-:Y:S01]  /*2c10*/  LEA R70, P5, R104, R18, 0x1 ;  /* 0x0000001268467211 */ /* 0x000fe200078a08ff */
[----:B------:R-:W-:Y:S02]  /*2c20*/  STL.64 [R1+0x880], R128 ;  /* 0x0008808001007387 */ /* 0x000fe40000100a00 */
[----:B------:R-:W-:-:S02]  /*2c30*/  IMAD R96, R164, 0x2, R98 ;  /* 0x00000002a4607824 */ /* 0x000fc400078e0262 */
[----:B------:R-:W-:Y:S02]  /*2c40*/  STL [R1+0x878], R113 ;  /* 0x0008787101007387 */ /* 0x000fe40000100800 */
[----:B------:R-:W-:Y:S02]  /*2c50*/  IMAD R92, R164, 0x2, R96 ;  /* 0x00000002a45c7824 */ /* 0x000fe400078e0260 */
[----:B------:R-:W-:Y:S04]  /*2c60*/  STL.64 [R1+0x870], R156 ;  /* 0x0008709c01007387 */ /* 0x000fe80000100a00 */
[----:B------:R-:W-:Y:S04]  /*2c70*/  STL [R1+0x818], R19 ;  /* 0x0008181301007387 */ /* 0x000fe80000100800 */
[----:B------:R-:W0:Y:S02]  /*2c80*/  FENCE.VIEW.ASYNC.S ;  /* 0x00000000000073c6 */ /* 0x000e240000000000 */
[----:B0-----:R0:W1:Y:S02]  /*2c90*/  @!UP2 SYNCS.EXCH.64 URZ, [UR11], UR4 ;  /* 0x000000040bffa5b2 */ /* 0x0010640008000100 */
[----:B------:R2:W-:Y:S02]  /*2ca0*/  STL [R1+0x2d4], R3 ;  /* 0x0002d40301007387 */ /* 0x0005e40000100800 */
[----:B--2---:R-:W-:Y:S01]  /*2cb0*/  LEA.HI.X.SX32 R3, R100, UR17, 0x1, P4 ;  /* 0x0000001164037c11 */ /* 0x004fe2000a0f0eff */
[----:B------:R-:W-:Y:S01]  /*2cc0*/  IMAD R100, R164, 0x2, R92 ;  /* 0x00000002a4647824 */ /* 0x000fe200078e025c */
[----:B------:R-:W-:-:S02]  /*2cd0*/  LEA R68, P4, R93, R18, 0x1 ;  /* 0x000000125d447211 */ /* 0x000fc400078808ff */
[-C--:B------:R-:W-:Y:S01]  /*2ce0*/  LEA.HI.X.SX32 R71, R104, R3.reuse, 0x1, P5 ;  /* 0x0000000368477211 */ /* 0x080fe200028f0eff */
[----:B-1----:R-:W-:Y:S01]  /*2cf0*/  BAR.SYNC.DEFER_BLOCKING 0x0 ;  /* 0x0000000000007b1d */ /* 0x002fe20000010000 */
[----:B------:R-:W-:Y:S01]  /*2d00*/  LEA.HI.X.SX32 R69, R93, R3, 0x1, P4 ;  /* 0x000000035d457211 */ /* 0x000fe200020f0eff */
[----:B------:R-:W-:-:S04]  /*2d10*/  IMAD R93, R164, 0x4, R100 ;  /* 0x00000004a45d7824 */ /* 0x000fc800078e0264 */
[----:B------:R1:W2:Y:S04]  /*2d20*/  @P3 LDG.E.U16 R102, desc[UR20][R68.64] ;  /* 0x0000001444663981 */ /* 0x0002a8000c1e1500 */
[----:B------:R-:W3:Y:S01]  /*2d30*/  @P2 LDG.E.U16 R99, desc[UR20][R70.64] ;  /* 0x0000001446632981 */ /* 0x000ee2000c1e1500 */
[C---:B-1----:R-:W-:Y:S02]  /*2d40*/  LOP3.LUT R69, R16.reuse, 0x20, RZ, 0xfc, !PT ;  /* 0x0000002010457812 */ /* 0x042fe400078efcff */
[----:B------:R-:W-:Y:S02]  /*2d50*/  LOP3.LUT R68, R16, 0x1a, RZ, 0xfc, !PT ;  /* 0x0000001a10447812 */ /* 0x000fe400078efcff */
[----:B------:R-:W-:Y:S02]  /*2d60*/  ISETP.LT.AND P4, PT, R69, R2, P0 ;  /* 0x000000024500720c */ /* 0x000fe40000781270 */
[----:B------:R-:W-:-:S02]  /*2d70*/  PRMT R103, RZ, 0x7610, R103 ;  /* 0x00007610ff677816 */ /* 0x000fc40000000067 */
[----:B------:R-:W-:Y:S01]  /*2d80*/  PRMT R151, RZ, 0x7610, R151 ;  /* 0x00007610ff977816 */ /* 0x000fe20000000097 */
[----:B--2---:R1:W-:Y:S01]  /*2d90*/  @P3 STL [R1+0x18], R102 ;  /* 0x0000186601003387 */ /* 0x0043e20000100800 */
[----:B------:R-:W-:-:S03]  /*2da0*/  ISETP.LT.AND P3, PT, R101, R2, P0 ;  /* 0x000000026500720c */ /* 0x000fc60000761270 */
[----:B---3--:R2:W-:Y:S01]  /*2db0*/  @P2 STL [R1+0x14], R99 ;  /* 0x0000146301002387 */ /* 0x0085e20000100800 */
[----:B------:R-:W-:-:S04]  /*2dc0*/  LEA R70, P2, R96, R18, 0x1 ;  /* 0x0000001260467211 */ /* 0x000fc800078408ff */
[-C--:B------:R-:W-:Y:S01]  /*2dd0*/  LEA.HI.X.SX32 R71, R96, R3.reuse, 0x1, P2 ;  /* 0x0000000360477211 */ /* 0x080fe200010f0eff */
[----:B-1----:R-:W-:Y:S01]  /*2de0*/  IMAD R102, R164, 0x2, R93 ;  /* 0x00000002a4667824 */ /* 0x002fe200078e025d */
[----:B------:R-:W-:Y:S02]  /*2df0*/  ISETP.LT.AND P2, PT, R68, R2, P0 ;  /* 0x000000024400720c */ /* 0x000fe40000741270 */
[C---:B------:R-:W-:Y:S01]  /*2e00*/  LEA R68, P5, R93.reuse, R18, 0x1 ;  /* 0x000000125d447211 */ /* 0x040fe200078a08ff */
[----:B------:R1:W3:Y:S03]  /*2e10*/  @P3 LDG.E.U16 R103, desc[UR20][R70.64] ;  /* 0x0000001446673981 */ /* 0x0002e6000c1e1500 */
[----:B------:R-:W-:Y:S02]  /*2e20*/  LEA.HI.X.SX32 R69, R93, R3, 0x1, P5 ;  /* 0x000000035d457211 */ /* 0x000fe400028f0eff */
[----:B------:R-:W-:-:S03]  /*2e30*/  PRMT R96, RZ, 0x7610, R96 ;  /* 0x00007610ff607816 */ /* 0x000fc60000000060 */
[----:B------:R4:W3:Y:S01]  /*2e40*/  @P4 LDG.E.U16 R151, desc[UR20][R68.64] ;  /* 0x0000001444974981 */ /* 0x0008e2000c1e1500 */
[----:B-1----:R-:W-:-:S04]  /*2e50*/  LEA R70, P3, R92, R18, 0x1 ;  /* 0x000000125c467211 */ /* 0x002fc800078608ff */
[----:B------:R-:W-:-:S05]  /*2e60*/  LEA.HI.X.SX32 R71, R92, R3, 0x1, P3 ;  /* 0x000000035c477211 */ /* 0x000fca00018f0eff */
[----:B------:R1:W3:Y:S01]  /*2e70*/  @P2 LDG.E.U16 R96, desc[UR20][R70.64] ;  /* 0x0000001446602981 */ /* 0x0002e2000c1e1500 */
[----:B------:R-:W-:-:S04]  /*2e80*/  IMAD R101, R164, 0x2, R102 ;  /* 0x00000002a4657824 */ /* 0x000fc800078e0266 */
[----:B--2---:R-:W-:-:S04]  /*2e90*/  IMAD R99, R164, 0x2, R101 ;  /* 0x00000002a4637824 */ /* 0x004fc800078e0265 */
[----:B------:R-:W-:-:S04]  /*2ea0*/  IMAD R105, R164, 0x2, R99 ;  /* 0x00000002a4697824 */ /* 0x000fc800078e0263 */
[----:B------:R-:W-:-:S04]  /*2eb0*/  IMAD R104, R164, 0x2, R105 ;  /* 0x00000002a4687824 */ /* 0x000fc800078e0269 */
[----:B------:R-:W-:Y:S01]  /*2ec0*/  IMAD R93, R164, 0x2, R104 ;  /* 0x00000002a45d7824 */ /* 0x000fe200078e0268 */
[----:B------:R-:W-:-:S03]  /*2ed0*/  LOP3.LUT R92, R16, 0x28, RZ, 0xfc, !PT ;  /* 0x00000028105c7812 */ /* 0x000fc600078efcff */
[----:B----4-:R-:W-:Y:S01]  /*2ee0*/  IMAD R69, R164, 0x4, R93 ;  /* 0x00000004a4457824 */ /* 0x010fe200078e025d */
[----:B------:R-:W-:Y:S02]  /*2ef0*/  LOP3.LUT R68, R16, 0x30, RZ, 0xfc, !PT ;  /* 0x0000003010447812 */ /* 0x000fe400078efcff */
[-C--:B------:R-:W-:Y:S02]  /*2f00*/  ISETP.LT.AND P4, PT, R92, R2.reuse, P0 ;  /* 0x000000025c00720c */ /* 0x080fe40000781270 */
[----:B------:R-:W-:Y:S02]  /*2f10*/  ISETP.LT.AND P3, PT, R68, R2, P0 ;  /* 0x000000024400720c */ /* 0x000fe40000761270 */
[-C--:B-1----:R-:W-:Y:S02]  /*2f20*/  LEA R70, P2, R105, R18.reuse, 0x1 ;  /* 0x0000001269467211 */ /* 0x082fe400078408ff */
[----:B------:R-:W-:Y:S02]  /*2f30*/  PRMT R129, RZ, 0x7610, R129 ;  /* 0x00007610ff817816 */ /* 0x000fe40000000081 */
[----:B------:R-:W-:-:S02]  /*2f40*/  LEA R68, P5, R69, R18, 0x1 ;  /* 0x0000001245447211 */ /* 0x000fc400078a08ff */
[----:B------:R-:W-:Y:S02]  /*2f50*/  LEA.HI.X.SX32 R71, R105, R3, 0x1, P2 ;  /* 0x0000000369477211 */ /* 0x000fe400010f0eff */
[C---:B------:R-:W-:Y:S02]  /*2f60*/  LOP3.LUT R132, R16.reuse, 0x38, RZ, 0xfc, !PT ;  /* 0x0000003810847812 */ /* 0x040fe400078efcff */
[----:B------:R-:W-:Y:S01]  /*2f70*/  LOP3.LUT R128, R16, 0x22, RZ, 0xfc, !PT ;  /* 0x0000002210807812 */ /* 0x000fe200078efcff */
[----:B------:R1:W2:Y:S01]  /*2f80*/  @P4 LDG.E.U16 R129, desc[UR20][R70.64] ;  /* 0x0000001446814981 */ /* 0x0002a2000c1e1500 */
[----:B------:R-:W-:Y:S02]  /*2f90*/  PRMT R113, RZ, 0x7610, R113 ;  /* 0x00007610ff717816 */ /* 0x000fe40000000071 */
[-C--:B------:R-:W-:Y:S02]  /*2fa0*/  ISETP.LT.AND P2, PT, R132, R2.reuse, P0 ;  /* 0x000000028400720c */ /* 0x080fe40000741270 */
[----:B------:R-:W-:-:S02]  /*2fb0*/  ISETP.LT.AND P4, PT, R128, R2, P0 ;  /* 0x000000028000720c */ /* 0x000fc40000781270 */
[----:B------:R-:W-:Y:S02]  /*2fc0*/  PRMT R150, RZ, 0x7610, R150 ;  /* 0x00007610ff967816 */ /* 0x000fe40000000096 */
[----:B------:R-:W-:Y:S01]  /*2fd0*/  PRMT R19, RZ, 0x7610, R19 ;  /* 0x00007610ff137816 */ /* 0x000fe20000000013 */
[----:B---3--:R-:W-:Y:S04]  /*2fe0*/  STL [R1+0x860], R151 ;  /* 0x0008609701007387 */ /* 0x008fe80000100800 */
[----:B------:R3:W-:Y:S02]  /*2ff0*/  STL [R1+0xc], R103 ;  /* 0x00000c6701007387 */ /* 0x0007e40000100800 */
[C---:B---3--:R-:W-:Y:S02]  /*3000*/  IMAD R103, R164.reuse, 0x2, R69 ;  /* 0x00000002a4677824 */ /* 0x048fe400078e0245 */
[----:B------:R3:W-:Y:S02]  /*3010*/  STL [R1+0x10], R96 ;  /* 0x0000106001007387 */ /* 0x0007e40000100800 */
[----:B------:R-:W-:Y:S01]  /*3020*/  IMAD R92, R164, 0x2, R103 ;  /* 0x00000002a45c7824 */ /* 0x000fe200078e0267 */
[----:B------:R-:W-:-:S05]  /*3030*/  LEA.HI.X.SX32 R69, R69, R3, 0x1, P5 ;  /* 0x0000000345457211 */ /* 0x000fca00028f0eff */
[----:B------:R4:W2:Y:S01]  /*3040*/  @P3 LDG.E.U16 R113, desc[UR20][R68.64] ;  /* 0x0000001444713981 */ /* 0x0008a2000c1e1500 */
[----:B---3--:R-:W-:-:S04]  /*3050*/  IMAD R96, R164, 0x2, R92 ;  /* 0x00000002a4607824 */ /* 0x008fc800078e025c */
[----:B------:R-:W-:-:S05]  /*3060*/  IMAD R105, R164, 0x2, R96 ;  /* 0x00000002a4697824 */ /* 0x000fca00078e0260 */
[CC--:B-1----:R-:W-:Y:S02]  /*3070*/  LEA R70, P6, R105.reuse, R18.reuse, 0x1 ;  /* 0x0000001269467211 */ /* 0x0c2fe400078c08ff */
[C---:B----4-:R-:W-:Y:S02]  /*3080*/  LEA R68, P5, R102.reuse, R18, 0x1 ;  /* 0x0000001266447211 */ /* 0x050fe400078a08ff */
[-C--:B------:R-:W-:Y:S02]  /*3090*/  LEA.HI.X.SX32 R71, R105, R3.reuse, 0x1, P6 ;  /* 0x0000000369477211 */ /* 0x080fe400030f0eff */
[----:B------:R-:W-:-:S03]  /*30a0*/  LEA.HI.X.SX32 R69, R102, R3, 0x1, P5 ;  /* 0x0000000366457211 */ /* 0x000fc600028f0eff */
[----:B------:R1:W3:Y:S04]  /*30b0*/  @P2 LDG.E.U16 R150, desc[UR20][R70.64] ;  /* 0x0000001446962981 */ /* 0x0002e8000c1e1500 */
[----:B------:R4:W3:Y:S01]  /*30c0*/  @P4 LDG.E.U16 R19, desc[UR20][R68.64] ;  /* 0x0000001444134981 */ /* 0x0008e2000c1e1500 */
[----:B------:R-:W-:Y:S02]  /*30d0*/  PRMT R149, RZ, 0x7610, R149 ;  /* 0x00007610ff957816 */ /* 0x000fe40000000095 */
[----:B-1----:R-:W-:Y:S01]  /*30e0*/  LEA R70, P2, R104, R18, 0x1 ;  /* 0x0000001268467211 */ /* 0x002fe200078408ff */
[----:B------:R-:W-:-:S03]  /*30f0*/  IMAD R102, R164, 0x2, R105 ;  /* 0x00000002a4667824 */ /* 0x000fc600078e0269 */
[-C--:B------:R-:W-:Y:S02]  /*3100*/  LEA.HI.X.SX32 R71, R104, R3.reuse, 0x1, P2 ;  /* 0x0000000368477211 */ /* 0x080fe400010f0eff */
[C---:B----4-:R-:W-:Y:S02]  /*3110*/  LEA R68, P5, R103.reuse, R18, 0x1 ;  /* 0x0000001267447211 */ /* 0x050fe400078a08ff */
[----:B------:R-:W-:Y:S02]  /*3120*/  LOP3.LUT R104, R16, 0xa, RZ, 0xfc, !PT ;  /* 0x0000000a10687812 */ /* 0x000fe400078efcff */
[----:B------:R-:W-:Y:S02]  /*3130*/  PRMT R148, RZ, 0x7610, R148 ;  /* 0x00007610ff947816 */ /* 0x000fe40000000094 */
[----:B------:R-:W-:Y:S02]  /*3140*/  PRMT R147, RZ, 0x7610, R147 ;  /* 0x00007610ff937816 */ /* 0x000fe40000000093 */
[----:B------:R-:W-:-:S02]  /*3150*/  LEA.HI.X.SX32 R69, R103, R3, 0x1, P5 ;  /* 0x0000000367457211 */ /* 0x000fc400028f0eff */
[----:B------:R-:W-:Y:S02]  /*3160*/  PRMT R160, RZ, 0x7610, R160 ;  /* 0x00007610ffa07816 */ /* 0x000fe400000000a0 */
[----:B------:R-:W-:Y:S02]  /*3170*/  PRMT R158, RZ, 0x7610, R158 ;  /* 0x00007610ff9e7816 */ /* 0x000fe4000000009e */
[----:B------:R-:W-:Y:S02]  /*3180*/  LOP3.LUT R103, R16, 0x1c, RZ, 0xfc, !PT ;  /* 0x0000001c10677812 */ /* 0x000fe400078efcff */
[----:B------:R-:W-:Y:S02]  /*3190*/  PRMT R146, RZ, 0x7610, R146 ;  /* 0x00007610ff927816 */ /* 0x000fe40000000092 */
[----:B------:R-:W-:Y:S02]  /*31a0*/  PRMT R145, RZ, 0x7610, R145 ;  /* 0x00007610ff917816 */ /* 0x000fe40000000091 */
[----:B------:R-:W-:-:S02]  /*31b0*/  PRMT R144, RZ, 0x7610, R144 ;  /* 0x00007610ff907816 */ /* 0x000fc40000000090 */
[----:B------:R-:W-:Y:S02]  /*31c0*/  PRMT R143, RZ, 0x7610, R143 ;  /* 0x00007610ff8f7816 */ /* 0x000fe4000000008f */
[----:B------:R-:W-:Y:S02]  /*31d0*/  PRMT R142, RZ, 0x7610, R142 ;  /* 0x00007610ff8e7816 */ /* 0x000fe4000000008e */
[----:B------:R-:W-:Y:S02]  /*31e0*/  PRMT R139, RZ, 0x7610, R139 ;  /* 0x00007610ff8b7816 */ /* 0x000fe4000000008b */
[----:B------:R-:W-:Y:S02]  /*31f0*/  PRMT R141, RZ, 0x7610, R141 ;  /* 0x00007610ff8d7816 */ /* 0x000fe4000000008d */
[----:B------:R-:W-:Y:S02]  /*3200*/  PRMT R140, RZ, 0x7610, R140 ;  /* 0x00007610ff8c7816 */ /* 0x000fe4000000008c */
[----:B------:R-:W-:Y:S01]  /*3210*/  PRMT R138, RZ, 0x7610, R138 ;  /* 0x00007610ff8a7816 */ /* 0x000fe2000000008a */
[----:B--2---:R1:W-:Y:S02]  /*3220*/  STL [R1+0x4], R113 ;  /* 0x0000047101007387 */ /* 0x0043e40000100800 */
[----:B-1----:R-:W-:-:S04]  /*3230*/  LOP3.LUT R113, R16, 0x2a, RZ, 0xfc, !PT ;  /* 0x0000002a10717812 */ /* 0x002fc800078efcff */
[-C--:B------:R-:W-:Y:S02]  /*3240*/  ISETP.LT.AND P3, PT, R113, R2.reuse, P0 ;  /* 0x000000027100720c */ /* 0x080fe40000761270 */
[----:B------:R-:W-:Y:S01]  /*3250*/  LOP3.LUT R113, R16, 0x32, RZ, 0xfc, !PT ;  /* 0x0000003210717812 */ /* 0x000fe200078efcff */
[----:B---3--:R-:W-:Y:S04]  /*3260*/  STL [R1+0x864], R150 ;  /* 0x0008649601007387 */ /* 0x008fe80000100800 */
[----:B------:R1:W-:Y:S01]  /*3270*/  STL [R1], R19 ;  /* 0x0000001301007387 */ /* 0x0003e20000100800 */
[----:B------:R-:W-:-:S05]  /*3280*/  ISETP.LT.AND P4, PT, R113, R2, P0 ;  /* 0x000000027100720c */ /* 0x000fca0000781270 */
[----:B------:R2:W3:Y:S01]  /*3290*/  @P3 LDG.E.U16 R149, desc[UR20][R70.64] ;  /* 0x0000001446953981 */ /* 0x0004e2000c1e1500 */
[----:B-1----:R-:W-:-:S04]  /*32a0*/  LOP3.LUT R19, R16, 0x3a, RZ, 0xfc, !PT ;  /* 0x0000003a10137812 */ /* 0x002fc800078efcff */
[----:B------:R-:W-:-:S03]  /*32b0*/  ISETP.LT.AND P2, PT, R19, R2, P0 ;  /* 0x000000021300720c */ /* 0x000fc60000741270 */
[----:B------:R1:W4:Y:S01]  /*32c0*/  @P4 LDG.E.U16 R148, desc[UR20][R68.64] ;  /* 0x0000001444944981 */ /* 0x000322000c1e1500 */
[----:B--2---:R-:W-:Y:S02]  /*32d0*/  LEA R70, P3, R102, R18, 0x1 ;  /* 0x0000001266467211 */ /* 0x004fe400078608ff */
[----:B------:R-:W-:Y:S02]  /*32e0*/  LOP3.LUT R19, R16, 0x12, RZ, 0xfc, !PT ;  /* 0x0000001210137812 */ /* 0x000fe400078efcff */
[----:B------:R-:W-:Y:S02]  /*32f0*/  LEA.HI.X.SX32 R71, R102, R3, 0x1, P3 ;  /* 0x0000000366477211 */ /* 0x000fe400018f0eff */
[----:B------:R-:W-:Y:S02]  /*3300*/  ISETP.LT.AND P3, PT, R104, R2, P0 ;  /* 0x000000026800720c */ /* 0x000fe40000761270 */
[----:B-1----:R-:W-:Y:S01]  /*3310*/  LEA R68, P4, R162, R18, 0x1 ;  /* 0x00000012a2447211 */ /* 0x002fe200078808ff */
[----:B------:R1:W2:Y:S01]  /*3320*/  @P2 LDG.E.U16 R147, desc[UR20][R70.64] ;  /* 0x0000001446932981 */ /* 0x0002a2000c1e1500 */
[----:B------:R-:W-:-:S02]  /*3330*/  ISETP.LT.AND P2, PT, R19, R2, P0 ;  /* 0x000000021300720c */ /* 0x000fc40000741270 */
[----:B------:R-:W-:Y:S02]  /*3340*/  LEA.HI.X.SX32 R69, R162, R3, 0x1, P4 ;  /* 0x00000003a2457211 */ /* 0x000fe400020f0eff */
[----:B------:R-:W-:-:S05]  /*3350*/  LOP3.LUT R19, R16, 0x24, RZ, 0xfc, !PT ;  /* 0x0000002410137812 */ /* 0x000fca00078efcff */
[----:B------:R0:W2:Y:S01]  /*3360*/  @P3 LDG.E.U16 R160, desc[UR20][R68.64] ;  /* 0x0000001444a03981 */ /* 0x0000a2000c1e1500 */
[----:B-1----:R-:W-:Y:S02]  /*3370*/  LEA R70, P5, R155, R18, 0x1 ;  /* 0x000000129b467211 */ /* 0x002fe400078a08ff */
[----:B------:R-:W-:Y:S02]  /*3380*/  ISETP.LT.AND P3, PT, R19, R2, P0 ;  /* 0x000000021300720c */ /* 0x000fe40000761270 */
[----:B------:R-:W-:-:S05]  /*3390*/  LEA.HI.X.SX32 R71, R155, R3, 0x1, P5 ;  /* 0x000000039b477211 */ /* 0x000fca00028f0eff */
[----:B------:R1:W2:Y:S01]  /*33a0*/  @P2 LDG.E.U16 R158, desc[UR20][R70.64] ;  /* 0x00000014469e2981 */ /* 0x0002a2000c1e1500 */
[----:B------:R-:W-:Y:S02]  /*33b0*/  ISETP.LT.AND P4, PT, R103, R2, P0 ;  /* 0x000000026700720c */ /* 0x000fe40000781270 */
[-C--:B0-----:R-:W-:Y:S02]  /*33c0*/  LEA R68, P5, R100, R18.reuse, 0x1 ;  /* 0x0000001264447211 */ /* 0x081fe400078a08ff */
[C---:B-1----:R-:W-:Y:S02]  /*33d0*/  LEA R70, P2, R101.reuse, R18, 0x1 ;  /* 0x0000001265467211 */ /* 0x042fe400078408ff */
[----:B------:R-:W-:Y:S02]  /*33e0*/  LOP3.LUT R19, R16, 0x2c, RZ, 0xfc, !PT ;  /* 0x0000002c10137812 */ /* 0x000fe400078efcff */
[-C--:B------:R-:W-:Y:S02]  /*33f0*/  LEA.HI.X.SX32 R71, R101, R3.reuse, 0x1, P2 ;  /* 0x0000000365477211 */ /* 0x080fe400010f0eff */
[----:B------:R-:W-:-:S02]  /*3400*/  LEA.HI.X.SX32 R69, R100, R3, 0x1, P5 ;  /* 0x0000000364457211 */ /* 0x000fc400028f0eff */
[----:B------:R-:W-:Y:S01]  /*3410*/  ISETP.LT.AND P2, PT, R19, R2, P0 ;  /* 0x000000021300720c */ /* 0x000fe20000741270 */
[----:B------:R0:W2:Y:S01]  /*3420*/  @P3 LDG.E.U16 R146, desc[UR20][R70.64] ;  /* 0x0000001446923981 */ /* 0x0000a2000c1e1500 */
[C---:B------:R-:W-:Y:S02]  /*3430*/  LOP3.LUT R100, R16.reuse, 0x34, RZ, 0xfc, !PT ;  /* 0x0000003410647812 */ /* 0x040fe400078efcff */
[----:B------:R-:W-:Y:S01]  /*3440*/  LOP3.LUT R19, R16, 0x3c, RZ, 0xfc, !PT ;  /* 0x0000003c10137812 */ /* 0x000fe200078efcff */
[----:B------:R1:W2:Y:S01]  /*3450*/  @P4 LDG.E.U16 R145, desc[UR20][R68.64] ;  /* 0x0000001444914981 */ /* 0x0002a2000c1e1500 */
[----:B0-----:R-:W-:-:S04]  /*3460*/  LEA R70, P3, R93, R18, 0x1 ;  /* 0x000000125d467211 */ /* 0x001fc800078608ff */
[-C--:B------:R-:W-:Y:S02]  /*3470*/  LEA.HI.X.SX32 R71, R93, R3.reuse, 0x1, P3 ;  /* 0x000000035d477211 */ /* 0x080fe400018f0eff */
[----:B------:R-:W-:Y:S01]  /*3480*/  ISETP.LT.AND P3, PT, R100, R2, P0 ;  /* 0x000000026400720c */ /* 0x000fe20000761270 */
[----:B------:R-:W-:Y:S01]  /*3490*/  IMAD R102, R164, 0x2, R102 ;  /* 0x00000002a4667824 */ /* 0x000fe200078e0266 */
[----:B-1----:R-:W-:Y:S01]  /*34a0*/  LEA R68, P5, R92, R18, 0x1 ;  /* 0x000000125c447211 */ /* 0x002fe200078a08ff */
[----:B------:R0:W2:Y:S01]  /*34b0*/  @P2 LDG.E.U16 R144, desc[UR20][R70.64] ;  /* 0x0000001446902981 */ /* 0x0000a2000c1e1500 */
[----:B------:R-:W-:Y:S02]  /*34c0*/  ISETP.LT.AND P4, PT, R19, R2, P0 ;  /* 0x000000021300720c */ /* 0x000fe40000781270 */
[----:B------:R-:W-:Y:S02]  /*34d0*/  LOP3.LUT R19, R16, 0xc, RZ, 0xfc, !PT ;  /* 0x0000000c10137812 */ /* 0x000fe400078efcff */
[----:B------:R-:W-:-:S02]  /*34e0*/  LEA.HI.X.SX32 R69, R92, R3, 0x1, P5 ;  /* 0x000000035c457211 */ /* 0x000fc400028f0eff */
[----:B------:R-:W-:Y:S02]  /*34f0*/  ISETP.LT.AND P5, PT, R19, R2, P0 ;  /* 0x000000021300720c */ /* 0x000fe400007a1270 */
[----:B0-----:R-:W-:Y:S01]  /*3500*/  LEA R70, P2, R102, R18, 0x1 ;  /* 0x0000001266467211 */ /* 0x001fe200078408ff */
[----:B------:R0:W2:Y:S01]  /*3510*/  @P3 LDG.E.U16 R143, desc[UR20][R68.64] ;  /* 0x00000014448f3981 */ /* 0x0000a2000c1e1500 */
[----:B------:R-:W-:Y:S02]  /*3520*/  LOP3.LUT R19, R16, 0x14, RZ, 0xfc, !PT ;  /* 0x0000001410137812 */ /* 0x000fe400078efcff */
[----:B------:R-:W-:Y:S02]  /*3530*/  LEA.HI.X.SX32 R71, R102, R3, 0x1, P2 ;  /* 0x0000000366477211 */ /* 0x000fe400010f0eff */
[----:B------:R-:W-:Y:S02]  /*3540*/  LOP3.LUT R92, R16, 0x16, RZ, 0xfc, !PT ;  /* 0x00000016105c7812 */ /* 0x000fe400078efcff */
[----:B------:R-:W-:Y:S01]  /*3550*/  ISETP.LT.AND P3, PT, R19, R2, P0 ;  /* 0x000000021300720c */ /* 0x000fe20000761270 */
[----:B------:R1:W2:Y:S01]  /*3560*/  @P4 LDG.E.U16 R142, desc[UR20][R70.64] ;  /* 0x00000014468e4981 */ /* 0x0002a2000c1e1500 */
[----:B0-----:R-:W-:-:S02]  /*3570*/  LEA R68, P2, R154, R18, 0x1 ;  /* 0x000000129a447211 */ /* 0x001fc400078408ff */
[----:B------:R-:W-:Y:S02]  /*3580*/  LOP3.LUT R19, R16, 0x26, RZ, 0xfc, !PT ;  /* 0x0000002610137812 */ /* 0x000fe400078efcff */
[-C--:B------:R-:W-:Y:S02]  /*3590*/  LEA.HI.X.SX32 R69, R154, R3.reuse, 0x1, P2 ;  /* 0x000000039a457211 */ /* 0x080fe400010f0eff */
[----:B------:R-:W-:Y:S02]  /*35a0*/  ISETP.LT.AND P2, PT, R92, R2, P0 ;  /* 0x000000025c00720c */ /* 0x000fe40000741270 */
[----:B------:R-:W-:Y:S01]  /*35b0*/  LEA R92, P4, R153, R18, 0x1 ;  /* 0x00000012995c7211 */ /* 0x000fe200078808ff */
[----:B------:R0:W2:Y:S01]  /*35c0*/  @P5 LDG.E.U16 R139, desc[UR20][R68.64] ;  /* 0x00000014448b5981 */ /* 0x0000a2000c1e1500 */
[----:B------:R-:W-:Y:S02]  /*35d0*/  ISETP.LT.AND P5, PT, R19, R2, P0 ;  /* 0x000000021300720c */ /* 0x000fe400007a1270 */
[----:B------:R-:W-:-:S02]  /*35e0*/  LEA.HI.X.SX32 R93, R153, R3, 0x1, P4 ;  /* 0x00000003995d7211 */ /* 0x000fc400020f0eff */
[----:B-1----:R-:W-:-:S03]  /*35f0*/  LEA R70, P4, R99, R18, 0x1 ;  /* 0x0000001263467211 */ /* 0x002fc600078808ff */
[----:B------:R-:W2:Y:S01]  /*3600*/  @P3 LDG.E.U16 R141, desc[UR20][R92.64] ;  /* 0x000000145c8d3981 */ /* 0x000ea2000c1e1500 */
[C---:B0-----:R-:W-:Y:S02]  /*3610*/  LEA R68, P6, R98.reuse, R18, 0x1 ;  /* 0x0000001262447211 */ /* 0x041fe400078c08ff */
[-C--:B------:R-:W-:Y:S02]  /*3620*/  LEA.HI.X.SX32 R71, R99, R3.reuse, 0x1, P4 ;  /* 0x0000000363477211 */ /* 0x080fe400020f0eff */
[----:B------:R-:W-:-:S03]  /*3630*/  LEA.HI.X.SX32 R69, R98, R3, 0x1, P6 ;  /* 0x0000000362457211 */ /* 0x000fc600030f0eff */
[----:B------:R-:W2:Y:S04]  /*3640*/  @P5 LDG.E.U16 R138, desc[UR20][R70.64] ;  /* 0x00000014468a5981 */ /* 0x000ea8000c1e1500 */
[----:B------:R0:W2:Y:S01]  /*3650*/  @P2 LDG.E.U16 R140, desc[UR20][R68.64] ;  /* 0x00000014448c2981 */ /* 0x0000a2000c1e1500 */
[C---:B------:R-:W-:Y:S02]  /*3660*/  LEA.HI R19, R112.reuse, 0x1e, RZ, 0x1a ;  /* 0x0000001e70137811 */ /* 0x040fe400078fd0ff */
[----:B0-----:R-:W-:-:S03]  /*3670*/  LEA.HI R68, R112, 0x3e, RZ, 0x1a ;  /* 0x0000003e70447811 */ /* 0x001fc600078fd0ff */
[-C--:B------:R-:W-:Y:S01]  /*3680*/  IMAD R70, R19, R164.reuse, RZ ;  /* 0x000000a413467224 */ /* 0x080fe200078e02ff */
[----:B------:R-:W-:Y:S01]  /*3690*/  LOP3.LUT R19, R16, 0x36, RZ, 0xfc, !PT ;  /* 0x0000003610137812 */ /* 0x000fe200078efcff */
[----:B------:R-:W-:Y:S01]  /*36a0*/  IMAD R92, R68, R164, RZ ;  /* 0x000000a4445c7224 */ /* 0x000fe200078e02ff */
[-C--:B------:R-:W-:Y:S02]  /*36b0*/  LEA R68, P4, R95, R18.reuse, 0x1 ;  /* 0x000000125f447211 */ /* 0x080fe400078808ff */
[----:B------:R-:W-:Y:S02]  /*36c0*/  LEA R132, P3, R97, R18, 0x1 ;  /* 0x0000001261847211 */ /* 0x000fe400078608ff */
[-C--:B------:R-:W-:Y:S02]  /*36d0*/  LEA.HI.X.SX32 R69, R95, R3.reuse, 0x1, P4 ;  /* 0x000000035f457211 */ /* 0x080fe400020f0eff */
[----:B------:R-:W-:Y:S02]  /*36e0*/  ISETP.LT.AND P2, PT, R19, R2, P0 ;  /* 0x000000021300720c */ /* 0x000fe40000741270 */
[----:B------:R-:W-:-:S02]  /*36f0*/  LEA.HI.X.SX32 R133, R97, R3, 0x1, P3 ;  /* 0x0000000361857211 */ /* 0x000fc400018f0eff */
[----:B------:R-:W-:Y:S01]  /*3700*/  PRMT R137, RZ, 0x7610, R137 ;  /* 0x00007610ff897816 */ /* 0x000fe20000000089 */
[----:B---3--:R-:W-:Y:S04]  /*3710*/  STL [R1+0x854], R149 ;  /* 0x0008549501007387 */ /* 0x008fe80000100800 */
[----:B------:R-:W-:Y:S04]  /*3720*/  STL [R1+0x8], R129 ;  /* 0x0000088101007387 */ /* 0x000fe80000100800 */
[----:B----4-:R-:W-:Y:S04]  /*3730*/  STL [R1+0x858], R148 ;  /* 0x0008589401007387 */ /* 0x010fe80000100800 */
[----:B--2---:R-:W-:Y:S04]  /*3740*/  STL [R1+0x850], R147 ;  /* 0x0008509301007387 */ /* 0x004fe80000100800 */
[----:B------:R-:W-:Y:S04]  /*3750*/  STL [R1+0x848], R160 ;  /* 0x000848a001007387 */ /* 0x000fe80000100800 */
        /* <DEDUP_REMOVED lines=14> */
[----:B------:R0:W-:Y:S02]  /*3840*/  STL.64 [R1+0x1b0], R68 ;  /* 0x0001b04401007387 */ /* 0x0001e40000100a00 */
[----:B0-----:R-:W-:-:S04]  /*3850*/  LEA R68, P3, R96, R18, 0x1 ;  /* 0x0000001260447211 */ /* 0x001fc800078608ff */
[----:B------:R-:W-:-:S05]  /*3860*/  LEA.HI.X.SX32 R69, R96, R3, 0x1, P3 ;  /* 0x0000000360457211 */ /* 0x000fca00018f0eff */
[----:B------:R0:W2:Y:S01]  /*3870*/  @P2 LDG.E.U16 R137, desc[UR20][R68.64] ;  /* 0x0000001444892981 */ /* 0x0000a2000c1e1500 */
[-C--:B------:R-:W-:Y:S02]  /*3880*/  LEA R98, P6, R94, R18.reuse, 0x1 ;  /* 0x000000125e627211 */ /* 0x080fe400078c08ff */
[----:B------:R-:W-:Y:S02]  /*3890*/  LEA.HI R100, R112, 0x2e, RZ, 0x1a ;  /* 0x0000002e70647811 */ /* 0x000fe400078fd0ff */
[----:B------:R-:W-:Y:S01]  /*38a0*/  LEA.HI.X.SX32 R99, R94, R3, 0x1, P6 ;  /* 0x000000035e637211 */ /* 0x000fe200030f0eff */
[----:B------:R-:W-:Y:S01]  /*38b0*/  STL.64 [R1+0x1b8], R132 ;  /* 0x0001b88401007387 */ /* 0x000fe20000100a00 */
[----:B------:R-:W-:Y:S01]  /*38c0*/  LEA R128, P4, R91, R18, 0x1 ;  /* 0x000000125b807211 */ /* 0x000fe200078808ff */
[----:B------:R-:W-:Y:S02]  /*38d0*/  IMAD R71, R100, R164, RZ ;  /* 0x000000a464477224 */ /* 0x000fe400078e02ff */
[----:B------:R1:W-:Y:S01]  /*38e0*/  STL.64 [R1+0x1a8], R98 ;  /* 0x0001a86201007387 */ /* 0x0003e20000100a00 */
[----:B------:R-:W-:-:S02]  /*38f0*/  LEA.HI R101, R112, 0xe, RZ, 0x1a ;  /* 0x0000000e70657811 */ /* 0x000fc400078fd0ff */
[----:B------:R-:W-:Y:S02]  /*3900*/  LEA.HI.X.SX32 R129, R91, R3, 0x1, P4 ;  /* 0x000000035b817211 */ /* 0x000fe400020f0eff */
[-C--:B------:R-:W-:Y:S02]  /*3910*/  LEA R112, P4, R71, R18.reuse, 0x1 ;  /* 0x0000001247707211 */ /* 0x080fe400078808ff */
[----:B------:R-:W-:Y:S02]  /*3920*/  ISETP.GT.U32.AND P5, PT, R4, R89, PT ;  /* 0x000000590400720c */ /* 0x000fe40003fa4070 */
[----:B-1----:R-:W-:-:S04]  /*3930*/  LEA R98, P3, R70, R18, 0x1 ;  /* 0x0000001246627211 */ /* 0x002fc800078608ff */
[-C--:B------:R-:W-:Y:S02]  /*3940*/  LEA.HI.X.SX32 R99, R70, R3.reuse, 0x1, P3 ;  /* 0x0000000346637211 */ /* 0x080fe400018f0eff */
[C---:B------:R-:W-:Y:S02]  /*3950*/  ISETP.GT.U32.AND P3, PT, R4.reuse, R90, PT ;  /* 0x0000005a0400720c */ /* 0x040fe40003f64070 */
[----:B------:R-:W-:Y:S02]  /*3960*/  LEA.HI.X.SX32 R113, R71, R3, 0x1, P4 ;  /* 0x0000000347717211 */ /* 0x000fe400020f0eff */
[----:B------:R-:W-:Y:S01]  /*3970*/  ISETP.GT.U32.AND P4, PT, R4, R88, PT ;  /* 0x000000580400720c */ /* 0x000fe20003f84070 */
[----:B------:R-:W-:Y:S02]  /*3980*/  IMAD R93, R101, R164, RZ ;  /* 0x000000a4655d7224 */ /* 0x000fe400078e02ff */
[----:B------:R-:W-:-:S06]  /*3990*/  @!P5 IMAD.IADD R89, R89, 0x1, -R4 ;  /* 0x000000015959d824 */ /* 0x000fcc00078e0a04 */
[--C-:B------:R-:W-:Y:S01]  /*39a0*/  @!P3 IMAD.IADD R90, R90, 0x1, -R4.reuse ;  /* 0x000000015a5ab824 */ /* 0x100fe200078e0a04 */
[C---:B------:R-:W-:Y:S02]  /*39b0*/  LEA R100, P6, R93.reuse, R18, 0x1 ;  /* 0x000000125d647211 */ /* 0x040fe400078c08ff */
[----:B------:R-:W-:Y:S01]  /*39c0*/  ISETP.GT.U32.AND P2, PT, R4, R89, PT ;  /* 0x000000590400720c */ /* 0x000fe20003f44070 */
[----:B------:R-:W-:Y:S01]  /*39d0*/  @!P4 IMAD.IADD R88, R88, 0x1, -R4 ;  /* 0x000000015858c824 */ /* 0x000fe200078e0a04 */
[----:B------:R-:W-:Y:S01]  /*39e0*/  ISETP.GT.U32.AND P4, PT, R4, R90, PT ;  /* 0x0000005a0400720c */ /* 0x000fe20003f84070 */
[----:B------:R-:W-:Y:S01]  /*39f0*/  IMAD R163, R136, R165, RZ ;  /* 0x000000a588a37224 */ /* 0x000fe200078e02ff */
[----:B------:R-:W-:Y:S02]  /*3a00*/  LEA.HI.X.SX32 R101, R93, R3, 0x1, P6 ;  /* 0x000000035d657211 */ /* 0x000fe400030f0eff */
[----:B------:R-:W-:Y:S02]  /*3a10*/  ISETP.GT.U32.AND P3, PT, R4, R88, PT ;  /* 0x000000580400720c */ /* 0x000fe40003f64070 */
[----:B------:R-:W-:-:S02]  /*3a20*/  LEA R156, P6, R92, R18, 0x1 ;  /* 0x000000125c9c7211 */ /* 0x000fc400078c08ff */
[C---:B------:R-:W-:Y:S02]  /*3a30*/  LEA R162, P5, R163.reuse, UR18, 0x1 ;  /* 0x00000012a3a27c11 */ /* 0x040fe4000f8a08ff */
[----:B------:R-:W-:Y:S02]  /*3a40*/  LEA.HI.X.SX32 R157, R92, R3, 0x1, P6 ;  /* 0x000000035c9d7211 */ /* 0x000fe400030f0eff */
[C---:B------:R-:W-:Y:S02]  /*3a50*/  ISETP.GT.U32.AND P6, PT, R4.reuse, R86, PT ;  /* 0x000000560400720c */ /* 0x040fe40003fc4070 */
[----:B------:R-:W-:Y:S01]  /*3a60*/  LEA.HI.X.SX32 R163, R163, UR19, 0x1, P5 ;  /* 0x00000013a3a37c11 */ /* 0x000fe2000a8f0eff */
[--C-:B------:R-:W-:Y:S01]  /*3a70*/  @!P2 IMAD.IADD R89, R89, 0x1, -R4.reuse ;  /* 0x000000015959a824 */ /* 0x100fe200078e0a04 */
[----:B------:R-:W-:Y:S01]  /*3a80*/  ISETP.GT.U32.AND P5, PT, R4, R87, PT ;  /* 0x000000570400720c */ /* 0x000fe20003fa4070 */
[----:B------:R-:W-:Y:S01]  /*3a90*/  @!P4 IMAD.IADD R90, R90, 0x1, -R4 ;  /* 0x000000015a5ac824 */ /* 0x000fe200078e0a04 */
[----:B------:R-:W-:-:S02]  /*3aa0*/  ISETP.GE.AND P2, PT, R0, RZ, PT ;  /* 0x000000ff0000720c */ /* 0x000fc40003f46270 */
[----:B------:R-:W-:Y:S01]  /*3ab0*/  ISETP.GT.U32.AND P4, PT, R4, R85, PT ;  /* 0x000000550400720c */ /* 0x000fe20003f84070 */
[----:B------:R-:W-:Y:S01]  /*3ac0*/  @!P3 IMAD.IADD R88, R88, 0x1, -R4 ;  /* 0x000000015858b824 */ /* 0x000fe200078e0a04 */
[----:B------:R-:W-:Y:S01]  /*3ad0*/  ISETP.GE.AND P3, PT, R131, RZ, PT ;  /* 0x000000ff8300720c */ /* 0x000fe20003f66270 */
[----:B------:R-:W-:Y:S02]  /*3ae0*/  IMAD.MOV.U32 R131, RZ, RZ, R90 ;  /* 0x000000ffff837224 */ /* 0x000fe400078e005a */
[--C-:B------:R-:W-:Y:S02]  /*3af0*/  @!P6 IMAD.IADD R86, R86, 0x1, -R4.reuse ;  /* 0x000000015656e824 */ /* 0x100fe400078e0a04 */
[----:B------:R-:W-:Y:S02]  /*3b00*/  IMAD.MOV.U32 R19, RZ, RZ, R89 ;  /* 0x000000ffff137224 */ /* 0x000fe400078e0059 */
[--C-:B------:R-:W-:Y:S02]  /*3b10*/  @!P5 IMAD.IADD R87, R87, 0x1, -R4.reuse ;  /* 0x000000015757d824 */ /* 0x100fe400078e0a04 */
[----:B------:R-:W-:Y:S01]  /*3b20*/  @!P2 IMAD.MOV R131, RZ, RZ, -R131 ;  /* 0x000000ffff83a224 */ /* 0x000fe200078e0a83 */
[C---:B------:R-:W-:Y:S01]  /*3b30*/  ISETP.GT.U32.AND P2, PT, R4.reuse, R86, PT ;  /* 0x000000560400720c */ /* 0x040fe20003f44070 */
[----:B------:R-:W-:Y:S01]  /*3b40*/  @!P4 IMAD.IADD R85, R85, 0x1, -R4 ;  /* 0x000000015555c824 */ /* 0x000fe200078e0a04 */
[----:B------:R-:W-:Y:S01]  /*3b50*/  ISETP.GT.U32.AND P6, PT, R4, R87, PT ;  /* 0x000000570400720c */ /* 0x000fe20003fc4070 */
[----:B------:R-:W-:Y:S01]  /*3b60*/  @!P3 IMAD.MOV R19, RZ, RZ, -R19 ;  /* 0x000000ffff13b224 */ /* 0x000fe200078e0a13 */
[----:B------:R-:W-:-:S02]  /*3b70*/  ISETP.GE.AND P5, PT, R127, RZ, PT ;  /* 0x000000ff7f00720c */ /* 0x000fc40003fa6270 */
[C---:B------:R-:W-:Y:S02]  /*3b80*/  ISETP.GT.U32.AND P3, PT, R4.reuse, R85, PT ;  /* 0x000000550400720c */ /* 0x040fe40003f64070 */
[----:B------:R-:W-:Y:S01]  /*3b90*/  ISETP.GT.U32.AND P4, PT, R4, R84, PT ;  /* 0x000000540400720c */ /* 0x000fe20003f84070 */
[----:B------:R-:W-:-:S04]  /*3ba0*/  IMAD.MOV.U32 R127, RZ, RZ, R88 ;  /* 0x000000ffff7f7224 */ /* 0x000fc800078e0058 */
[--C-:B------:R-:W-:Y:S01]  /*3bb0*/  @!P2 IMAD.IADD R86, R86, 0x1, -R4.reuse ;  /* 0x000000015656a824 */ /* 0x100fe200078e0a04 */
[----:B------:R-:W-:Y:S01]  /*3bc0*/  ISETP.GT.U32.AND P2, PT, R4, R82, PT ;  /* 0x000000520400720c */ /* 0x000fe20003f44070 */
[--C-:B------:R-:W-:Y:S01]  /*3bd0*/  @!P6 IMAD.IADD R87, R87, 0x1, -R4.reuse ;  /* 0x000000015757e824 */ /* 0x100fe200078e0a04 */
[----:B------:R-:W-:Y:S01]  /*3be0*/  ISETP.GE.AND P6, PT, R126, RZ, PT ;  /* 0x000000ff7e00720c */ /* 0x000fe20003fc6270 */
[----:B------:R-:W-:Y:S02]  /*3bf0*/  @!P5 IMAD.MOV R127, RZ, RZ, -R127 ;  /* 0x000000ffff7fd224 */ /* 0x000fe400078e0a7f */
[--C-:B------:R-:W-:Y:S01]  /*3c00*/  @!P3 IMAD.IADD R85, R85, 0x1, -R4.reuse ;  /* 0x000000015555b824 */ /* 0x100fe200078e0a04 */
[----:B------:R-:W-:Y:S02]  /*3c10*/  ISETP.GE.AND P3, PT, R125, RZ, PT ;  /* 0x000000ff7d00720c */ /* 0x000fe40003f66270 */
[----:B------:R-:W-:Y:S01]  /*3c20*/  ISETP.GT.U32.AND P5, PT, R4, R83, PT ;  /* 0x000000530400720c */ /* 0x000fe20003fa4070 */
[----:B------:R-:W-:-:S02]  /*3c30*/  @!P4 IMAD.IADD R84, R84, 0x1, -R4 ;  /* 0x000000015454c824 */ /* 0x000fc400078e0a04 */
[----:B------:R-:W-:Y:S02]  /*3c40*/  IMAD.MOV.U32 R126, RZ, RZ, R87 ;  /* 0x000000ffff7e7224 */ /* 0x000fe400078e0057 */
[----:B------:R-:W-:Y:S02]  /*3c50*/  IMAD.MOV.U32 R125, RZ, RZ, R86 ;  /* 0x000000ffff7d7224 */ /* 0x000fe400078e0056 */
[----:B------:R-:W-:Y:S02]  /*3c60*/  @!P2 IMAD.IADD R82, R82, 0x1, -R4 ;  /* 0x000000015252a824 */ /* 0x000fe400078e0a04 */
[----:B------:R-:W-:Y:S01]  /*3c70*/  @!P6 IMAD.MOV R126, RZ, RZ, -R126 ;  /* 0x000000ffff7ee224 */ /* 0x000fe200078e0a7e */
[C---:B------:R-:W-:Y:S01]  /*3c80*/  ISETP.GT.U32.AND P6, PT, R4.reuse, R84, PT ;  /* 0x000000540400720c */ /* 0x040fe20003fc4070 */
[----:B------:R-:W-:Y:S01]  /*3c90*/  @!P3 IMAD.MOV R125, RZ, RZ, -R125 ;  /* 0x000000ffff7db224 */ /* 0x000fe200078e0a7d */
[----:B------:R-:W-:Y:S01]  /*3ca0*/  ISETP.GT.U32.AND P3, PT, R4, R82, PT ;  /* 0x000000520400720c */ /* 0x000fe20003f64070 */
[----:B------:R-:W-:Y:S01]  /*3cb0*/  @!P5 IMAD.IADD R83, R83, 0x1, -R4 ;  /* 0x000000015353d824 */ /* 0x000fe200078e0a04 */
[----:B------:R-:W-:-:S04]  /*3cc0*/  ISETP.GE.AND P4, PT, R124, RZ, PT ;  /* 0x000000ff7c00720c */ /* 0x000fc80003f86270 */
[----:B------:R-:W-:Y:S01]  /*3cd0*/  ISETP.GT.U32.AND P5, PT, R4, R83, PT ;  /* 0x000000530400720c */ /* 0x000fe20003fa4070 */
[----:B------:R-:W-:-:S04]  /*3ce0*/  IMAD.MOV.U32 R124, RZ, RZ, R85 ;  /* 0x000000ffff7c7224 */ /* 0x000fc800078e0055 */
[--C-:B------:R-:W-:Y:S01]  /*3cf0*/  @!P6 IMAD.IADD R84, R84, 0x1, -R4.reuse ;  /* 0x000000015454e824 */ /* 0x100fe200078e0a04 */
[----:B------:R-:W-:Y:S01]  /*3d00*/  ISETP.GT.U32.AND P6, PT, R4, R80, PT ;  /* 0x000000500400720c */ /* 0x000fe20003fc4070 */
[----:B------:R-:W-:Y:S01]  /*3d10*/  @!P3 IMAD.IADD R82, R82, 0x1, -R4 ;  /* 0x000000015252b824 */ /* 0x000fe200078e0a04 */
[C---:B------:R-:W-:Y:S01]  /*3d20*/  ISETP.GT.U32.AND P3, PT, R4.reuse, R79, PT ;  /* 0x0000004f0400720c */ /* 0x040fe20003f64070 */
[----:B------:R-:W-:Y:S01]  /*3d30*/  @!P4 IMAD.MOV R124, RZ, RZ, -R124 ;  /* 0x000000ffff7cc224 */ /* 0x000fe200078e0a7c */
[----:B------:R-:W-:-:S03]  /*3d40*/  ISETP.GT.U32.AND P4, PT, R4, R81, PT ;  /* 0x000000510400720c */ /* 0x000fc60003f84070 */
[----:B------:R-:W-:Y:S01]  /*3d50*/  @!P5 IMAD.IADD R83, R83, 0x1, -R4 ;  /* 0x000000015353d824 */ /* 0x000fe200078e0a04 */
[----:B------:R-:W-:Y:S02]  /*3d60*/  ISETP.GE.AND P5, PT, R122, RZ, PT ;  /* 0x000000ff7a00720c */ /* 0x000fe40003fa6270 */
[----:B------:R-:W-:-:S03]  /*3d70*/  ISETP.GE.AND P2, PT, R123, RZ, PT ;  /* 0x000000ff7b00720c */ /* 0x000fc60003f46270 */
[--C-:B------:R-:W-:Y:S02]  /*3d80*/  @!P6 IMAD.IADD R80, R80, 0x1, -R4.reuse ;  /* 0x000000015050e824 */ /* 0x100fe400078e0a04 */
[--C-:B------:R-:W-:Y:S01]  /*3d90*/  @!P3 IMAD.IADD R79, R79, 0x1, -R4.reuse ;  /* 0x000000014f4fb824 */ /* 0x100fe200078e0a04 */
[----:B------:R-:W-:Y:S01]  /*3da0*/  LOP3.LUT R155, R0, 0xd0, RZ, 0xfc, !PT ;  /* 0x000000d0009b7812 */ /* 0x000fe200078efcff */
[----:B------:R-:W-:Y:S01]  /*3db0*/  IMAD.MOV.U32 R122, RZ, RZ, R83 ;  /* 0x000000ffff7a7224 */ /* 0x000fe200078e0053 */
[C---:B------:R-:W-:Y:S01]  /*3dc0*/  ISETP.GT.U32.AND P6, PT, R4.reuse, R80, PT ;  /* 0x000000500400720c */ /* 0x040fe20003fc4070 */
[----:B------:R-:W-:Y:S01]  /*3dd0*/  @!P4 IMAD.IADD R81, R81, 0x1, -R4 ;  /* 0x000000015151c824 */ /* 0x000fe200078e0a04 */
[C---:B------:R-:W-:Y:S01]  /*3de0*/  ISETP.GT.U32.AND P3, PT, R4.reuse, R79, PT ;  /* 0x0000004f0400720c */ /* 0x040fe20003f64070 */
[----:B------:R-:W-:Y:S01]  /*3df0*/  IMAD.MOV.U32 R123, RZ, RZ, R84 ;  /* 0x000000ffff7b7224 */ /* 0x000fe200078e0054 */
[----:B0-----:R-:W-:Y:S01]  /*3e00*/  IABS R68, R155 ;  /* 0x0000009b00447213 */ /* 0x001fe20000000000 */
[----:B------:R-:W-:Y:S01]  /*3e10*/  @!P5 IMAD.MOV R122, RZ, RZ, -R122 ;  /* 0x000000ffff7ad224 */ /* 0x000fe200078e0a7a */
[----:B------:R-:W-:Y:S01]  /*3e20*/  STL.64 [R1+0x1a0], R128 ;  /* 0x0001a08001007387 */ /* 0x000fe20000100a00 */
[----:B------:R-:W-:Y:S01]  /*3e30*/  ISETP.GT.U32.AND P5, PT, R4, R78, PT ;  /* 0x0000004e0400720c */ /* 0x000fe20003fa4070 */
[----:B------:R-:W-:Y:S01]  /*3e40*/  @!P2 IMAD.MOV R123, RZ, RZ, -R123 ;  /* 0x000000ffff7ba224 */ /* 0x000fe200078e0a7b */
[----:B------:R-:W-:Y:S01]  /*3e50*/  LOP3.LUT R3, R0, 0xcc, RZ, 0xfc, !PT ;  /* 0x000000cc00037812 */ /* 0x000fe200078efcff */
[----:B------:R-:W-:Y:S01]  /*3e60*/  STL.64 [R1+0x198], R100 ;  /* 0x0001986401007387 */ /* 0x000fe20000100a00 */
[----:B------:R-:W-:Y:S01]  /*3e70*/  ISETP.GT.U32.AND P2, PT, R4, R81, PT ;  /* 0x000000510400720c */ /* 0x000fe20003f44070 */
[----:B------:R-:W-:-:S02]  /*3e80*/  IMAD.HI.U32 R70, R5, R68, RZ ;  /* 0x0000004405467227 */ /* 0x000fc400078e00ff */
[----:B------:R-:W-:Y:S01]  /*3e90*/  STL.64 [R1+0x190], R98 ;  /* 0x0001906201007387 */ /* 0x000fe20000100a00 */
[----:B------:R-:W-:-:S03]  /*3ea0*/  LOP3.LUT R136, R0, 0xd2, RZ, 0xfc, !PT ;  /* 0x000000d200887812 */ /* 0x000fc600078efcff */
[----:B------:R-:W-:Y:S04]  /*3eb0*/  STL.64 [R1+0x188], R112 ;  /* 0x0001887001007387 */ /* 0x000fe80000100a00 */
[----:B------:R-:W-:Y:S01]  /*3ec0*/  STL [R1+0x520], R165 ;  /* 0x000520a501007387 */ /* 0x000fe20000100800 */
[----:B------:R-:W-:-:S03]  /*3ed0*/  IMAD.MOV R70, RZ, RZ, -R70 ;  /* 0x000000ffff467224 */ /* 0x000fc600078e0a46 */
[----:B------:R-:W-:Y:S01]  /*3ee0*/  STL.64 [R1+0x180], R156 ;  /* 0x0001809c01007387 */ /* 0x000fe20000100a00 */
[----:B------:R-:W-:Y:S01]  /*3ef0*/  ISETP.GE.AND P4, PT, R120, RZ, PT ;  /* 0x000000ff7800720c */ /* 0x000fe20003f86270 */
[--C-:B------:R-:W-:Y:S01]  /*3f00*/  @!P6 IMAD.IADD R80, R80, 0x1, -R4.reuse ;  /* 0x000000015050e824 */ /* 0x100fe200078e0a04 */
[----:B------:R-:W-:Y:S01]  /*3f10*/  ISETP.GE.AND P6, PT, R119, RZ, PT ;  /* 0x000000ff7700720c */ /* 0x000fe20003fc6270 */
[----:B------:R-:W-:Y:S01]  /*3f20*/  @!P3 IMAD.IADD R79, R79, 0x1, -R4 ;  /* 0x000000014f4fb824 */ /* 0x000fe200078e0a04 */
[----:B------:R-:W-:Y:S01]  /*3f30*/  ISETP.GE.AND P3, PT, R118, RZ, PT ;  /* 0x000000ff7600720c */ /* 0x000fe20003f66270 */
[----:B------:R-:W-:Y:S01]  /*3f40*/  IMAD R68, R4, R70, R68 ;  /* 0x0000004604447224 */ /* 0x000fe200078e0244 */
[----:B------:R-:W-:Y:S01]  /*3f50*/  LOP3.LUT R70, R0, 0xd4, RZ, 0xfc, !PT ;  /* 0x000000d400467812 */ /* 0x000fe200078efcff */
[--C-:B------:R-:W-:Y:S01]  /*3f60*/  @!P5 IMAD.IADD R78, R78, 0x1, -R4.reuse ;  /* 0x000000014e4ed824 */ /* 0x100fe200078e0a04 */
[----:B------:R-:W-:Y:S01]  /*3f70*/  ISETP.GE.AND P5, PT, R117, RZ, PT ;  /* 0x000000ff7500720c */ /* 0x000fe20003fa6270 */
[----:B------:R-:W-:Y:S01]  /*3f80*/  @!P2 IMAD.IADD R81, R81, 0x1, -R4 ;  /* 0x000000015151a824 */ /* 0x000fe200078e0a04 */
[----:B------:R-:W-:Y:S01]  /*3f90*/  LOP3.LUT R154, R0, 0xda, RZ, 0xfc, !PT ;  /* 0x000000da009a7812 */ /* 0x000fe200078efcff */
[----:B------:R-:W-:-:S02]  /*3fa0*/  IMAD.MOV.U32 R120, RZ, RZ, R82 ;  /* 0x000000ffff787224 */ /* 0x000fc400078e0052 */
[----:B------:R-:W-:Y:S01]  /*3fb0*/  IMAD.MOV.U32 R119, RZ, RZ, R81 ;  /* 0x000000ffff777224 */ /* 0x000fe200078e0051 */
[----:B------:R-:W-:Y:S01]  /*3fc0*/  IABS R71, R70 ;  /* 0x0000004600477213 */ /* 0x000fe20000000000 */
[----:B------:R-:W-:Y:S01]  /*3fd0*/  @!P4 IMAD.MOV R120, RZ, RZ, -R120 ;  /* 0x000000ffff78c224 */ /* 0x000fe200078e0a78 */
[C---:B------:R-:W-:Y:S01]  /*3fe0*/  LOP3.LUT R153, R0.reuse, 0xdc, RZ, 0xfc, !PT ;  /* 0x000000dc00997812 */ /* 0x040fe200078efcff */
[----:B------:R-:W-:Y:S02]  /*3ff0*/  IMAD.MOV.U32 R118, RZ, RZ, R80 ;  /* 0x000000ffff767224 */ /* 0x000fe400078e0050 */
[----:B------:R-:W-:Y:S02]  /*4000*/  @!P6 IMAD.MOV R119, RZ, RZ, -R119 ;  /* 0x000000ffff77e224 */ /* 0x000fe400078e0a77 */
[----:B------:R-:W-:Y:S01]  /*4010*/  IMAD.MOV.U32 R117, RZ, RZ, R79 ;  /* 0x000000ffff757224 */ /* 0x000fe200078e004f */
[----:B------:R-:W-:Y:S01]  /*4020*/  LOP3.LUT R142, R0, 0xe2, RZ, 0xfc, !PT ;  /* 0x000000e2008e7812 */ /* 0x000fe200078efcff */
[----:B------:R-:W-:-:S02]  /*4030*/  @!P3 IMAD.MOV R118, RZ, RZ, -R118 ;  /* 0x000000ffff76b224 */ /* 0x000fc400078e0a76 */
[----:B------:R-:W-:Y:S01]  /*4040*/  @!P5 IMAD.MOV R117, RZ, RZ, -R117 ;  /* 0x000000ffff75d224 */ /* 0x000fe200078e0a75 */
[----:B--2---:R-:W-:Y:S04]  /*4050*/  STL [R1+0x828], R137 ;  /* 0x0008288901007387 */ /* 0x004fe80000100800 */
[----:B------:R-:W-:Y:S04]  /*4060*/  STL [R1+0x3c4], R3 ;  /* 0x0003c40301007387 */ /* 0x000fe80000100800 */
[----:B------:R-:W-:Y:S04]  /*4070*/  STL [R1+0x7e4], R162 ;  /* 0x0007e4a201007387 */ /* 0x000fe80000100800 */
[----:B------:R-:W-:Y:S04]  /*4080*/  STL [R1+0x3c0], R155 ;  /* 0x0003c09b01007387 */ /* 0x000fe80000100800 */
[----:B------:R-:W-:Y:S04]  /*4090*/  STL [R1+0x7e8], R163 ;  /* 0x0007e8a301007387 */ /* 0x000fe80000100800 */
[----:B------:R-:W-:Y:S04]  /*40a0*/  STL [R1+0x3bc], R136 ;  /* 0x0003bc8801007387 */ /* 0x000fe80000100800 */
[----:B------:R-:W-:Y:S04]  /*40b0*/  STL [R1+0x7ec], R131 ;  /* 0x0007ec8301007387 */ /* 0x000fe80000100800 */
[----:B------:R0:W-:Y:S04]  /*40c0*/  STL [R1+0x2a0], R19 ;  /* 0x0002a01301007387 */ /* 0x0001e80000100800 */
[----:B------:R-:W-:Y:S01]  /*40d0*/  STL [R1+0x7f0], R127 ;  /* 0x0007f07f01007387 */ /* 0x000fe20000100800 */
[----:B0-----:R-:W-:-:S03]  /*40e0*/  LOP3.LUT R19, R0, 0xd8, RZ, 0xfc, !PT ;  /* 0x000000d800137812 */ /* 0x001fc600078efcff */
[----:B------:R0:W-:Y:S04]  /*40f0*/  STL [R1+0x3b8], R70 ;  /* 0x0003b84601007387 */ /* 0x0001e80000100800 */
[----:B------:R1:W-:Y:S04]  /*4100*/  STL [R1+0x3b4], R19 ;  /* 0x0003b41301007387 */ /* 0x0003e80000100800 */
[----:B------:R-:W-:Y:S01]  /*4110*/  STL [R1+0x7f4], R126 ;  /* 0x0007f47e01007387 */ /* 0x000fe20000100800 */
[----:B0-----:R-:W-:-:S03]  /*4120*/  IABS R70, R19 ;  /* 0x0000001300467213 */ /* 0x001fc60000000000 */
[----:B------:R-:W-:Y:S01]  /*4130*/  STL [R1+0x3b0], R154 ;  /* 0x0003b09a01007387 */ /* 0x000fe20000100800 */
[----:B-1----:R-:W-:-:S03]  /*4140*/  LOP3.LUT R19, R0, 0xe0, RZ, 0xfc, !PT ;  /* 0x000000e000137812 */ /* 0x002fc600078efcff */
[----:B------:R-:W-:Y:S04]  /*4150*/  STL [R1+0x7f8], R125 ;  /* 0x0007f87d01007387 */ /* 0x000fe80000100800 */
[----:B------:R-:W-:Y:S04]  /*4160*/  STL [R1+0x7fc], R124 ;  /* 0x0007fc7c01007387 */ /* 0x000fe80000100800 */
[----:B------:R-:W-:Y:S04]  /*4170*/  STL [R1+0x800], R123 ;  /* 0x0008007b01007387 */ /* 0x000fe80000100800 */
[----:B------:R-:W-:Y:S04]  /*4180*/  STL [R1+0x804], R122 ;  /* 0x0008047a01007387 */ /* 0x000fe80000100800 */
[----:B------:R-:W-:Y:S04]  /*4190*/  STL [R1+0x808], R120 ;  /* 0x0008087801007387 */ /* 0x000fe80000100800 */
[----:B------:R-:W-:Y:S04]  /*41a0*/  STL [R1+0x3ac], R153 ;  /* 0x0003ac9901007387 */ /* 0x000fe80000100800 */
[----:B------:R-:W-:Y:S01]  /*41b0*/  STL [R1+0x80c], R119 ;  /* 0x00080c7701007387 */ /* 0x000fe20000100800 */
[----:B------:R-:W-:-:S03]  /*41c0*/  IABS R81, R19 ;  /* 0x0000001300517213 */ /* 0x000fc60000000000 */
[----:B------:R0:W-:Y:S04]  /*41d0*/  STL [R1+0x3a8], R19 ;  /* 0x0003a81301007387 */ /* 0x0001e80000100800 */
[----:B------:R-:W-:Y:S04]  /*41e0*/  STL [R1+0x810], R118 ;  /* 0x0008107601007387 */ /* 0x000fe80000100800 */
[----:B------:R-:W-:Y:S04]  /*41f0*/  STL [R1+0x3a4], R142 ;  /* 0x0003a48e01007387 */ /* 0x000fe80000100800 */
[----:B------:R-:W-:Y:S04]  /*4200*/  STL [R1+0x814], R117 ;  /* 0x0008147501007387 */ /* 0x000fe80000100800 */
[----:B0-----:R-:W2:Y:S01]  /*4210*/  LDL R19, [R1+0x414] ;  /* 0x0004140001137983 */ /* 0x001ea20000100800 */
[----:B------:R-:W-:-:S02]  /*4220*/  ISETP.GT.U32.AND P2, PT, R4, R76, PT ;  /* 0x0000004c0400720c */ /* 0x000fc40003f44070 */
[C---:B------:R-:W-:Y:S01]  /*4230*/  ISETP.GT.U32.AND P4, PT, R4.reuse, R77, PT ;  /* 0x0000004d0400720c */ /* 0x040fe20003f84070 */
[----:B------:R-:W3:Y:S01]  /*4240*/  LDL R152, [R1+0x418] ;  /* 0x0004180001987983 */ /* 0x000ee20000100800 */
[----:B------:R-:W-:Y:S02]  /*4250*/  ISETP.GT.U32.AND P5, PT, R4, R75, PT ;  /* 0x0000004b0400720c */ /* 0x000fe40003fa4070 */
[----:B------:R-:W-:Y:S01]  /*4260*/  ISETP.GE.AND P3, PT, R116, RZ, PT ;  /* 0x000000ff7400720c */ /* 0x000fe20003f66270 */
[----:B------:R-:W4:Y:S04]  /*4270*/  LDL R151, [R1+0x3e4] ;  /* 0x0003e40001977983 */ /* 0x000f280000100800 */
[----:B------:R-:W3:Y:S02]  /*4280*/  LDL R149, [R1+0x41c] ;  /* 0x00041c0001957983 */ /* 0x000ee40000100800 */
[----:B------:R-:W-:-:S02]  /*4290*/  @!P2 IMAD.IADD R76, R76, 0x1, -R4 ;  /* 0x000000014c4ca824 */ /* 0x000fc400078e0a04 */
[----:B------:R-:W-:-:S03]  /*42a0*/  @!P4 IMAD.IADD R77, R77, 0x1, -R4 ;  /* 0x000000014d4dc824 */ /* 0x000fc600078e0a04 */
[C---:B------:R-:W-:Y:S02]  /*42b0*/  ISETP.GT.U32.AND P6, PT, R4.reuse, R76, PT ;  /* 0x0000004c0400720c */ /* 0x040fe40003fc4070 */
[----:B------:R-:W-:Y:S01]  /*42c0*/  ISETP.GT.U32.AND P4, PT, R4, R78, PT ;  /* 0x0000004e0400720c */ /* 0x000fe20003f84070 */
[----:B------:R-:W-:Y:S01]  /*42d0*/  @!P5 IMAD.IADD R75, R75, 0x1, -R4 ;  /* 0x000000014b4bd824 */ /* 0x000fe200078e0a04 */
[----:B------:R-:W-:Y:S02]  /*42e0*/  ISETP.GE.AND P5, PT, R114, RZ, PT ;  /* 0x000000ff7200720c */ /* 0x000fe40003fa6270 */
[----:B------:R-:W-:-:S07]  /*42f0*/  ISETP.GT.U32.AND P2, PT, R4, R77, PT ;  /* 0x0000004d0400720c */ /* 0x000fce0003f44070 */
[--C-:B------:R-:W-:Y:S02]  /*4300*/  @!P6 IMAD.IADD R76, R76, 0x1, -R4.reuse ;  /* 0x000000014c4ce824 */ /* 0x100fe400078e0a04 */
[----:B------:R-:W-:Y:S01]  /*4310*/  @!P4 IMAD.IADD R78, R78, 0x1, -R4 ;  /* 0x000000014e4ec824 */ /* 0x000fe200078e0a04 */
[----:B------:R-:W-:Y:S01]  /*4320*/  ISETP.GE.AND P4, PT, R115, RZ, PT ;  /* 0x000000ff7300720c */ /* 0x000fe20003f86270 */
[----:B------:R-:W-:Y:S02]  /*4330*/  IMAD.MOV.U32 R114, RZ, RZ, R76 ;  /* 0x000000ffff727224 */ /* 0x000fe400078e004c */
[----:B------:R-:W-:Y:S02]  /*4340*/  @!P2 IMAD.IADD R77, R77, 0x1, -R4 ;  /* 0x000000014d4da824 */ /* 0x000fe400078e0a04 */
[----:B------:R-:W-:Y:S01]  /*4350*/  @!P5 IMAD.MOV R114, RZ, RZ, -R114 ;  /* 0x000000ffff72d224 */ /* 0x000fe200078e0a72 */
[----:B------:R-:W-:Y:S01]  /*4360*/  ISETP.GT.U32.AND P5, PT, R4, R67, PT ;  /* 0x000000430400720c */ /* 0x000fe20003fa4070 */
[----:B------:R-:W-:-:S02]  /*4370*/  IMAD.MOV.U32 R116, RZ, RZ, R78 ;  /* 0x000000ffff747224 */ /* 0x000fc400078e004e */
[----:B------:R-:W-:Y:S02]  /*4380*/  IMAD.MOV.U32 R115, RZ, RZ, R77 ;  /* 0x000000ffff737224 */ /* 0x000fe400078e004d */
[----:B------:R-:W-:Y:S02]  /*4390*/  @!P3 IMAD.MOV R116, RZ, RZ, -R116 ;  /* 0x000000ffff74b224 */ /* 0x000fe400078e0a74 */
[----:B------:R-:W-:-:S03]  /*43a0*/  @!P4 IMAD.MOV R115, RZ, RZ, -R115 ;  /* 0x000000ffff73c224 */ /* 0x000fc600078e0a73 */
[----:B------:R-:W-:Y:S03]  /*43b0*/  STL [R1+0x81c], R116 ;  /* 0x00081c7401007387 */ /* 0x000fe60000100800 */
[----:B------:R-:W-:Y:S01]  /*43c0*/  @!P5 IMAD.IADD R67, R67, 0x1, -R4 ;  /* 0x000000014343d824 */ /* 0x000fe200078e0a04 */
[----:B------:R-:W-:Y:S04]  /*43d0*/  STL [R1+0x820], R115 ;  /* 0x0008207301007387 */ /* 0x000fe80000100800 */
[----:B------:R0:W-:Y:S01]  /*43e0*/  STL [R1+0x824], R114 ;  /* 0x0008247201007387 */ /* 0x0001e20000100800 */
[C---:B------:R-:W-:Y:S02]  /*43f0*/  ISETP.GT.U32.AND P2, PT, R4.reuse, R74, PT ;  /* 0x0000004a0400720c */ /* 0x040fe40003f44070 */
[C---:B------:R-:W-:Y:S01]  /*4400*/  ISETP.GT.U32.AND P6, PT, R4.reuse, R73, PT ;  /* 0x000000490400720c */ /* 0x040fe20003fc4070 */
[----:B------:R-:W4:Y:S01]  /*4410*/  LDL R104, [R1+0x428] ;  /* 0x0004280001687983 */ /* 0x000f220000100800 */
[----:B------:R-:W-:-:S02]  /*4420*/  ISETP.GT.U32.AND P4, PT, R4, R72, PT ;  /* 0x000000480400720c */ /* 0x000fc40003f84070 */
[----:B------:R-:W-:Y:S01]  /*4430*/  LOP3.LUT R150, R0, 0xe8, RZ, 0xfc, !PT ;  /* 0x000000e800967812 */ /* 0x000fe200078efcff */
[----:B------:R-:W4:Y:S01]  /*4440*/  LDL R105, [R1+0x42c] ;  /* 0x00042c0001697983 */ /* 0x000f220000100800 */
[----:B--2---:R-:W-:-:S03]  /*4450*/  ISETP.GE.AND P5, PT, R19, RZ, PT ;  /* 0x000000ff1300720c */ /* 0x004fc60003fa6270 */
[----:B------:R-:W2:Y:S02]  /*4460*/  LDL R19, [R1+0x430] ;  /* 0x0004300001137983 */ /* 0x000ea40000100800 */
[----:B------:R-:W-:-:S05]  /*4470*/  @!P2 IMAD.IADD R74, R74, 0x1, -R4 ;  /* 0x000000014a4aa824 */ /* 0x000fca00078e0a04 */
[----:B------:R-:W-:-:S13]  /*4480*/  ISETP.GT.U32.AND P3, PT, R4, R74, PT ;  /* 0x0000004a0400720c */ /* 0x000fda0003f64070 */
[--C-:B------:R-:W-:Y:S01]  /*4490*/  @!P3 IMAD.IADD R74, R74, 0x1, -R4.reuse ;  /* 0x000000014a4ab824 */ /* 0x100fe200078e0a04 */
[----:B------:R-:W-:Y:S01]  /*44a0*/  ISETP.GT.U32.AND P3, PT, R4, R65, PT ;  /* 0x000000410400720c */ /* 0x000fe20003f64070 */
[----:B------:R-:W-:-:S12]  /*44b0*/  @!P6 IMAD.IADD R73, R73, 0x1, -R4 ;  /* 0x000000014949e824 */ /* 0x000fd800078e0a04 */
[--C-:B------:R-:W-:Y:S01]  /*44c0*/  @!P3 IMAD.IADD R65, R65, 0x1, -R4.reuse ;  /* 0x000000014141b824 */ /* 0x100fe200078e0a04 */
[C---:B------:R-:W-:Y:S02]  /*44d0*/  ISETP.GT.U32.AND P3, PT, R4.reuse, R67, PT ;  /* 0x000000430400720c */ /* 0x040fe40003f64070 */
[----:B------:R-:W-:Y:S01]  /*44e0*/  ISETP.GT.U32.AND P6, PT, R4, R73, PT ;  /* 0x000000490400720c */ /* 0x000fe20003fc4070 */
[----:B------:R-:W-:Y:S01]  /*44f0*/  @!P4 IMAD.IADD R72, R72, 0x1, -R4 ;  /* 0x000000014848c824 */ /* 0x000fe200078e0a04 */
[----:B---3--:R-:W-:-:S09]  /*4500*/  ISETP.GE.AND P4, PT, R152, RZ, PT ;  /* 0x000000ff9800720c */ /* 0x008fd20003f86270 */
[--C-:B------:R-:W-:Y:S01]  /*4510*/  @!P3 IMAD.IADD R67, R67, 0x1, -R4.reuse ;  /* 0x000000014343b824 */ /* 0x100fe200078e0a04 */
[----:B------:R-:W-:Y:S01]  /*4520*/  ISETP.GT.U32.AND P3, PT, R4, R63, PT ;  /* 0x0000003f0400720c */ /* 0x000fe20003f64070 */
[--C-:B------:R-:W-:Y:S01]  /*4530*/  @!P6 IMAD.IADD R73, R73, 0x1, -R4.reuse ;  /* 0x000000014949e824 */ /* 0x100fe200078e0a04 */
[C---:B------:R-:W-:Y:S02]  /*4540*/  LOP3.LUT R152, R0.reuse, 0xe4, RZ, 0xfc, !PT ;  /* 0x000000e400987812 */ /* 0x040fe400078efcff */
[----:B----4-:R-:W-:Y:S02]  /*4550*/  ISETP.GE.AND P6, PT, R151, RZ, PT ;  /* 0x000000ff9700720c */ /* 0x010fe40003fc6270 */
[----:B------:R-:W-:Y:S01]  /*4560*/  LOP3.LUT R151, R0, 0xea, RZ, 0xfc, !PT ;  /* 0x000000ea00977812 */ /* 0x000fe200078efcff */
[----:B------:R-:W-:Y:S04]  /*4570*/  STL [R1+0x3a0], R152 ;  /* 0x0003a09801007387 */ /* 0x000fe80000100800 */
[----:B------:R-:W-:Y:S02]  /*4580*/  STL [R1+0x39c], R150 ;  /* 0x00039c9601007387 */ /* 0x000fe40000100800 */
[----:B------:R-:W-:-:S02]  /*4590*/  @!P3 IMAD.IADD R63, R63, 0x1, -R4 ;  /* 0x000000013f3fb824 */ /* 0x000fc400078e0a04 */
[----:B------:R-:W-:Y:S01]  /*45a0*/  STL [R1+0x398], R151 ;  /* 0x0003989701007387 */ /* 0x000fe20000100800 */
[C---:B------:R-:W-:Y:S02]  /*45b0*/  ISETP.GT.U32.AND P2, PT, R4.reuse, R75, PT ;  /* 0x0000004b0400720c */ /* 0x040fe40003f44070 */
[----:B--2---:R-:W-:Y:S02]  /*45c0*/  ISETP.GE.AND P3, PT, R19, RZ, PT ;  /* 0x000000ff1300720c */ /* 0x004fe40003f66270 */
[----:B------:R-:W2:Y:S09]  /*45d0*/  LDL R19, [R1+0x444] ;  /* 0x0004440001137983 */ /* 0x000eb20000100800 */
[----:B------:R-:W-:Y:S01]  /*45e0*/  @!P2 IMAD.IADD R75, R75, 0x1, -R4 ;  /* 0x000000014b4ba824 */ /* 0x000fe200078e0a04 */
[----:B------:R-:W-:-:S13]  /*45f0*/  ISETP.GT.U32.AND P2, PT, R4, R66, PT ;  /* 0x000000420400720c */ /* 0x000fda0003f44070 */
[----:B------:R-:W-:Y:S01]  /*4600*/  @!P2 IMAD.IADD R66, R66, 0x1, -R4 ;  /* 0x000000014242a824 */ /* 0x000fe200078e0a04 */
[C---:B------:R-:W-:Y:S01]  /*4610*/  ISETP.GT.U32.AND P2, PT, R4.reuse, R72, PT ;  /* 0x000000480400720c */ /* 0x040fe20003f44070 */
[----:B------:R-:W-:Y:S01]  /*4620*/  @!P6 IMAD.MOV R75, RZ, RZ, -R75 ;  /* 0x000000ffff4be224 */ /* 0x000fe200078e0a4b */
[----:B------:R-:W-:-:S11]  /*4630*/  ISETP.GT.U32.AND P6, PT, R4, R65, PT ;  /* 0x000000410400720c */ /* 0x000fd60003fc4070 */
[--C-:B------:R-:W-:Y:S01]  /*4640*/  @!P2 IMAD.IADD R72, R72, 0x1, -R4.reuse ;  /* 0x000000014848a824 */ /* 0x100fe200078e0a04 */
[----:B------:R-:W-:Y:S01]  /*4650*/  ISETP.GT.U32.AND P2, PT, R4, R64, PT ;  /* 0x000000400400720c */ /* 0x000fe20003f44070 */
[----:B------:R-:W-:-:S12]  /*4660*/  @!P6 IMAD.IADD R65, R65, 0x1, -R4 ;  /* 0x000000014141e824 */ /* 0x000fd800078e0a04 */
[----:B------:R-:W-:Y:S01]  /*4670*/  @!P2 IMAD.IADD R64, R64, 0x1, -R4 ;  /* 0x000000014040a824 */ /* 0x000fe200078e0a04 */
[----:B------:R-:W-:Y:S02]  /*4680*/  ISETP.GE.AND P2, PT, R104, RZ, PT ;  /* 0x000000ff6800720c */ /* 0x000fe40003f46270 */
[----:B------:R-:W3:Y:S01]  /*4690*/  LDL R104, [R1+0x43c] ;  /* 0x00043c0001687983 */ /* 0x000ee20000100800 */
[----:B------:R-:W-:Y:S01]  /*46a0*/  @!P4 IMAD.MOV R74, RZ, RZ, -R74 ;  /* 0x000000ffff4ac224 */ /* 0x000fe200078e0a4a */
[C---:B------:R-:W-:Y:S01]  /*46b0*/  ISETP.GT.U32.AND P4, PT, R4.reuse, R66, PT ;  /* 0x000000420400720c */ /* 0x040fe20003f84070 */
[----:B------:R-:W-:Y:S01]  /*46c0*/  @!P3 IMAD.MOV R65, RZ, RZ, -R65 ;  /* 0x000000ffff41b224 */ /* 0x000fe200078e0a41 */
[----:B------:R-:W-:Y:S02]  /*46d0*/  ISETP.GT.U32.AND P3, PT, R4, R60, PT ;  /* 0x0000003c0400720c */ /* 0x000fe40003f64070 */
[----:B------:R-:W-:-:S09]  /*46e0*/  LOP3.LUT R165, R0, 0xec, RZ, 0xfc, !PT ;  /* 0x000000ec00a57812 */ /* 0x000fd200078efcff */
[--C-:B------:R-:W-:Y:S01]  /*46f0*/  @!P4 IMAD.IADD R66, R66, 0x1, -R4.reuse ;  /* 0x000000014242c824 */ /* 0x100fe200078e0a04 */
[----:B------:R-:W-:Y:S01]  /*4700*/  ISETP.GE.AND P4, PT, R105, RZ, PT ;  /* 0x000000ff6900720c */ /* 0x000fe20003f86270 */
[----:B------:R-:W-:Y:S01]  /*4710*/  @!P3 IMAD.IADD R60, R60, 0x1, -R4 ;  /* 0x000000013c3cb824 */ /* 0x000fe200078e0a04 */
[----:B------:R-:W4:Y:S04]  /*4720*/  LDL R105, [R1+0x440] ;  /* 0x0004400001697983 */ /* 0x000f280000100800 */
[----:B------:R-:W-:Y:S01]  /*4730*/  STL [R1+0x394], R165 ;  /* 0x000394a501007387 */ /* 0x000fe20000100800 */
[----:B------:R-:W-:Y:S01]  /*4740*/  @!P5 IMAD.MOV R73, RZ, RZ, -R73 ;  /* 0x000000ffff49d224 */ /* 0x000fe200078e0a49 */
[----:B--2---:R-:W-:Y:S01]  /*4750*/  ISETP.GE.AND P3, PT, R19, RZ, PT ;  /* 0x000000ff1300720c */ /* 0x004fe20003f66270 */
[----:B------:R-:W-:Y:S01]  /*4760*/  @!P2 IMAD.MOV R66, RZ, RZ, -R66 ;  /* 0x000000ffff42a224 */ /* 0x000fe200078e0a42 */
[----:B------:R-:W2:Y:S01]  /*4770*/  LDL R19, [R1+0x45c] ;  /* 0x00045c0001137983 */ /* 0x000ea20000100800 */
[----:B------:R-:W-:-:S02]  /*4780*/  ISETP.GE.AND P5, PT, R149, RZ, PT ;  /* 0x000000ff9500720c */ /* 0x000fc40003fa6270 */
[C---:B------:R-:W-:Y:S01]  /*4790*/  ISETP.GT.U32.AND P2, PT, R4.reuse, R61, PT ;  /* 0x0000003d0400720c */ /* 0x040fe20003f44070 */
[----:B------:R-:W2:Y:S01]  /*47a0*/  LDL R149, [R1+0x458] ;  /* 0x0004580001957983 */ /* 0x000ea20000100800 */
[----:B------:R-:W-:Y:S02]  /*47b0*/  ISETP.GT.U32.AND P6, PT, R4, R62, PT ;  /* 0x0000003e0400720c */ /* 0x000fe40003fc4070 */
[----:B------:R-:W-:Y:S01]  /*47c0*/  LOP3.LUT R145, R0, 0xf0, RZ, 0xfc, !PT ;  /* 0x000000f000917812 */ /* 0x000fe200078efcff */
[----:B------:R-:W2:Y:S06]  /*47d0*/  LDL R103, [R1+0x454] ;  /* 0x0004540001677983 */ /* 0x000eac0000100800 */
[----:B------:R-:W-:Y:S01]  /*47e0*/  @!P5 IMAD.MOV R72, RZ, RZ, -R72 ;  /* 0x000000ffff48d224 */ /* 0x000fe200078e0a48 */
[----:B------:R-:W-:Y:S01]  /*47f0*/  ISETP.GT.U32.AND P5, PT, R4, R64, PT ;  /* 0x000000400400720c */ /* 0x000fe20003fa4070 */
[----:B------:R-:W-:-:S12]  /*4800*/  @!P2 IMAD.IADD R61, R61, 0x1, -R4 ;  /* 0x000000013d3da824 */ /* 0x000fd800078e0a04 */
[--C-:B------:R-:W-:Y:S01]  /*4810*/  @!P5 IMAD.IADD R64, R64, 0x1, -R4.reuse ;  /* 0x000000014040d824 */ /* 0x100fe200078e0a04 */
[----:B------:R-:W-:Y:S01]  /*4820*/  ISETP.GT.U32.AND P5, PT, R4, R59, PT ;  /* 0x0000003b0400720c */ /* 0x000fe20003fa4070 */
[----:B------:R-:W-:-:S12]  /*4830*/  @!P6 IMAD.IADD R62, R62, 0x1, -R4 ;  /* 0x000000013e3ee824 */ /* 0x000fd800078e0a04 */
[----:B------:R-:W-:Y:S01]  /*4840*/  @!P5 IMAD.IADD R59, R59, 0x1, -R4 ;  /* 0x000000013b3bd824 */ /* 0x000fe200078e0a04 */
[----:B------:R-:W-:Y:S02]  /*4850*/  ISETP.GT.U32.AND P5, PT, R4, R61, PT ;  /* 0x0000003d0400720c */ /* 0x000fe40003fa4070 */
[----:B---3--:R-:W-:Y:S02]  /*4860*/  ISETP.GE.AND P2, PT, R104, RZ, PT ;  /* 0x000000ff6800720c */ /* 0x008fe40003f46270 */
[----:B------:R-:W3:Y:S01]  /*4870*/  LDL R104, [R1+0x450] ;  /* 0x0004500001687983 */ /* 0x000ee20000100800 */
[----:B------:R-:W-:-:S08]  /*4880*/  ISETP.GT.U32.AND P6, PT, R4, R62, PT ;  /* 0x0000003e0400720c */ /* 0x000fd00003fc4070 */
[----:B------:R-:W-:Y:S01]  /*4890*/  @!P5 IMAD.IADD R61, R61, 0x1, -R4 ;  /* 0x000000013d3dd824 */ /* 0x000fe200078e0a04 */
[----:B------:R-:W-:-:S04]  /*48a0*/  ISETP.GT.U32.AND P5, PT, R4, R56, PT ;  /* 0x000000380400720c */ /* 0x000fc80003fa4070 */
[--C-:B------:R-:W-:Y:S01]  /*48b0*/  @!P6 IMAD.IADD R62, R62, 0x1, -R4.reuse ;  /* 0x000000013e3ee824 */ /* 0x100fe200078e0a04 */
[----:B----4-:R-:W-:Y:S02]  /*48c0*/  ISETP.GE.AND P6, PT, R105, RZ, PT ;  /* 0x000000ff6900720c */ /* 0x010fe40003fc6270 */
[----:B------:R-:W4:Y:S04]  /*48d0*/  LDL R105, [R1+0x44c] ;  /* 0x00044c0001697983 */ /* 0x000f280000100800 */
[----:B------:R-:W-:Y:S02]  /*48e0*/  STL [R1+0x390], R145 ;  /* 0x0003909101007387 */ /* 0x000fe40000100800 */
[----:B------:R-:W-:Y:S02]  /*48f0*/  @!P5 IMAD.IADD R56, R56, 0x1, -R4 ;  /* 0x000000013838d824 */ /* 0x000fe400078e0a04 */
[----:B------:R-:W-:Y:S01]  /*4900*/  @!P4 IMAD.MOV R67, RZ, RZ, -R67 ;  /* 0x000000ffff43c224 */ /* 0x000fe200078e0a43 */
[----:B------:R-:W-:-:S02]  /*4910*/  ISETP.GT.U32.AND P4, PT, R4, R63, PT ;  /* 0x0000003f0400720c */ /* 0x000fc40003f84070 */
[----:B--2---:R-:W-:Y:S02]  /*4920*/  ISETP.GE.AND P5, PT, R19, RZ, PT ;  /* 0x000000ff1300720c */ /* 0x004fe40003fa6270 */
[----:B------:R-:W2:Y:S09]  /*4930*/  LDL R19, [R1+0x438] ;  /* 0x0004380001137983 */ /* 0x000eb20000100800 */
[----:B------:R-:W-:Y:S01]  /*4940*/  @!P4 IMAD.IADD R63, R63, 0x1, -R4 ;  /* 0x000000013f3fc824 */ /* 0x000fe200078e0a04 */
[C---:B------:R-:W-:Y:S01]  /*4950*/  ISETP.GT.U32.AND P4, PT, R4.reuse, R58, PT ;  /* 0x0000003a0400720c */ /* 0x040fe20003f84070 */
[----:B------:R-:W-:Y:S01]  /*4960*/  @!P3 IMAD.MOV R62, RZ, RZ, -R62 ;  /* 0x000000ffff3eb224 */ /* 0x000fe200078e0a3e */
[----:B------:R-:W-:Y:S01]  /*4970*/  ISETP.GT.U32.AND P3, PT, R4, R57, PT ;  /* 0x000000390400720c */ /* 0x000fe20003f64070 */
[----:B------:R-:W-:-:S10]  /*4980*/  @!P2 IMAD.MOV R63, RZ, RZ, -R63 ;  /* 0x000000ffff3fa224 */ /* 0x000fd400078e0a3f */
[----:B------:R-:W-:-:S05]  /*4990*/  @!P4 IMAD.IADD R58, R58, 0x1, -R4 ;  /* 0x000000013a3ac824 */ /* 0x000fca00078e0a04 */
[C---:B------:R-:W-:Y:S01]  /*49a0*/  ISETP.GT.U32.AND P2, PT, R4.reuse, R58, PT ;  /* 0x0000003a0400720c */ /* 0x040fe20003f44070 */
[----:B------:R-:W-:Y:S01]  /*49b0*/  @!P6 IMAD.MOV R64, RZ, RZ, -R64 ;  /* 0x000000ffff40e224 */ /* 0x000fe200078e0a40 */
[----:B------:R-:W-:Y:S01]  /*49c0*/  ISETP.GT.U32.AND P6, PT, R4, R59, PT ;  /* 0x0000003b0400720c */ /* 0x000fe20003fc4070 */
[----:B------:R-:W-:Y:S01]  /*49d0*/  @!P3 IMAD.IADD R57, R57, 0x1, -R4 ;  /* 0x000000013939b824 */ /* 0x000fe200078e0a04 */
[----:B------:R-:W-:-:S09]  /*49e0*/  ISETP.GE.AND P3, PT, R149, RZ, PT ;  /* 0x000000ff9500720c */ /* 0x000fd20003f66270 */
[--C-:B------:R-:W-:Y:S02]  /*49f0*/  @!P2 IMAD.IADD R58, R58, 0x1, -R4.reuse ;  /* 0x000000013a3aa824 */ /* 0x100fe400078e0a04 */
[----:B------:R-:W-:Y:S01]  /*4a00*/  @!P6 IMAD.IADD R59, R59, 0x1, -R4 ;  /* 0x000000013b3be824 */ /* 0x000fe200078e0a04 */
[----:B---3--:R-:W-:Y:S02]  /*4a10*/  ISETP.GE.AND P2, PT, R104, RZ, PT ;  /* 0x000000ff6800720c */ /* 0x008fe40003f46270 */
[----:B------:R-:W3:Y:S01]  /*4a20*/  LDL R104, [R1+0x448] ;  /* 0x0004480001687983 */ /* 0x000ee20000100800 */
[----:B------:R-:W-:Y:S01]  /*4a30*/  @!P3 IMAD.MOV R59, RZ, RZ, -R59 ;  /* 0x000000ffff3bb224 */ /* 0x000fe200078e0a3b */
[----:B------:R-:W-:Y:S02]  /*4a40*/  ISETP.GT.U32.AND P3, PT, R4, R54, PT ;  /* 0x000000360400720c */ /* 0x000fe40003f64070 */
[C---:B------:R-:W-:Y:S02]  /*4a50*/  LOP3.LUT R148, R0.reuse, 0xf2, RZ, 0xfc, !PT ;  /* 0x000000f200947812 */ /* 0x040fe400078efcff */
[----:B------:R-:W-:-:S03]  /*4a60*/  LOP3.LUT R149, R0, 0xf4, RZ, 0xfc, !PT ;  /* 0x000000f400957812 */ /* 0x000fc600078efcff */
[----:B------:R-:W-:Y:S04]  /*4a70*/  STL [R1+0x38c], R148 ;  /* 0x00038c9401007387 */ /* 0x000fe80000100800 */
[----:B------:R-:W-:Y:S04]  /*4a80*/  STL [R1+0x388], R149 ;  /* 0x0003889501007387 */ /* 0x000fe80000100800 */
[----:B------:R-:W4:Y:S01]  /*4a90*/  LDL R147, [R1+0x434] ;  /* 0x0004340001937983 */ /* 0x000f220000100800 */
[----:B------:R-:W-:Y:S01]  /*4aa0*/  @!P3 IMAD.IADD R54, R54, 0x1, -R4 ;  /* 0x000000013636b824 */ /* 0x000fe200078e0a04 */
[----:B------:R-:W-:-:S02]  /*4ab0*/  ISETP.GT.U32.AND P4, PT, R4, R60, PT ;  /* 0x0000003c0400720c */ /* 0x000fc40003f84070 */
[----:B--2---:R-:W-:Y:S02]  /*4ac0*/  ISETP.GE.AND P3, PT, R19, RZ, PT ;  /* 0x000000ff1300720c */ /* 0x004fe40003f66270 */
[----:B------:R-:W2:Y:S01]  /*4ad0*/  LDL R19, [R1+0x420] ;  /* 0x0004200001137983 */ /* 0x000ea20000100800 */
[----:B------:R-:W-:-:S08]  /*4ae0*/  ISETP.GE.AND P6, PT, R103, RZ, PT ;  /* 0x000000ff6700720c */ /* 0x000fd00003fc6270 */
[----:B------:R-:W-:Y:S01]  /*4af0*/  @!P4 IMAD.IADD R60, R60, 0x1, -R4 ;  /* 0x000000013c3cc824 */ /* 0x000fe200078e0a04 */
[C---:B------:R-:W-:Y:S01]  /*4b00*/  ISETP.GT.U32.AND P4, PT, R4.reuse, R55, PT ;  /* 0x000000370400720c */ /* 0x040fe20003f84070 */
[----:B------:R-:W-:Y:S01]  /*4b10*/  @!P5 IMAD.MOV R58, RZ, RZ, -R58 ;  /* 0x000000ffff3ad224 */ /* 0x000fe200078e0a3a */
[----:B------:R-:W2:Y:S02]  /*4b20*/  LDL R103, [R1+0x424] ;  /* 0x0004240001677983 */ /* 0x000ea40000100800 */
[----:B------:R-:W-:Y:S01]  /*4b30*/  @!P6 IMAD.MOV R61, RZ, RZ, -R61 ;  /* 0x000000ffff3de224 */ /* 0x000fe200078e0a3d */
[----:B------:R-:W-:-:S08]  /*4b40*/  ISETP.GT.U32.AND P6, PT, R4, R57, PT ;  /* 0x000000390400720c */ /* 0x000fd00003fc4070 */
[----:B------:R-:W-:Y:S01]  /*4b50*/  @!P4 IMAD.IADD R55, R55, 0x1, -R4 ;  /* 0x000000013737c824 */ /* 0x000fe200078e0a04 */
[----:B------:R-:W-:-:S04]  /*4b60*/  ISETP.GT.U32.AND P4, PT, R4, R56, PT ;  /* 0x000000380400720c */ /* 0x000fc80003f84070 */
[----:B------:R-:W-:Y:S01]  /*4b70*/  @!P6 IMAD.IADD R57, R57, 0x1, -R4 ;  /* 0x000000013939e824 */ /* 0x000fe200078e0a04 */
[----:B------:R-:W-:-:S08]  /*4b80*/  ISETP.GT.U32.AND P6, PT, R4, R53, PT ;  /* 0x000000350400720c */ /* 0x000fd00003fc4070 */
[----:B------:R-:W-:-:S05]  /*4b90*/  @!P4 IMAD.IADD R56, R56, 0x1, -R4 ;  /* 0x000000013838c824 */ /* 0x000fca00078e0a04 */
[----:B------:R-:W-:Y:S01]  /*4ba0*/  @!P6 IMAD.IADD R53, R53, 0x1, -R4 ;  /* 0x000000013535e824 */ /* 0x000fe200078e0a04 */
[----:B---3--:R-:W-:-:S04]  /*4bb0*/  ISETP.GE.AND P4, PT, R104, RZ, PT ;  /* 0x000000ff6800720c */ /* 0x008fc80003f86270 */
[C---:B------:R-:W-:Y:S01]  /*4bc0*/  ISETP.GT.U32.AND P6, PT, R4.reuse, R53, PT ;  /* 0x000000350400720c */ /* 0x040fe20003fc4070 */
[----:B------:R-:W3:Y:S08]  /*4bd0*/  LDL R104, [R1+0x40c] ;  /* 0x00040c0001687983 */ /* 0x000ef00000100800 */
[----:B------:R-:W-:Y:S01]  /*4be0*/  @!P4 IMAD.MOV R56, RZ, RZ, -R56 ;  /* 0x000000ffff38c224 */ /* 0x000fe200078e0a38 */
[----:B------:R-:W-:-:S03]  /*4bf0*/  ISETP.GT.U32.AND P4, PT, R4, R51, PT ;  /* 0x000000330400720c */ /* 0x000fc60003f84070 */
[--C-:B------:R-:W-:Y:S01]  /*4c00*/  @!P6 IMAD.IADD R53, R53, 0x1, -R4.reuse ;  /* 0x000000013535e824 */ /* 0x100fe200078e0a04 */
[----:B----4-:R-:W-:Y:S02]  /*4c10*/  ISETP.GE.AND P6, PT, R147, RZ, PT ;  /* 0x000000ff9300720c */ /* 0x010fe40003fc6270 */
[----:B------:R-:W-:Y:S02]  /*4c20*/  LOP3.LUT R147, R0, 0xf8, RZ, 0xfc, !PT ;  /* 0x000000f800937812 */ /* 0x000fe400078efcff */
[----:B------:R-:W-:Y:S02]  /*4c30*/  ISETP.GE.AND P5, PT, R105, RZ, PT ;  /* 0x000000ff6900720c */ /* 0x000fe40003fa6270 */
[----:B------:R-:W4:Y:S03]  /*4c40*/  LDL R105, [R1+0x410] ;  /* 0x0004100001697983 */ /* 0x000f260000100800 */
[----:B------:R-:W-:Y:S01]  /*4c50*/  @!P4 IMAD.IADD R51, R51, 0x1, -R4 ;  /* 0x000000013333c824 */ /* 0x000fe200078e0a04 */
[----:B------:R-:W-:Y:S01]  /*4c60*/  STL [R1+0x384], R147 ;  /* 0x0003849301007387 */ /* 0x000fe20000100800 */
[----:B--2---:R-:W-:-:S03]  /*4c70*/  ISETP.GE.AND P4, PT, R19, RZ, PT ;  /* 0x000000ff1300720c */ /* 0x004fc60003f86270 */
[----:B------:R-:W2:Y:S01]  /*4c80*/  LDL R19, [R1+0x3e0] ;  /* 0x0003e00001137983 */ /* 0x000ea20000100800 */
[----:B------:R-:W-:Y:S01]  /*4c90*/  @!P2 IMAD.MOV R60, RZ, RZ, -R60 ;  /* 0x000000ffff3ca224 */ /* 0x000fe200078e0a3c */
[----:B------:R-:W-:-:S13]  /*4ca0*/  ISETP.GT.U32.AND P2, PT, R4, R55, PT ;  /* 0x000000370400720c */ /* 0x000fda0003f44070 */
[----:B------:R-:W-:Y:S01]  /*4cb0*/  @!P2 IMAD.IADD R55, R55, 0x1, -R4 ;  /* 0x000000013737a824 */ /* 0x000fe200078e0a04 */
[----:B------:R-:W-:-:S13]  /*4cc0*/  ISETP.GT.U32.AND P2, PT, R4, R52, PT ;  /* 0x000000340400720c */ /* 0x000fda0003f44070 */
[----:B------:R-:W-:-:S05]  /*4cd0*/  @!P2 IMAD.IADD R52, R52, 0x1, -R4 ;  /* 0x000000013434a824 */ /* 0x000fca00078e0a04 */
[----:B------:R-:W-:-:S13]  /*4ce0*/  ISETP.GT.U32.AND P2, PT, R4, R52, PT ;  /* 0x000000340400720c */ /* 0x000fda0003f44070 */
[----:B------:R-:W-:-:S04]  /*4cf0*/  @!P2 IMAD.IADD R52, R52, 0x1, -R4 ;  /* 0x000000013434a824 */ /* 0x000fc800078e0a04 */
[----:B------:R-:W-:Y:S01]  /*4d00*/  @!P4 IMAD.MOV R52, RZ, RZ, -R52 ;  /* 0x000000ffff34c224 */ /* 0x000fe200078e0a34 */
[----:B------:R-:W-:Y:S02]  /*4d10*/  ISETP.GT.U32.AND P4, PT, R4, R48, PT ;  /* 0x000000300400720c */ /* 0x000fe40003f84070 */
[C---:B------:R-:W-:Y:S02]  /*4d20*/  LOP3.LUT R158, R0.reuse, 0xfa, RZ, 0xfc, !PT ;  /* 0x000000fa009e7812 */ /* 0x040fe400078efcff */
[----:B------:R-:W-:-:S03]  /*4d30*/  LOP3.LUT R160, R0, 0xfc, RZ, 0xfc, !PT ;  /* 0x000000fc00a07812 */ /* 0x000fc600078efcff */
[----:B------:R-:W-:Y:S04]  /*4d40*/  STL [R1+0x380], R158 ;  /* 0x0003809e01007387 */ /* 0x000fe80000100800 */
[----:B------:R-:W-:Y:S02]  /*4d50*/  STL [R1+0x37c], R160 ;  /* 0x00037ca001007387 */ /* 0x000fe40000100800 */
[----:B------:R-:W-:Y:S02]  /*4d60*/  @!P4 IMAD.IADD R48, R48, 0x1, -R4 ;  /* 0x000000013030c824 */ /* 0x000fe400078e0a04 */
[----:B------:R-:W-:Y:S01]  /*4d70*/  @!P3 IMAD.MOV R55, RZ, RZ, -R55 ;  /* 0x000000ffff37b224 */ /* 0x000fe200078e0a37 */
[----:B------:R-:W-:Y:S02]  /*4d80*/  ISETP.GT.U32.AND P3, PT, R4, R50, PT ;  /* 0x000000320400720c */ /* 0x000fe40003f64070 */
[----:B--2---:R-:W-:-:S02]  /*4d90*/  ISETP.GE.AND P4, PT, R19, RZ, PT ;  /* 0x000000ff1300720c */ /* 0x004fc40003f86270 */
[----:B------:R-:W2:Y:S09]  /*4da0*/  LDL R19, [R1+0x3d4] ;  /* 0x0003d40001137983 */ /* 0x000eb20000100800 */
[----:B------:R-:W-:Y:S01]  /*4db0*/  @!P3 IMAD.IADD R50, R50, 0x1, -R4 ;  /* 0x000000013232b824 */ /* 0x000fe200078e0a04 */
[C---:B------:R-:W-:Y:S01]  /*4dc0*/  ISETP.GT.U32.AND P3, PT, R4.reuse, R51, PT ;  /* 0x000000330400720c */ /* 0x040fe20003f64070 */
[----:B------:R-:W-:Y:S01]  /*4dd0*/  @!P5 IMAD.MOV R57, RZ, RZ, -R57 ;  /* 0x000000ffff39d224 */ /* 0x000fe200078e0a39 */
[----:B------:R-:W-:-:S11]  /*4de0*/  ISETP.GT.U32.AND P5, PT, R4, R54, PT ;  /* 0x000000360400720c */ /* 0x000fd60003fa4070 */
[--C-:B------:R-:W-:Y:S01]  /*4df0*/  @!P3 IMAD.IADD R51, R51, 0x1, -R4.reuse ;  /* 0x000000013333b824 */ /* 0x100fe200078e0a04 */
[----:B---3--:R-:W-:Y:S02]  /*4e00*/  ISETP.GE.AND P3, PT, R104, RZ, PT ;  /* 0x000000ff6800720c */ /* 0x008fe40003f66270 */
[----:B------:R-:W3:Y:S01]  /*4e10*/  LDL R104, [R1+0x3dc] ;  /* 0x0003dc0001687983 */ /* 0x000ee20000100800 */
[----:B------:R-:W-:-:S04]  /*4e20*/  @!P5 IMAD.IADD R54, R54, 0x1, -R4 ;  /* 0x000000013636d824 */ /* 0x000fc800078e0a04 */
[----:B------:R-:W-:Y:S01]  /*4e30*/  @!P6 IMAD.MOV R54, RZ, RZ, -R54 ;  /* 0x000000ffff36e224 */ /* 0x000fe200078e0a36 */
[----:B------:R-:W-:Y:S02]  /*4e40*/  ISETP.GT.U32.AND P6, PT, R4, R50, PT ;  /* 0x000000320400720c */ /* 0x000fe40003fc4070 */
[----:B------:R-:W-:Y:S02]  /*4e50*/  ISETP.GE.AND P2, PT, R103, RZ, PT ;  /* 0x000000ff6700720c */ /* 0x000fe40003f46270 */
[----:B------:R-:W3:Y:S09]  /*4e60*/  LDL R103, [R1+0x3d8] ;  /* 0x0003d80001677983 */ /* 0x000ef20000100800 */
[----:B------:R-:W-:-:S04]  /*4e70*/  @!P6 IMAD.IADD R50, R50, 0x1, -R4 ;  /* 0x000000013232e824 */ /* 0x000fc800078e0a04 */
[----:B------:R-:W-:Y:S01]  /*4e80*/  @!P3 IMAD.MOV R50, RZ, RZ, -R50 ;  /* 0x000000ffff32b224 */ /* 0x000fe200078e0a32 */
[----:B------:R-:W-:-:S13]  /*4e90*/  ISETP.GT.U32.AND P3, PT, R4, R45, PT ;  /* 0x0000002d0400720c */ /* 0x000fda0003f64070 */
[----:B------:R-:W-:Y:S02]  /*4ea0*/  @!P3 IMAD.IADD R45, R45, 0x1, -R4 ;  /* 0x000000012d2db824 */ /* 0x000fe400078e0a04 */
[----:B------:R-:W-:Y:S01]  /*4eb0*/  @!P2 IMAD.MOV R53, RZ, RZ, -R53 ;  /* 0x000000ffff35a224 */ /* 0x000fe200078e0a35 */
[----:B----4-:R-:W-:Y:S02]  /*4ec0*/  ISETP.GE.AND P2, PT, R105, RZ, PT ;  /* 0x000000ff6900720c */ /* 0x010fe40003f46270 */
[----:B------:R-:W4:Y:S01]  /*4ed0*/  LDL R105, [R1+0x3d0] ;  /* 0x0003d00001697983 */ /* 0x000f220000100800 */
[C---:B------:R-:W-:Y:S02]  /*4ee0*/  ISETP.GT.U32.AND P5, PT, R4.reuse, R49, PT ;  /* 0x000000310400720c */ /* 0x040fe40003fa4070 */
[----:B------:R-:W-:Y:S02]  /*4ef0*/  ISETP.GT.U32.AND P6, PT, R4, R47, PT ;  /* 0x0000002f0400720c */ /* 0x000fe40003fc4070 */
[----:B--2---:R-:W-:-:S02]  /*4f00*/  ISETP.GE.AND P3, PT, R19, RZ, PT ;  /* 0x000000ff1300720c */ /* 0x004fc40003f66270 */
[----:B------:R-:W2:Y:S07]  /*4f10*/  LDL R19, [R1+0x4bc] ;  /* 0x0004bc0001137983 */ /* 0x000eae0000100800 */
[--C-:B------:R-:W-:Y:S02]  /*4f20*/  @!P5 IMAD.IADD R49, R49, 0x1, -R4.reuse ;  /* 0x000000013131d824 */ /* 0x100fe400078e0a04 */
[----:B------:R-:W-:-:S03]  /*4f30*/  @!P6 IMAD.IADD R47, R47, 0x1, -R4 ;  /* 0x000000012f2fe824 */ /* 0x000fc600078e0a04 */
[C---:B------:R-:W-:Y:S02]  /*4f40*/  ISETP.GT.U32.AND P5, PT, R4.reuse, R49, PT ;  /* 0x000000310400720c */ /* 0x040fe40003fa4070 */
[----:B------:R-:W-:-:S11]  /*4f50*/  ISETP.GT.U32.AND P6, PT, R4, R47, PT ;  /* 0x0000002f0400720c */ /* 0x000fd60003fc4070 */
[--C-:B------:R-:W-:Y:S01]  /*4f60*/  @!P5 IMAD.IADD R49, R49, 0x1, -R4.reuse ;  /* 0x000000013131d824 */ /* 0x100fe200078e0a04 */
[----:B------:R-:W-:Y:S01]  /*4f70*/  ISETP.GT.U32.AND P5, PT, R4, R46, PT ;  /* 0x0000002e0400720c */ /* 0x000fe20003fa4070 */
[--C-:B------:R-:W-:Y:S01]  /*4f80*/  @!P6 IMAD.IADD R47, R47, 0x1, -R4.reuse ;  /* 0x000000012f2fe824 */ /* 0x100fe200078e0a04 */
[----:B---3--:R-:W-:Y:S02]  /*4f90*/  ISETP.GE.AND P6, PT, R104, RZ, PT ;  /* 0x000000ff6800720c */ /* 0x008fe40003fc6270 */
[----:B------:R-:W3:Y:S09]  /*4fa0*/  LDL R104, [R1+0x3cc] ;  /* 0x0003cc0001687983 */ /* 0x000ef20000100800 */
[----:B------:R-:W-:-:S05]  /*4fb0*/  @!P5 IMAD.IADD R46, R46, 0x1, -R4 ;  /* 0x000000012e2ed824 */ /* 0x000fca00078e0a04 */
[----:B------:R-:W-:Y:S02]  /*4fc0*/  ISETP.GT.U32.AND P5, PT, R4, R46, PT ;  /* 0x0000002e0400720c */ /* 0x000fe40003fa4070 */
[C---:B------:R-:W-:Y:S02]  /*4fd0*/  LOP3.LUT R146, R0.reuse, 0x6, RZ, 0xfc, !PT ;  /* 0x0000000600927812 */ /* 0x040fe400078efcff */
[----:B------:R-:W-:-:S03]  /*4fe0*/  LOP3.LUT R143, R0, 0xe, RZ, 0xfc, !PT ;  /* 0x0000000e008f7812 */ /* 0x000fc600078efcff */
[----:B------:R-:W-:Y:S06]  /*4ff0*/  STL [R1+0x2ec], R146 ;  /* 0x0002ec9201007387 */ /* 0x000fec0000100800 */
[----:B------:R-:W-:Y:S01]  /*5000*/  @!P5 IMAD.IADD R46, R46, 0x1, -R4 ;  /* 0x000000012e2ed824 */ /* 0x000fe200078e0a04 */
[----:B------:R-:W-:Y:S01]  /*5010*/  ISETP.GE.AND P5, PT, R103, RZ, PT ;  /* 0x000000ff6700720c */ /* 0x000fe20003fa6270 */
[----:B------:R-:W-:Y:S02]  /*5020*/  STL [R1+0x378], R143 ;  /* 0x0003788f01007387 */ /* 0x000fe40000100800 */
[----:B------:R-:W-:Y:S01]  /*5030*/  @!P3 IMAD.MOV R46, RZ, RZ, -R46 ;  /* 0x000000ffff2eb224 */ /* 0x000fe200078e0a2e */
[C---:B------:R-:W-:Y:S01]  /*5040*/  ISETP.GT.U32.AND P3, PT, R4.reuse, R41, PT ;  /* 0x000000290400720c */ /* 0x040fe20003f64070 */
[----:B------:R-:W3:Y:S01]  /*5050*/  LDL R103, [R1+0x4cc] ;  /* 0x0004cc0001677983 */ /* 0x000ee20000100800 */
[----:B------:R-:W-:Y:S01]  /*5060*/  @!P4 IMAD.MOV R49, RZ, RZ, -R49 ;  /* 0x000000ffff31c224 */ /* 0x000fe200078e0a31 */
[----:B------:R-:W-:Y:S01]  /*5070*/  ISETP.GT.U32.AND P4, PT, R4, R44, PT ;  /* 0x0000002c0400720c */ /* 0x000fe20003f84070 */
[----:B------:R-:W-:Y:S01]  /*5080*/  @!P2 IMAD.MOV R51, RZ, RZ, -R51 ;  /* 0x000000ffff33a224 */ /* 0x000fe200078e0a33 */
[----:B------:R-:W3:Y:S04]  /*5090*/  LDL R101, [R1+0x4c0] ;  /* 0x0004c00001657983 */ /* 0x000ee80000100800 */
[----:B------:R-:W3:Y:S04]  /*50a0*/  LDL R100, [R1+0x4d0] ;  /* 0x0004d00001647983 */ /* 0x000ee80000100800 */
[----:B------:R-:W-:-:S03]  /*50b0*/  @!P3 IMAD.IADD R41, R41, 0x1, -R4 ;  /* 0x000000012929b824 */ /* 0x000fc600078e0a04 */
[----:B------:R-:W-:Y:S01]  /*50c0*/  @!P4 IMAD.IADD R44, R44, 0x1, -R4 ;  /* 0x000000012c2cc824 */ /* 0x000fe200078e0a04 */
[----:B------:R-:W-:-:S13]  /*50d0*/  ISETP.GT.U32.AND P4, PT, R4, R45, PT ;  /* 0x0000002d0400720c */ /* 0x000fda0003f84070 */
[----:B------:R-:W-:Y:S01]  /*50e0*/  @!P4 IMAD.IADD R45, R45, 0x1, -R4 ;  /* 0x000000012d2dc824 */ /* 0x000fe200078e0a04 */
[----:B----4-:R-:W-:Y:S02]  /*50f0*/  ISETP.GE.AND P4, PT, R105, RZ, PT ;  /* 0x000000ff6900720c */ /* 0x010fe40003f86270 */
[----:B------:R-:W4:Y:S01]  /*5100*/  LDL R105, [R1+0x4d4] ;  /* 0x0004d40001697983 */ /* 0x000f220000100800 */
[----:B--2---:R-:W-:-:S03]  /*5110*/  ISETP.GE.AND P3, PT, R19, RZ, PT ;  /* 0x000000ff1300720c */ /* 0x004fc60003f66270 */
[----:B------:R-:W2:Y:S01]  /*5120*/  LDL R19, [R1+0x4e8] ;  /* 0x0004e80001137983 */ /* 0x000ea20000100800 */
[----:B------:R-:W-:-:S13]  /*5130*/  ISETP.GT.U32.AND P2, PT, R4, R48, PT ;  /* 0x000000300400720c */ /* 0x000fda0003f44070 */
[----:B------:R-:W-:Y:S01]  /*5140*/  @!P2 IMAD.IADD R48, R48, 0x1, -R4 ;  /* 0x000000013030a824 */ /* 0x000fe200078e0a04 */
[----:B------:R-:W-:-:S03]  /*5150*/  ISETP.GT.U32.AND P2, PT, R4, R43, PT ;  /* 0x0000002b0400720c */ /* 0x000fc60003f44070 */
[----:B------:R-:W-:Y:S01]  /*5160*/  @!P6 IMAD.MOV R48, RZ, RZ, -R48 ;  /* 0x000000ffff30e224 */ /* 0x000fe200078e0a30 */
[----:B------:R-:W-:-:S09]  /*5170*/  ISETP.GT.U32.AND P6, PT, R4, R44, PT ;  /* 0x0000002c0400720c */ /* 0x000fd20003fc4070 */
[----:B------:R-:W-:-:S05]  /*5180*/  @!P2 IMAD.IADD R43, R43, 0x1, -R4 ;  /* 0x000000012b2ba824 */ /* 0x000fca00078e0a04 */
[----:B------:R-:W-:Y:S01]  /*5190*/  ISETP.GT.U32.AND P2, PT, R4, R43, PT ;  /* 0x0000002b0400720c */ /* 0x000fe20003f44070 */
[----:B------:R-:W-:Y:S01]  /*51a0*/  @!P6 IMAD.IADD R44, R44, 0x1, -R4 ;  /* 0x000000012c2ce824 */ /* 0x000fe200078e0a04 */
[----:B------:R-:W-:-:S11]  /*51b0*/  ISETP.GT.U32.AND P6, PT, R4, R40, PT ;  /* 0x000000280400720c */ /* 0x000fd60003fc4070 */
[--C-:B------:R-:W-:Y:S01]  /*51c0*/  @!P2 IMAD.IADD R43, R43, 0x1, -R4.reuse ;  /* 0x000000012b2ba824 */ /* 0x100fe200078e0a04 */
[----:B---3--:R-:W-:Y:S01]  /*51d0*/  ISETP.GE.AND P2, PT, R104, RZ, PT ;  /* 0x000000ff6800720c */ /* 0x008fe20003f46270 */
[----:B------:R-:W-:Y:S01]  /*51e0*/  @!P6 IMAD.IADD R40, R40, 0x1, -R4 ;  /* 0x000000012828e824 */ /* 0x000fe200078e0a04 */
[----:B------:R-:W-:Y:S01]  /*51f0*/  LOP3.LUT R144, R0, 0x16, RZ, 0xfc, !PT ;  /* 0x0000001600907812 */ /* 0x000fe200078efcff */
[----:B------:R-:W3:Y:S10]  /*5200*/  LDL R104, [R1+0x4dc] ;  /* 0x0004dc0001687983 */ /* 0x000ef40000100800 */
[----:B------:R-:W-:Y:S01]  /*5210*/  @!P2 IMAD.MOV R44, RZ, RZ, -R44 ;  /* 0x000000ffff2ca224 */ /* 0x000fe200078e0a2c */
[----:B------:R-:W-:-:S02]  /*5220*/  ISETP.GT.U32.AND P2, PT, R4, R40, PT ;  /* 0x000000280400720c */ /* 0x000fc40003f44070 */
[----:B------:R-:W-:-:S11]  /*5230*/  LOP3.LUT R139, R0, 0x1e, RZ, 0xfc, !PT ;  /* 0x0000001e008b7812 */ /* 0x000fd600078efcff */
[----:B------:R-:W-:Y:S01]  /*5240*/  @!P2 IMAD.IADD R40, R40, 0x1, -R4 ;  /* 0x000000012828a824 */ /* 0x000fe200078e0a04 */
[----:B------:R-:W-:Y:S02]  /*5250*/  ISETP.GE.AND P2, PT, R103, RZ, PT ;  /* 0x000000ff6700720c */ /* 0x000fe40003f46270 */
[----:B------:R-:W-:Y:S01]  /*5260*/  LOP3.LUT R138, R0, 0x26, RZ, 0xfc, !PT ;  /* 0x00000026008a7812 */ /* 0x000fe200078efcff */
[----:B------:R-:W-:Y:S04]  /*5270*/  STL [R1+0x374], R144 ;  /* 0x0003749001007387 */ /* 0x000fe80000100800 */
[----:B------:R-:W-:Y:S04]  /*5280*/  STL [R1+0x370], R139 ;  /* 0x0003708b01007387 */ /* 0x000fe80000100800 */
[----:B------:R-:W-:Y:S02]  /*5290*/  STL [R1+0x36c], R138 ;  /* 0x00036c8a01007387 */ /* 0x000fe40000100800 */
[----:B------:R-:W-:-:S02]  /*52a0*/  @!P2 IMAD.MOV R40, RZ, RZ, -R40 ;  /* 0x000000ffff28a224 */ /* 0x000fc400078e0a28 */
[----:B------:R-:W-:Y:S01]  /*52b0*/  @!P3 IMAD.MOV R43, RZ, RZ, -R43 ;  /* 0x000000ffff2bb224 */ /* 0x000fe200078e0a2b */
[----:B------:R-:W-:-:S13]  /*52c0*/  ISETP.GT.U32.AND P3, PT, R4, R38, PT ;  /* 0x000000260400720c */ /* 0x000fda0003f64070 */
[----:B------:R-:W-:Y:S01]  /*52d0*/  @!P3 IMAD.IADD R38, R38, 0x1, -R4 ;  /* 0x000000012626b824 */ /* 0x000fe200078e0a04 */
[----:B----4-:R-:W-:Y:S02]  /*52e0*/  ISETP.GE.AND P3, PT, R105, RZ, PT ;  /* 0x000000ff6900720c */ /* 0x010fe40003f66270 */
[----:B------:R-:W4:Y:S01]  /*52f0*/  LDL R105, [R1+0x4e4] ;  /* 0x0004e40001697983 */ /* 0x000f220000100800 */
[----:B------:R-:W-:-:S05]  /*5300*/  IABS R3, R3 ;  /* 0x0000000300037213 */ /* 0x000fca0000000000 */
[----:B------:R-:W-:Y:S01]  /*5310*/  IMAD.HI.U32 R18, R5, R3, RZ ;  /* 0x0000000305127227 */ /* 0x000fe200078e00ff */
[----:B------:R-:W-:-:S03]  /*5320*/  IABS R69, R136 ;  /* 0x0000008800457213 */ /* 0x000fc60000000000 */
[----:B------:R-:W-:-:S04]  /*5330*/  IMAD.MOV R18, RZ, RZ, -R18 ;  /* 0x000000ffff127224 */ /* 0x000fc800078e0a12 */
[----:B------:R-:W-:Y:S02]  /*5340*/  IMAD R3, R4, R18, R3 ;  /* 0x0000001204037224 */ /* 0x000fe400078e0203 */
[----:B------:R-:W-:-:S04]  /*5350*/  IMAD.HI.U32 R18, R5, R69, RZ ;  /* 0x0000004505127227 */ /* 0x000fc800078e00ff */
[----:B------:R-:W-:-:S04]  /*5360*/  IMAD.MOV R18, RZ, RZ, -R18 ;  /* 0x000000ffff127224 */ /* 0x000fc800078e0a12 */
[----:B------:R-:W-:Y:S01]  /*5370*/  IMAD R18, R4, R18, R69 ;  /* 0x0000001204127224 */ /* 0x000fe200078e0245 */
[----:B------:R-:W-:Y:S02]  /*5380*/  IABS R69, R154 ;  /* 0x0000009a00457213 */ /* 0x000fe40000000000 */
[----:B--2---:R-:W-:Y:S02]  /*5390*/  ISETP.GE.AND P2, PT, R19, RZ, PT ;  /* 0x000000ff1300720c */ /* 0x004fe40003f46270 */
[----:B------:R-:W2:Y:S01]  /*53a0*/  LDL R19, [R1+0x4d8] ;  /* 0x0004d80001137983 */ /* 0x000ea20000100800 */
[----:B------:R-:W-:Y:S01]  /*53b0*/  IMAD.HI.U32 R86, R5, R69, RZ ;  /* 0x0000004505567227 */ /* 0x000fe200078e00ff */
[----:B------:R-:W-:-:S03]  /*53c0*/  IABS R82, R153 ;  /* 0x0000009900527213 */ /* 0x000fc60000000000 */
[----:B------:R-:W-:Y:S02]  /*53d0*/  IMAD.MOV R83, RZ, RZ, -R86 ;  /* 0x000000ffff537224 */ /* 0x000fe400078e0a56 */
[----:B------:R-:W-:Y:S01]  /*53e0*/  IMAD.HI.U32 R80, R5, R81, RZ ;  /* 0x0000005105507227 */ /* 0x000fe200078e00ff */
[----:B------:R-:W-:-:S03]  /*53f0*/  IABS R79, R142 ;  /* 0x0000008e004f7213 */ /* 0x000fc60000000000 */
[----:B------:R-:W-:Y:S02]  /*5400*/  IMAD R69, R4, R83, R69 ;  /* 0x0000005304457224 */ /* 0x000fe400078e0245 */
[----:B------:R-:W-:Y:S02]  /*5410*/  IMAD.MOV R80, RZ, RZ, -R80 ;  /* 0x000000ffff507224 */ /* 0x000fe400078e0a50 */
[----:B------:R-:W-:-:S04]  /*5420*/  IMAD.HI.U32 R83, R5, R82, RZ ;  /* 0x0000005205537227 */ /* 0x000fc800078e00ff */
[----:B------:R-:W-:Y:S01]  /*5430*/  @!P5 IMAD.MOV R47, RZ, RZ, -R47 ;  /* 0x000000ffff2fd224 */ /* 0x000fe200078e0a2f */
[C---:B------:R-:W-:Y:S01]  /*5440*/  ISETP.GT.U32.AND P5, PT, R4.reuse, R42, PT ;  /* 0x0000002a0400720c */ /* 0x040fe20003fa4070 */
[----:B------:R-:W-:Y:S01]  /*5450*/  IMAD R77, R4, R80, R81 ;  /* 0x00000050044d7224 */ /* 0x000fe200078e0251 */
[----:B------:R-:W-:Y:S01]  /*5460*/  IABS R80, R150 ;  /* 0x0000009600507213 */ /* 0x000fe20000000000 */
[----:B------:R-:W-:Y:S02]  /*5470*/  IMAD.MOV R83, RZ, RZ, -R83 ;  /* 0x000000ffff537224 */ /* 0x000fe400078e0a53 */
[----:B------:R-:W-:-:S04]  /*5480*/  IMAD.HI.U32 R76, R5, R79, RZ ;  /* 0x0000004f054c7227 */ /* 0x000fc800078e00ff */
[----:B------:R-:W-:Y:S01]  /*5490*/  IMAD.HI.U32 R84, R5, R70, RZ ;  /* 0x0000004605547227 */ /* 0x000fe200078e00ff */
[----:B------:R-:W-:-:S03]  /*54a0*/  IABS R81, R152 ;  /* 0x0000009800517213 */ /* 0x000fc60000000000 */
[----:B------:R-:W-:Y:S02]  /*54b0*/  IMAD R78, R4, R83, R82 ;  /* 0x00000053044e7224 */ /* 0x000fe400078e0252 */
[----:B------:R-:W-:Y:S02]  /*54c0*/  IMAD.MOV R76, RZ, RZ, -R76 ;  /* 0x000000ffff4c7224 */ /* 0x000fe400078e0a4c */
[----:B------:R-:W-:Y:S02]  /*54d0*/  IMAD.MOV R84, RZ, RZ, -R84 ;  /* 0x000000ffff547224 */ /* 0x000fe400078e0a54 */
[----:B------:R-:W-:-:S04]  /*54e0*/  IMAD.HI.U32 R82, R5, R80, RZ ;  /* 0x0000005005527227 */ /* 0x000fc800078e00ff */
[C---:B------:R-:W-:Y:S01]  /*54f0*/  IMAD R76, R4.reuse, R76, R79 ;  /* 0x0000004c044c7224 */ /* 0x040fe200078e024f */
[----:B------:R-:W-:Y:S01]  /*5500*/  IABS R79, R151 ;  /* 0x00000097004f7213 */ /* 0x000fe20000000000 */
[----:B------:R-:W-:Y:S02]  /*5510*/  IMAD R70, R4, R84, R70 ;  /* 0x0000005404467224 */ /* 0x000fe400078e0246 */
[----:B------:R-:W-:Y:S02]  /*5520*/  IMAD.MOV R82, RZ, RZ, -R82 ;  /* 0x000000ffff527224 */ /* 0x000fe400078e0a52 */
[----:B------:R-:W-:-:S04]  /*5530*/  IMAD.HI.U32 R84, R5, R81, RZ ;  /* 0x0000005105547227 */ /* 0x000fc800078e00ff */
[----:B------:R-:W-:Y:S01]  /*5540*/  @!P5 IMAD.IADD R42, R42, 0x1, -R4 ;  /* 0x000000012a2ad824 */ /* 0x000fe200078e0a04 */
[C---:B------:R-:W-:Y:S01]  /*5550*/  ISETP.GT.U32.AND P5, PT, R4.reuse, R39, PT ;  /* 0x000000270400720c */ /* 0x040fe20003fa4070 */
[----:B------:R-:W-:Y:S01]  /*5560*/  IMAD R80, R4, R82, R80 ;  /* 0x0000005204507224 */ /* 0x000fe200078e0250 */
[----:B------:R-:W-:Y:S01]  /*5570*/  IABS R82, R165 ;  /* 0x000000a500527213 */ /* 0x000fe20000000000 */
[----:B------:R-:W-:-:S04]  /*5580*/  IMAD.HI.U32 R83, R5, R79, RZ ;  /* 0x0000004f05537227 */ /* 0x000fc800078e00ff */
[----:B------:R-:W-:Y:S02]  /*5590*/  IMAD.MOV R84, RZ, RZ, -R84 ;  /* 0x000000ffff547224 */ /* 0x000fe400078e0a54 */
[----:B------:R-:W-:Y:S02]  /*55a0*/  IMAD.MOV R83, RZ, RZ, -R83 ;  /* 0x000000ffff537224 */ /* 0x000fe400078e0a53 */
[----:B------:R-:W-:Y:S02]  /*55b0*/  IMAD R81, R4, R84, R81 ;  /* 0x0000005404517224 */ /* 0x000fe400078e0251 */
[----:B------:R-:W-:-:S04]  /*55c0*/  IMAD.HI.U32 R84, R5, R82, RZ ;  /* 0x0000005205547227 */ /* 0x000fc800078e00ff */
[----:B------:R-:W-:Y:S01]  /*55d0*/  IMAD R79, R4, R83, R79 ;  /* 0x00000053044f7224 */ /* 0x000fe200078e024f */
[----:B------:R-:W-:Y:S01]  /*55e0*/  IABS R83, R145 ;  /* 0x0000009100537213 */ /* 0x000fe20000000000 */
[----:B------:R-:W-:-:S04]  /*55f0*/  IMAD.HI.U32 R85, R5, R71, RZ ;  /* 0x0000004705557227 */ /* 0x000fc800078e00ff */
[----:B------:R-:W-:Y:S02]  /*5600*/  IMAD.MOV R84, RZ, RZ, -R84 ;  /* 0x000000ffff547224 */ /* 0x000fe400078e0a54 */
[----:B------:R-:W-:Y:S02]  /*5610*/  @!P5 IMAD.IADD R39, R39, 0x1, -R4 ;  /* 0x000000012727d824 */ /* 0x000fe400078e0a04 */
[----:B------:R-:W-:Y:S02]  /*5620*/  IMAD.MOV R85, RZ, RZ, -R85 ;  /* 0x000000ffff557224 */ /* 0x000fe400078e0a55 */
[C---:B------:R-:W-:Y:S02]  /*5630*/  IMAD R82, R4.reuse, R84, R82 ;  /* 0x0000005404527224 */ /* 0x040fe400078e0252 */
[----:B------:R-:W-:Y:S01]  /*5640*/  IMAD.HI.U32 R84, R5, R83, RZ ;  /* 0x0000005305547227 */ /* 0x000fe200078e00ff */
[----:B------:R-:W-:-:S03]  /*5650*/  ISETP.GT.U32.AND P5, PT, R4, R39, PT ;  /* 0x000000270400720c */ /* 0x000fc60003fa4070 */
[----:B------:R-:W-:Y:S01]  /*5660*/  IMAD R71, R4, R85, R71 ;  /* 0x0000005504477224 */ /* 0x000fe200078e0247 */
[----:B------:R-:W-:Y:S01]  /*5670*/  IABS R85, R148 ;  /* 0x0000009400557213 */ /* 0x000fe20000000000 */
[----:B------:R-:W-:-:S04]  /*5680*/  IMAD.MOV R84, RZ, RZ, -R84 ;  /* 0x000000ffff547224 */ /* 0x000fc800078e0a54 */
[----:B------:R-:W-:Y:S01]  /*5690*/  IMAD R83, R4, R84, R83 ;  /* 0x0000005404537224 */ /* 0x000fe200078e0253 */
[----:B------:R-:W-:Y:S01]  /*56a0*/  IABS R84, R149 ;  /* 0x0000009500547213 */ /* 0x000fe20000000000 */
[----:B------:R-:W-:-:S04]  /*56b0*/  IMAD.HI.U32 R87, R5, R85, RZ ;  /* 0x0000005505577227 */ /* 0x000fc800078e00ff */
[----:B------:R-:W-:Y:S02]  /*56c0*/  IMAD.MOV R87, RZ, RZ, -R87 ;  /* 0x000000ffff577224 */ /* 0x000fe400078e0a57 */
[----:B------:R-:W-:Y:S01]  /*56d0*/  IMAD.HI.U32 R86, R5, R84, RZ ;  /* 0x0000005405567227 */ /* 0x000fe200078e00ff */
[----:B------:R-:W-:-:S03]  /*56e0*/  IABS R88, R147 ;  /* 0x0000009300587213 */ /* 0x000fc60000000000 */
[----:B------:R-:W-:Y:S01]  /*56f0*/  @!P5 IMAD.IADD R39, R39, 0x1, -R4 ;  /* 0x000000012727d824 */ /* 0x000fe200078e0a04 */
[C---:B------:R-:W-:Y:S01]  /*5700*/  ISETP.GT.U32.AND P5, PT, R4.reuse, R37, PT ;  /* 0x000000250400720c */ /* 0x040fe20003fa4070 */
[----:B------:R-:W-:Y:S01]  /*5710*/  IMAD R85, R4, R87, R85 ;  /* 0x0000005704557224 */ /* 0x000fe200078e0255 */
[----:B------:R-:W-:Y:S01]  /*5720*/  IABS R87, R158 ;  /* 0x0000009e00577213 */ /* 0x000fe20000000000 */
[----:B------:R-:W-:Y:S02]  /*5730*/  IMAD.MOV R86, RZ, RZ, -R86 ;  /* 0x000000ffff567224 */ /* 0x000fe400078e0a56 */
[----:B------:R-:W-:-:S04]  /*5740*/  IMAD.HI.U32 R90, R5, R88, RZ ;  /* 0x00000058055a7227 */ /* 0x000fc800078e00ff */
[----:B------:R-:W-:Y:S01]  /*5750*/  IMAD R84, R4, R86, R84 ;  /* 0x0000005604547224 */ /* 0x000fe200078e0254 */
[----:B------:R-:W-:Y:S01]  /*5760*/  IABS R86, R160 ;  /* 0x000000a000567213 */ /* 0x000fe20000000000 */
[----:B------:R-:W-:-:S04]  /*5770*/  IMAD.HI.U32 R89, R5, R87, RZ ;  /* 0x0000005705597227 */ /* 0x000fc800078e00ff */
[----:B------:R-:W-:Y:S02]  /*5780*/  IMAD.MOV R90, RZ, RZ, -R90 ;  /* 0x000000ffff5a7224 */ /* 0x000fe400078e0a5a */
[----:B------:R-:W-:Y:S02]  /*5790*/  IMAD.MOV R89, RZ, RZ, -R89 ;  /* 0x000000ffff597224 */ /* 0x000fe400078e0a59 */
[----:B------:R-:W-:-:S04]  /*57a0*/  IMAD.HI.U32 R91, R5, R86, RZ ;  /* 0x00000056055b7227 */ /* 0x000fc800078e00ff */
[----:B------:R-:W-:Y:S02]  /*57b0*/  @!P5 IMAD.IADD R37, R37, 0x1, -R4 ;  /* 0x000000012525d824 */ /* 0x000fe400078e0a04 */
[C---:B------:R-:W-:Y:S01]  /*57c0*/  IMAD R88, R4.reuse, R90, R88 ;  /* 0x0000005a04587224 */ /* 0x040fe200078e0258 */
[----:B------:R-:W-:Y:S01]  /*57d0*/  IABS R90, R146 ;  /* 0x00000092005a7213 */ /* 0x000fe20000000000 */
[C---:B------:R-:W-:Y:S01]  /*57e0*/  IMAD R87, R4.reuse, R89, R87 ;  /* 0x0000005904577224 */ /* 0x040fe200078e0257 */
[----:B------:R-:W-:Y:S01]  /*57f0*/  IABS R89, R143 ;  /* 0x0000008f00597213 */ /* 0x000fe20000000000 */
[----:B------:R-:W-:Y:S01]  /*5800*/  IMAD.MOV R91, RZ, RZ, -R91 ;  /* 0x000000ffff5b7224 */ /* 0x000fe200078e0a5b */
[----:B------:R-:W-:-:S03]  /*5810*/  ISETP.GT.U32.AND P5, PT, R4, R37, PT ;  /* 0x000000250400720c */ /* 0x000fc60003fa4070 */
[----:B------:R-:W-:Y:S02]  /*5820*/  IMAD R86, R4, R91, R86 ;  /* 0x0000005b04567224 */ /* 0x000fe400078e0256 */
[----:B------:R-:W-:-:S04]  /*5830*/  IMAD.HI.U32 R91, R5, R90, RZ ;  /* 0x0000005a055b7227 */ /* 0x000fc800078e00ff */
[----:B------:R-:W-:-:S04]  /*5840*/  IMAD.HI.U32 R92, R5, R89, RZ ;  /* 0x00000059055c7227 */ /* 0x000fc800078e00ff */
[----:B------:R-:W-:Y:S02]  /*5850*/  IMAD.MOV R91, RZ, RZ, -R91 ;  /* 0x000000ffff5b7224 */ /* 0x000fe400078e0a5b */
[----:B------:R-:W-:Y:S02]  /*5860*/  IMAD.MOV R92, RZ, RZ, -R92 ;  /* 0x000000ffff5c7224 */ /* 0x000fe400078e0a5c */
[C---:B------:R-:W-:Y:S01]  /*5870*/  IMAD R90, R4.reuse, R91, R90 ;  /* 0x0000005b045a7224 */ /* 0x040fe200078e025a */
[----:B------:R-:W-:Y:S01]  /*5880*/  IABS R91, R139 ;  /* 0x0000008b005b7213 */ /* 0x000fe20000000000 */
[C---:B------:R-:W-:Y:S01]  /*5890*/  IMAD R89, R4.reuse, R92, R89 ;  /* 0x0000005c04597224 */ /* 0x040fe200078e0259 */
[----:B------:R-:W-:Y:S01]  /*58a0*/  IABS R92, R144 ;  /* 0x00000090005c7213 */ /* 0x000fe20000000000 */
[----:B------:R-:W-:Y:S01]  /*58b0*/  @!P5 IMAD.IADD R37, R37, 0x1, -R4 ;  /* 0x000000012525d824 */ /* 0x000fe200078e0a04 */
[----:B------:R-:W-:Y:S01]  /*58c0*/  ISETP.GT.U32.AND P5, PT, R4, R33, PT ;  /* 0x000000210400720c */ /* 0x000fe20003fa4070 */
[----:B------:R-:W-:Y:S01]  /*58d0*/  IMAD.HI.U32 R95, R5, R91, RZ ;  /* 0x0000005b055f7227 */ /* 0x000fe200078e00ff */
[----:B------:R-:W-:-:S03]  /*58e0*/  IABS R94, R138 ;  /* 0x0000008a005e7213 */ /* 0x000fc60000000000 */
[----:B------:R-:W-:Y:S01]  /*58f0*/  IMAD.HI.U32 R93, R5, R92, RZ ;  /* 0x0000005c055d7227 */ /* 0x000fe200078e00ff */
[----:B------:R-:W-:-:S03]  /*5900*/  ISETP.GT.U32.AND P6, PT, R4, R42, PT ;  /* 0x0000002a0400720c */ /* 0x000fc60003fc4070 */
[----:B------:R-:W-:Y:S02]  /*5910*/  IMAD.MOV R96, RZ, RZ, -R93 ;  /* 0x000000ffff607224 */ /* 0x000fe400078e0a5d */
[----:B------:R-:W-:Y:S02]  /*5920*/  IMAD.MOV R95, RZ, RZ, -R95 ;  /* 0x000000ffff5f7224 */ /* 0x000fe400078e0a5f */
[----:B------:R-:W-:-:S04]  /*5930*/  IMAD.HI.U32 R93, R5, R94, RZ ;  /* 0x0000005e055d7227 */ /* 0x000fc800078e00ff */
[C---:B------:R-:W-:Y:S02]  /*5940*/  IMAD R91, R4.reuse, R95, R91 ;  /* 0x0000005f045b7224 */ /* 0x040fe400078e025b */
[----:B------:R-:W-:Y:S01]  /*5950*/  @!P4 IMAD.MOV R45, RZ, RZ, -R45 ;  /* 0x000000ffff2dc224 */ /* 0x000fe200078e0a2d */
[----:B------:R-:W-:Y:S01]  /*5960*/  ISETP.GT.U32.AND P4, PT, R4, R41, PT ;  /* 0x000000290400720c */ /* 0x000fe20003f84070 */
[----:B------:R-:W-:Y:S02]  /*5970*/  IMAD.MOV R95, RZ, RZ, -R93 ;  /* 0x000000ffff5f7224 */ /* 0x000fe400078e0a5d */
[----:B------:R-:W-:Y:S02]  /*5980*/  IMAD.MOV.U32 R93, RZ, RZ, R37 ;  /* 0x000000ffff5d7224 */ /* 0x000fe400078e0025 */
[----:B------:R-:W-:Y:S02]  /*5990*/  @!P5 IMAD.IADD R33, R33, 0x1, -R4 ;  /* 0x000000012121d824 */ /* 0x000fe400078e0a04 */
[----:B------:R-:W-:-:S03]  /*59a0*/  @!P2 IMAD.MOV R93, RZ, RZ, -R93 ;  /* 0x000000ffff5da224 */ /* 0x000fc600078e0a5d */
[----:B------:R-:W-:Y:S01]  /*59b0*/  ISETP.GT.U32.AND P2, PT, R4, R33, PT ;  /* 0x000000210400720c */ /* 0x000fe20003f44070 */
[--C-:B------:R-:W-:Y:S01]  /*59c0*/  @!P6 IMAD.IADD R42, R42, 0x1, -R4.reuse ;  /* 0x000000012a2ae824 */ /* 0x100fe200078e0a04 */
[----:B------:R-:W-:Y:S01]  /*59d0*/  ISETP.GE.AND P6, PT, R101, RZ, PT ;  /* 0x000000ff6500720c */ /* 0x000fe20003fc6270 */
[----:B------:R-:W-:Y:S01]  /*59e0*/  @!P4 IMAD.IADD R41, R41, 0x1, -R4 ;  /* 0x000000012929c824 */ /* 0x000fe200078e0a04 */
[----:B------:R-:W-:-:S09]  /*59f0*/  ISETP.GE.AND P4, PT, R100, RZ, PT ;  /* 0x000000ff6400720c */ /* 0x000fd20003f86270 */
[----:B------:R-:W-:Y:S01]  /*5a00*/  @!P2 IMAD.IADD R33, R33, 0x1, -R4 ;  /* 0x000000012121a824 */ /* 0x000fe200078e0a04 */
[C---:B------:R-:W-:Y:S01]  /*5a10*/  ISETP.GT.U32.AND P2, PT, R4.reuse, R29, PT ;  /* 0x0000001d0400720c */ /* 0x040fe20003f44070 */
[----:B------:R-:W-:Y:S01]  /*5a20*/  @!P6 IMAD.MOV R42, RZ, RZ, -R42 ;  /* 0x000000ffff2ae224 */ /* 0x000fe200078e0a2a */
[----:B------:R-:W-:Y:S01]  /*5a30*/  ISETP.GT.U32.AND P6, PT, R4, R38, PT ;  /* 0x000000260400720c */ /* 0x000fe20003fc4070 */
[----:B------:R-:W-:Y:S01]  /*5a40*/  @!P4 IMAD.MOV R41, RZ, RZ, -R41 ;  /* 0x000000ffff29c224 */ /* 0x000fe200078e0a29 */
[C---:B------:R-:W-:Y:S02]  /*5a50*/  LOP3.LUT R141, R0.reuse, 0x2e, RZ, 0xfc, !PT ;  /* 0x0000002e008d7812 */ /* 0x040fe400078efcff */
[----:B------:R-:W-:Y:S02]  /*5a60*/  LOP3.LUT R140, R0, 0x36, RZ, 0xfc, !PT ;  /* 0x00000036008c7812 */ /* 0x000fe400078efcff */
[----:B---3--:R-:W-:Y:S02]  /*5a70*/  ISETP.GE.AND P4, PT, R104, RZ, PT ;  /* 0x000000ff6800720c */ /* 0x008fe40003f86270 */
[----:B------:R-:W-:Y:S01]  /*5a80*/  LOP3.LUT R137, R0, 0x3e, RZ, 0xfc, !PT ;  /* 0x0000003e00897812 */ /* 0x000fe200078efcff */
[----:B------:R-:W3:Y:S02]  /*5a90*/  LDL R104, [R1+0x4e0] ;  /* 0x0004e00001687983 */ /* 0x000ee40000100800 */
[----:B------:R-:W-:-:S02]  /*5aa0*/  @!P2 IMAD.IADD R29, R29, 0x1, -R4 ;  /* 0x000000011d1da824 */ /* 0x000fc400078e0a04 */
[----:B------:R-:W-:Y:S04]  /*5ab0*/  STL [R1+0x368], R141 ;  /* 0x0003688d01007387 */ /* 0x000fe80000100800 */
[----:B------:R-:W-:Y:S04]  /*5ac0*/  STL [R1+0x364], R140 ;  /* 0x0003648c01007387 */ /* 0x000fe80000100800 */
[----:B------:R-:W-:Y:S01]  /*5ad0*/  STL [R1+0x360], R137 ;  /* 0x0003608901007387 */ /* 0x000fe20000100800 */
[----:B------:R-:W-:Y:S02]  /*5ae0*/  @!P6 IMAD.IADD R38, R38, 0x1, -R4 ;  /* 0x000000012626e824 */ /* 0x000fe400078e0a04 */
[----:B------:R-:W-:Y:S01]  /*5af0*/  @!P3 IMAD.MOV R39, RZ, RZ, -R39 ;  /* 0x000000ffff27b224 */ /* 0x000fe200078e0a27 */
[C---:B------:R-:W-:Y:S01]  /*5b00*/  ISETP.GT.U32.AND P3, PT, R4.reuse, R35, PT ;  /* 0x000000230400720c */ /* 0x040fe20003f64070 */
[----:B------:R-:W-:Y:S01]  /*5b10*/  @!P4 IMAD.MOV R38, RZ, RZ, -R38 ;  /* 0x000000ffff26c224 */ /* 0x000fe200078e0a26 */
[----:B------:R-:W-:Y:S01]  /*5b20*/  ISETP.GT.U32.AND P4, PT, R4, R34, PT ;  /* 0x000000220400720c */ /* 0x000fe20003f84070 */
[----:B------:R-:W3:Y:S10]  /*5b30*/  LDL R103, [R1+0x4c8] ;  /* 0x0004c80001677983 */ /* 0x000ef40000100800 */
[----:B------:R-:W-:-:S02]  /*5b40*/  @!P3 IMAD.IADD R35, R35, 0x1, -R4 ;  /* 0x000000012323b824 */ /* 0x000fc400078e0a04 */
[----:B------:R-:W-:-:S03]  /*5b50*/  @!P4 IMAD.IADD R34, R34, 0x1, -R4 ;  /* 0x000000012222c824 */ /* 0x000fc600078e0a04 */
[----:B------:R-:W-:-:S13]  /*5b60*/  ISETP.GT.U32.AND P4, PT, R4, R35, PT ;  /* 0x000000230400720c */ /* 0x000fda0003f84070 */
[----:B------:R-:W-:Y:S01]  /*5b70*/  @!P4 IMAD.IADD R35, R35, 0x1, -R4 ;  /* 0x000000012323c824 */ /* 0x000fe200078e0a04 */
[----:B----4-:R-:W-:Y:S02]  /*5b80*/  ISETP.GE.AND P4, PT, R105, RZ, PT ;  /* 0x000000ff6900720c */ /* 0x010fe40003f86270 */
[----:B------:R-:W4:Y:S01]  /*5b90*/  LDL R105, [R1+0x4c4] ;  /* 0x0004c40001697983 */ /* 0x000f220000100800 */
[----:B--2---:R-:W-:-:S03]  /*5ba0*/  ISETP.GE.AND P2, PT, R19, RZ, PT ;  /* 0x000000ff1300720c */ /* 0x004fc60003f46270 */
[----:B------:R-:W2:Y:S01]  /*5bb0*/  LDL R19, [R1+0x4b8] ;  /* 0x0004b80001137983 */ /* 0x000ea20000100800 */
[C---:B------:R-:W-:Y:S02]  /*5bc0*/  ISETP.GT.U32.AND P6, PT, R4.reuse, R36, PT ;  /* 0x000000240400720c */ /* 0x040fe40003fc4070 */
[----:B------:R-:W-:-:S11]  /*5bd0*/  ISETP.GT.U32.AND P5, PT, R4, R34, PT ;  /* 0x000000220400720c */ /* 0x000fd60003fa4070 */
[--C-:B------:R-:W-:Y:S02]  /*5be0*/  @!P6 IMAD.IADD R36, R36, 0x1, -R4.reuse ;  /* 0x000000012424e824 */ /* 0x100fe400078e0a04 */
[----:B------:R-:W-:Y:S01]  /*5bf0*/  @!P5 IMAD.IADD R34, R34, 0x1, -R4 ;  /* 0x000000012222d824 */ /* 0x000fe200078e0a04 */
[C---:B------:R-:W-:Y:S02]  /*5c00*/  ISETP.GT.U32.AND P5, PT, R4.reuse, R30, PT ;  /* 0x0000001e0400720c */ /* 0x040fe40003fa4070 */
[----:B------:R-:W-:-:S11]  /*5c10*/  ISETP.GT.U32.AND P3, PT, R4, R36, PT ;  /* 0x000000240400720c */ /* 0x000fd60003f64070 */
[--C-:B------:R-:W-:Y:S02]  /*5c20*/  @!P5 IMAD.IADD R30, R30, 0x1, -R4.reuse ;  /* 0x000000011e1ed824 */ /* 0x100fe400078e0a04 */
[----:B------:R-:W-:-:S04]  /*5c30*/  @!P3 IMAD.IADD R36, R36, 0x1, -R4 ;  /* 0x000000012424b824 */ /* 0x000fc800078e0a04 */
[----:B------:R-:W-:Y:S01]  /*5c40*/  @!P4 IMAD.MOV R36, RZ, RZ, -R36 ;  /* 0x000000ffff24c224 */ /* 0x000fe200078e0a24 */
[C---:B------:R-:W-:Y:S02]  /*5c50*/  ISETP.GT.U32.AND P4, PT, R4.reuse, R30, PT ;  /* 0x0000001e0400720c */ /* 0x040fe40003f84070 */
[----:B------:R-:W-:Y:S02]  /*5c60*/  ISETP.GT.U32.AND P3, PT, R4, R31, PT ;  /* 0x0000001f0400720c */ /* 0x000fe40003f64070 */
[----:B0-----:R-:W-:-:S09]  /*5c70*/  LOP3.LUT R114, R0, 0x46, RZ, 0xfc, !PT ;  /* 0x0000004600727812 */ /* 0x001fd200078efcff */
[--C-:B------:R-:W-:Y:S01]  /*5c80*/  @!P4 IMAD.IADD R30, R30, 0x1, -R4.reuse ;  /* 0x000000011e1ec824 */ /* 0x100fe200078e0a04 */
[----:B------:R-:W-:Y:S01]  /*5c90*/  ISETP.GT.U32.AND P4, PT, R4, R25, PT ;  /* 0x000000190400720c */ /* 0x000fe20003f84070 */
[----:B------:R-:W-:Y:S01]  /*5ca0*/  @!P3 IMAD.IADD R31, R31, 0x1, -R4 ;  /* 0x000000011f1fb824 */ /* 0x000fe200078e0a04 */
[----:B------:R-:W-:Y:S02]  /*5cb0*/  LOP3.LUT R115, R0, 0x4e, RZ, 0xfc, !PT ;  /* 0x0000004e00737812 */ /* 0x000fe400078efcff */
[----:B------:R-:W-:-:S09]  /*5cc0*/  ISETP.GT.U32.AND P5, PT, R4, R27, PT ;  /* 0x0000001b0400720c */ /* 0x000fd20003fa4070 */
[----:B------:R-:W-:Y:S02]  /*5cd0*/  @!P4 IMAD.IADD R25, R25, 0x1, -R4 ;  /* 0x000000011919c824 */ /* 0x000fe400078e0a04 */
[----:B------:R-:W-:Y:S02]  /*5ce0*/  IMAD R92, R4, R96, R92 ;  /* 0x00000060045c7224 */ /* 0x000fe400078e025c */
[----:B------:R-:W-:Y:S02]  /*5cf0*/  IMAD.MOV.U32 R96, RZ, RZ, R34 ;  /* 0x000000ffff607224 */ /* 0x000fe400078e0022 */
[----:B------:R-:W-:Y:S02]  /*5d00*/  @!P5 IMAD.IADD R27, R27, 0x1, -R4 ;  /* 0x000000011b1bd824 */ /* 0x000fe400078e0a04 */
[----:B------:R-:W-:-:S03]  /*5d10*/  @!P2 IMAD.MOV R96, RZ, RZ, -R96 ;  /* 0x000000ffff60a224 */ /* 0x000fc600078e0a60 */
[----:B------:R-:W-:Y:S02]  /*5d20*/  ISETP.GT.U32.AND P2, PT, R4, R27, PT ;  /* 0x0000001b0400720c */ /* 0x000fe40003f44070 */
[----:B------:R-:W-:-:S11]  /*5d30*/  LOP3.LUT R116, R0, 0x56, RZ, 0xfc, !PT ;  /* 0x0000005600747812 */ /* 0x000fd600078efcff */
[----:B------:R-:W-:Y:S01]  /*5d40*/  @!P2 IMAD.IADD R27, R27, 0x1, -R4 ;  /* 0x000000011b1ba824 */ /* 0x000fe200078e0a04 */
[----:B---3--:R-:W-:Y:S02]  /*5d50*/  ISETP.GE.AND P3, PT, R104, RZ, PT ;  /* 0x000000ff6800720c */ /* 0x008fe40003f66270 */
[----:B------:R-:W3:Y:S04]  /*5d60*/  LDL R104, [R1+0x4b4] ;  /* 0x0004b40001687983 */ /* 0x000ee80000100800 */
[----:B------:R-:W-:Y:S04]  /*5d70*/  STL [R1+0x35c], R114 ;  /* 0x00035c7201007387 */ /* 0x000fe80000100800 */
[----:B------:R-:W-:Y:S01]  /*5d80*/  STL [R1+0x358], R115 ;  /* 0x0003587301007387 */ /* 0x000fe20000100800 */
[----:B----4-:R-:W-:-:S02]  /*5d90*/  ISETP.GE.AND P2, PT, R105, RZ, PT ;  /* 0x000000ff6900720c */ /* 0x010fc40003f46270 */
[----:B--2---:R-:W-:Y:S02]  /*5da0*/  ISETP.GE.AND P4, PT, R19, RZ, PT ;  /* 0x000000ff1300720c */ /* 0x004fe40003f86270 */
[----:B------:R-:W2:Y:S04]  /*5db0*/  LDL R19, [R1+0x4b0] ;  /* 0x0004b00001137983 */ /* 0x000ea80000100800 */
[----:B------:R-:W-:Y:S04]  /*5dc0*/  STL [R1+0x354], R116 ;  /* 0x0003547401007387 */ /* 0x000fe80000100800 */
[----:B------:R-:W4:Y:S01]  /*5dd0*/  LDL R105, [R1+0x4ac] ;  /* 0x0004ac0001697983 */ /* 0x000f220000100800 */
[----:B------:R-:W-:-:S13]  /*5de0*/  ISETP.GT.U32.AND P6, PT, R4, R32, PT ;  /* 0x000000200400720c */ /* 0x000fda0003fc4070 */
[----:B------:R-:W-:-:S05]  /*5df0*/  @!P6 IMAD.IADD R32, R32, 0x1, -R4 ;  /* 0x000000012020e824 */ /* 0x000fca00078e0a04 */
[----:B------:R-:W-:-:S13]  /*5e00*/  ISETP.GT.U32.AND P6, PT, R4, R32, PT ;  /* 0x000000200400720c */ /* 0x000fda0003fc4070 */
[----:B------:R-:W-:Y:S01]  /*5e10*/  @!P6 IMAD.IADD R32, R32, 0x1, -R4 ;  /* 0x000000012020e824 */ /* 0x000fe200078e0a04 */
[C---:B------:R-:W-:Y:S01]  /*5e20*/  ISETP.GT.U32.AND P6, PT, R4.reuse, R28, PT ;  /* 0x0000001c0400720c */ /* 0x040fe20003fc4070 */
[----:B------:R-:W-:Y:S01]  /*5e30*/  @!P3 IMAD.MOV R35, RZ, RZ, -R35 ;  /* 0x000000ffff23b224 */ /* 0x000fe200078e0a23 */
[----:B------:R-:W-:-:S11]  /*5e40*/  ISETP.GT.U32.AND P3, PT, R4, R29, PT ;  /* 0x0000001d0400720c */ /* 0x000fd60003f64070 */
[----:B------:R-:W-:Y:S01]  /*5e50*/  @!P6 IMAD.IADD R28, R28, 0x1, -R4 ;  /* 0x000000011c1ce824 */ /* 0x000fe200078e0a04 */
[----:B------:R-:W-:-:S04]  /*5e60*/  ISETP.GT.U32.AND P6, PT, R4, R31, PT ;  /* 0x0000001f0400720c */ /* 0x000fc80003fc4070 */
[C---:B------:R-:W-:Y:S01]  /*5e70*/  ISETP.GT.U32.AND P5, PT, R4.reuse, R28, PT ;  /* 0x0000001c0400720c */ /* 0x040fe20003fa4070 */
[----:B------:R-:W-:Y:S01]  /*5e80*/  @!P3 IMAD.IADD R29, R29, 0x1, -R4 ;  /* 0x000000011d1db824 */ /* 0x000fe200078e0a04 */
[----:B------:R-:W-:-:S07]  /*5e90*/  ISETP.GT.U32.AND P3, PT, R4, R24, PT ;  /* 0x000000180400720c */ /* 0x000fce0003f64070 */
[----:B------:R-:W-:Y:S01]  /*5ea0*/  @!P6 IMAD.IADD R31, R31, 0x1, -R4 ;  /* 0x000000011f1fe824 */ /* 0x000fe200078e0a04 */
[----:B------:R-:W-:-:S03]  /*5eb0*/  ISETP.GT.U32.AND P6, PT, R4, R26, PT ;  /* 0x0000001a0400720c */ /* 0x000fc60003fc4070 */
[--C-:B------:R-:W-:Y:S01]  /*5ec0*/  @!P5 IMAD.IADD R28, R28, 0x1, -R4.reuse ;  /* 0x000000011c1cd824 */ /* 0x100fe200078e0a04 */
[----:B------:R-:W-:Y:S01]  /*5ed0*/  ISETP.GE.AND P5, PT, R103, RZ, PT ;  /* 0x000000ff6700720c */ /* 0x000fe20003fa6270 */
[----:B------:R-:W-:Y:S01]  /*5ee0*/  @!P3 IMAD.IADD R24, R24, 0x1, -R4 ;  /* 0x000000011818b824 */ /* 0x000fe200078e0a04 */
[----:B------:R-:W-:-:S07]  /*5ef0*/  ISETP.GT.U32.AND P3, PT, R4, R25, PT ;  /* 0x000000190400720c */ /* 0x000fce0003f64070 */
[----:B------:R-:W-:Y:S01]  /*5f00*/  @!P6 IMAD.IADD R26, R26, 0x1, -R4 ;  /* 0x000000011a1ae824 */ /* 0x000fe200078e0a04 */
[----:B------:R-:W-:-:S03]  /*5f10*/  ISETP.GT.U32.AND P6, PT, R4, R23, PT ;  /* 0x000000170400720c */ /* 0x000fc60003fc4070 */
[----:B------:R-:W-:Y:S01]  /*5f20*/  @!P5 IMAD.MOV R33, RZ, RZ, -R33 ;  /* 0x000000ffff21d224 */ /* 0x000fe200078e0a21 */
[C---:B------:R-:W-:Y:S01]  /*5f30*/  ISETP.GT.U32.AND P5, PT, R4.reuse, R26, PT ;  /* 0x0000001a0400720c */ /* 0x040fe20003fa4070 */
[----:B------:R-:W-:Y:S01]  /*5f40*/  @!P3 IMAD.IADD R25, R25, 0x1, -R4 ;  /* 0x000000011919b824 */ /* 0x000fe200078e0a04 */
[C---:B------:R-:W-:Y:S01]  /*5f50*/  ISETP.GT.U32.AND P3, PT, R4.reuse, R21, PT ;  /* 0x000000150400720c */ /* 0x040fe20003f64070 */
[----:B------:R-:W-:Y:S01]  /*5f60*/  @!P2 IMAD.MOV R32, RZ, RZ, -R32 ;  /* 0x000000ffff20a224 */ /* 0x000fe200078e0a20 */
[----:B------:R-:W-:-:S05]  /*5f70*/  ISETP.GT.U32.AND P2, PT, R4, R24, PT ;  /* 0x000000180400720c */ /* 0x000fca0003f44070 */
[----:B------:R-:W-:-:S05]  /*5f80*/  @!P6 IMAD.IADD R23, R23, 0x1, -R4 ;  /* 0x000000011717e824 */ /* 0x000fca00078e0a04 */
[----:B------:R-:W-:Y:S01]  /*5f90*/  ISETP.GT.U32.AND P6, PT, R4, R23, PT ;  /* 0x000000170400720c */ /* 0x000fe20003fc4070 */
[--C-:B------:R-:W-:Y:S01]  /*5fa0*/  @!P5 IMAD.IADD R26, R26, 0x1, -R4.reuse ;  /* 0x000000011a1ad824 */ /* 0x100fe200078e0a04 */
[----:B------:R-:W-:Y:S01]  /*5fb0*/  ISETP.GT.U32.AND P5, PT, R4, R22, PT ;  /* 0x000000160400720c */ /* 0x000fe20003fa4070 */
[--C-:B------:R-:W-:Y:S01]  /*5fc0*/  @!P3 IMAD.IADD R21, R21, 0x1, -R4.reuse ;  /* 0x000000011515b824 */ /* 0x100fe200078e0a04 */
[C---:B------:R-:W-:Y:S01]  /*5fd0*/  LOP3.LUT R117, R0.reuse, 0x66, RZ, 0xfc, !PT ;  /* 0x0000006600757812 */ /* 0x040fe200078efcff */
[----:B------:R-:W-:Y:S01]  /*5fe0*/  IMAD.MOV.U32 R103, RZ, RZ, R31 ;  /* 0x000000ffff677224 */ /* 0x000fe200078e001f */
[----:B------:R-:W-:Y:S01]  /*5ff0*/  LOP3.LUT R118, R0, 0x6e, RZ, 0xfc, !PT ;  /* 0x0000006e00767812 */ /* 0x000fe200078efcff */
[----:B------:R-:W-:Y:S01]  /*6000*/  @!P2 IMAD.IADD R24, R24, 0x1, -R4 ;  /* 0x000000011818a824 */ /* 0x000fe200078e0a04 */
[----:B------:R-:W-:Y:S02]  /*6010*/  LOP3.LUT R119, R0, 0x76, RZ, 0xfc, !PT ;  /* 0x0000007600777812 */ /* 0x000fe400078efcff */
[----:B------:R-:W-:-:S03]  /*6020*/  ISETP.GT.U32.AND P2, PT, R4, R20, PT ;  /* 0x000000140400720c */ /* 0x000fc60003f44070 */
[--C-:B------:R-:W-:Y:S01]  /*6030*/  @!P6 IMAD.IADD R23, R23, 0x1, -R4.reuse ;  /* 0x000000011717e824 */ /* 0x100fe200078e0a04 */
[----:B------:R-:W-:Y:S01]  /*6040*/  ISETP.GT.U32.AND P6, PT, R4, R17, PT ;  /* 0x000000110400720c */ /* 0x000fe20003fc4070 */
[----:B------:R-:W-:Y:S02]  /*6050*/  @!P4 IMAD.MOV R103, RZ, RZ, -R103 ;  /* 0x000000ffff67c224 */ /* 0x000fe400078e0a67 */
[----:B------:R-:W-:Y:S01]  /*6060*/  @!P5 IMAD.IADD R22, R22, 0x1, -R4 ;  /* 0x000000011616d824 */ /* 0x000fe200078e0a04 */
[----:B------:R-:W-:-:S05]  /*6070*/  ISETP.GT.U32.AND P5, PT, R4, R7, PT ;  /* 0x000000070400720c */ /* 0x000fca0003fa4070 */
[----:B------:R-:W-:Y:S01]  /*6080*/  @!P2 IMAD.IADD R20, R20, 0x1, -R4 ;  /* 0x000000011414a824 */ /* 0x000fe200078e0a04 */
[----:B------:R-:W-:-:S03]  /*6090*/  ISETP.GT.U32.AND P2, PT, R4, R22, PT ;  /* 0x000000160400720c */ /* 0x000fc60003f44070 */
[----:B------:R-:W-:-:S04]  /*60a0*/  @!P6 IMAD.IADD R17, R17, 0x1, -R4 ;  /* 0x000000011111e824 */ /* 0x000fc800078e0a04 */
[----:B------:R-:W-:Y:S01]  /*60b0*/  @!P5 IMAD.IADD R7, R7, 0x1, -R4 ;  /* 0x000000010707d824 */ /* 0x000fe200078e0a04 */
[----:B------:R-:W-:-:S05]  /*60c0*/  ISETP.GT.U32.AND P5, PT, R4, R20, PT ;  /* 0x000000140400720c */ /* 0x000fca0003fa4070 */
[----:B------:R-:W-:Y:S01]  /*60d0*/  @!P2 IMAD.IADD R22, R22, 0x1, -R4 ;  /* 0x000000011616a824 */ /* 0x000fe200078e0a04 */
[----:B------:R-:W-:-:S07]  /*60e0*/  ISETP.GT.U32.AND P2, PT, R4, R8, PT ;  /* 0x000000080400720c */ /* 0x000fce0003f44070 */
[----:B------:R-:W-:-:S06]  /*60f0*/  @!P5 IMAD.IADD R20, R20, 0x1, -R4 ;  /* 0x000000011414d824 */ /* 0x000fcc00078e0a04 */
[----:B------:R-:W-:Y:S01]  /*6100*/  @!P2 IMAD.IADD R8, R8, 0x1, -R4 ;  /* 0x000000010808a824 */ /* 0x000fe200078e0a04 */
[----:B---3--:R-:W-:Y:S01]  /*6110*/  ISETP.GE.AND P4, PT, R104, RZ, PT ;  /* 0x000000ff6800720c */ /* 0x008fe20003f86270 */
[----:B------:R-:W-:-:S12]  /*6120*/  IMAD.MOV.U32 R104, RZ, RZ, R29 ;  /* 0x000000ffff687224 */ /* 0x000fd800078e001d */
[----:B------:R-:W-:Y:S01]  /*6130*/  @!P4 IMAD.MOV R30, RZ, RZ, -R30 ;  /* 0x000000ffff1ec224 */ /* 0x000fe200078e0a1e */
[----:B------:R-:W-:-:S13]  /*6140*/  ISETP.GT.U32.AND P4, PT, R4, R17, PT ;  /* 0x000000110400720c */ /* 0x000fda0003f84070 */
[----:B------:R-:W-:Y:S01]  /*6150*/  @!P4 IMAD.IADD R17, R17, 0x1, -R4 ;  /* 0x000000011111c824 */ /* 0x000fe200078e0a04 */
[----:B------:R-:W-:Y:S02]  /*6160*/  ISETP.GT.U32.AND P4, PT, R4, R10, PT ;  /* 0x0000000a0400720c */ /* 0x000fe40003f84070 */
[----:B--2---:R-:W-:Y:S02]  /*6170*/  ISETP.GE.AND P3, PT, R19, RZ, PT ;  /* 0x000000ff1300720c */ /* 0x004fe40003f66270 */
[----:B------:R-:W-:-:S05]  /*6180*/  LOP3.LUT R19, R0, 0x5e, RZ, 0xfc, !PT ;  /* 0x0000005e00137812 */ /* 0x000fca00078efcff */
[----:B------:R-:W-:Y:S04]  /*6190*/  STL [R1+0x350], R19 ;  /* 0x0003501301007387 */ /* 0x000fe80000100800 */
[----:B------:R-:W-:Y:S04]  /*61a0*/  STL [R1+0x348], R117 ;  /* 0x0003487501007387 */ /* 0x000fe80000100800 */
[----:B------:R-:W-:Y:S04]  /*61b0*/  STL [R1+0x344], R118 ;  /* 0x0003447601007387 */ /* 0x000fe80000100800 */
[----:B------:R-:W-:Y:S04]  /*61c0*/  STL [R1+0x340], R119 ;  /* 0x0003407701007387 */ /* 0x000fe80000100800 */
[----:B------:R-:W2:Y:S01]  /*61d0*/  LDL R102, [R1+0x4a0] ;  /* 0x0004a00001667983 */ /* 0x000ea20000100800 */
[----:B------:R-:W-:Y:S01]  /*61e0*/  @!P3 IMAD.MOV R104, RZ, RZ, -R104 ;  /* 0x000000ffff68b224 */ /* 0x000fe200078e0a68 */
[----:B------:R-:W-:-:S02]  /*61f0*/  ISETP.GT.U32.AND P3, PT, R4, R7, PT ;  /* 0x000000070400720c */ /* 0x000fc40003f64070 */
[----:B----4-:R-:W-:Y:S01]  /*6200*/  ISETP.GE.AND P5, PT, R105, RZ, PT ;  /* 0x000000ff6900720c */ /* 0x010fe20003fa6270 */
[----:B------:R-:W-:-:S10]  /*6210*/  @!P4 IMAD.IADD R10, R10, 0x1, -R4 ;  /* 0x000000010a0ac824 */ /* 0x000fd400078e0a04 */
[----:B------:R-:W-:Y:S01]  /*6220*/  @!P3 IMAD.IADD R7, R7, 0x1, -R4 ;  /* 0x000000010707b824 */ /* 0x000fe200078e0a04 */
[----:B------:R-:W-:Y:S01]  /*6230*/  ISETP.GE.AND P3, PT, R107, RZ, PT ;  /* 0x000000ff6b00720c */ /* 0x000fe20003f66270 */
[----:B------:R-:W-:Y:S01]  /*6240*/  @!P5 IMAD.MOV R28, RZ, RZ, -R28 ;  /* 0x000000ffff1cd224 */ /* 0x000fe200078e0a1c */
[----:B------:R-:W-:-:S11]  /*6250*/  ISETP.GT.U32.AND P5, PT, R4, R8, PT ;  /* 0x000000080400720c */ /* 0x000fd60003fa4070 */
[----:B------:R-:W-:Y:S01]  /*6260*/  @!P3 IMAD.MOV R27, RZ, RZ, -R27 ;  /* 0x000000ffff1bb224 */ /* 0x000fe200078e0a1b */
[----:B------:R-:W-:Y:S01]  /*6270*/  ISETP.GT.U32.AND P3, PT, R4, R10, PT ;  /* 0x0000000a0400720c */ /* 0x000fe20003f64070 */
[----:B------:R-:W-:Y:S01]  /*6280*/  @!P5 IMAD.IADD R8, R8, 0x1, -R4 ;  /* 0x000000010808d824 */ /* 0x000fe200078e0a04 */
[----:B------:R-:W-:-:S11]  /*6290*/  ISETP.GT.U32.AND P5, PT, R4, R13, PT ;  /* 0x0000000d0400720c */ /* 0x000fd60003fa4070 */
[--C-:B------:R-:W-:Y:S01]  /*62a0*/  @!P3 IMAD.IADD R10, R10, 0x1, -R4.reuse ;  /* 0x000000010a0ab824 */ /* 0x100fe200078e0a04 */
[----:B------:R-:W-:Y:S01]  /*62b0*/  ISETP.GT.U32.AND P3, PT, R4, R15, PT ;  /* 0x0000000f0400720c */ /* 0x000fe20003f64070 */
[----:B------:R-:W-:Y:S01]  /*62c0*/  @!P5 IMAD.IADD R13, R13, 0x1, -R4 ;  /* 0x000000010d0dd824 */ /* 0x000fe200078e0a04 */
[----:B------:R-:W-:-:S11]  /*62d0*/  ISETP.GE.AND P2, PT, R106, RZ, PT ;  /* 0x000000ff6a00720c */ /* 0x000fd60003f46270 */
[----:B------:R-:W-:Y:S01]  /*62e0*/  @!P3 IMAD.IADD R15, R15, 0x1, -R4 ;  /* 0x000000010f0fb824 */ /* 0x000fe200078e0a04 */
[----:B------:R-:W-:Y:S01]  /*62f0*/  ISETP.GT.U32.AND P3, PT, R4, R13, PT ;  /* 0x0000000d0400720c */ /* 0x000fe20003f64070 */
[----:B------:R-:W-:Y:S01]  /*6300*/  @!P2 IMAD.MOV R26, RZ, RZ, -R26 ;  /* 0x000000ffff1aa224 */ /* 0x000fe200078e0a1a */
[----:B------:R-:W-:-:S11]  /*6310*/  LOP3.LUT R120, R0, 0x7e, RZ, 0xfc, !PT ;  /* 0x0000007e00787812 */ /* 0x000fd600078efcff */
[----:B------:R-:W-:Y:S01]  /*6320*/  @!P3 IMAD.IADD R13, R13, 0x1, -R4 ;  /* 0x000000010d0db824 */ /* 0x000fe200078e0a04 */
[----:B------:R-:W-:Y:S02]  /*6330*/  ISETP.GE.AND P3, PT, R108, RZ, PT ;  /* 0x000000ff6c00720c */ /* 0x000fe40003f66270 */
[C---:B------:R-:W-:Y:S02]  /*6340*/  LOP3.LUT R122, R0.reuse, 0x86, RZ, 0xfc, !PT ;  /* 0x00000086007a7812 */ /* 0x040fe400078efcff */
[----:B------:R-:W-:Y:S01]  /*6350*/  LOP3.LUT R123, R0, 0x8e, RZ, 0xfc, !PT ;  /* 0x0000008e007b7812 */ /* 0x000fe200078efcff */
[----:B------:R-:W-:Y:S04]  /*6360*/  STL [R1+0x24], R26 ;  /* 0x0000241a01007387 */ /* 0x000fe80000100800 */
[----:B------:R-:W-:Y:S04]  /*6370*/  STL [R1+0x338], R120 ;  /* 0x0003387801007387 */ /* 0x000fe80000100800 */
[----:B------:R-:W-:Y:S01]  /*6380*/  @!P3 IMAD.MOV R23, RZ, RZ, -R23 ;  /* 0x000000ffff17b224 */ /* 0x000fe200078e0a17 */
[----:B------:R-:W-:Y:S04]  /*6390*/  STL [R1+0x334], R122 ;  /* 0x0003347a01007387 */ /* 0x000fe80000100800 */
[----:B------:R-:W-:Y:S04]  /*63a0*/  STL [R1+0x330], R123 ;  /* 0x0003307b01007387 */ /* 0x000fe80000100800 */
[----:B------:R0:W-:Y:S04]  /*63b0*/  STL [R1+0x20], R23 ;  /* 0x0000201701007387 */ /* 0x0001e80000100800 */
[----:B------:R-:W3:Y:S01]  /*63c0*/  LDL R164, [R1+0x48c] ;  /* 0x00048c0001a47983 */ /* 0x000ee20000100800 */
[----:B------:R-:W-:-:S13]  /*63d0*/  ISETP.GT.U32.AND P6, PT, R4, R21, PT ;  /* 0x000000150400720c */ /* 0x000fda0003fc4070 */
[----:B------:R-:W-:Y:S01]  /*63e0*/  @!P6 IMAD.IADD R21, R21, 0x1, -R4 ;  /* 0x000000011515e824 */ /* 0x000fe200078e0a04 */
[C---:B------:R-:W-:Y:S02]  /*63f0*/  ISETP.GT.U32.AND P6, PT, R4.reuse, R9, PT ;  /* 0x000000090400720c */ /* 0x040fe40003fc4070 */
[----:B------:R-:W-:-:S11]  /*6400*/  ISETP.GT.U32.AND P4, PT, R4, R12, PT ;  /* 0x0000000c0400720c */ /* 0x000fd60003f84070 */
[--C-:B------:R-:W-:Y:S01]  /*6410*/  @!P6 IMAD.IADD R9, R9, 0x1, -R4.reuse ;  /* 0x000000010909e824 */ /* 0x100fe200078e0a04 */
[----:B------:R-:W-:Y:S01]  /*6420*/  ISETP.GT.U32.AND P6, PT, R4, R11, PT ;  /* 0x0000000b0400720c */ /* 0x000fe20003fc4070 */
[----:B------:R-:W-:-:S12]  /*6430*/  @!P4 IMAD.IADD R12, R12, 0x1, -R4 ;  /* 0x000000010c0cc824 */ /* 0x000fd800078e0a04 */
[----:B------:R-:W-:Y:S01]  /*6440*/  @!P6 IMAD.IADD R11, R11, 0x1, -R4 ;  /* 0x000000010b0be824 */ /* 0x000fe200078e0a04 */
[C---:B------:R-:W-:Y:S02]  /*6450*/  ISETP.GT.U32.AND P6, PT, R4.reuse, R9, PT ;  /* 0x000000090400720c */ /* 0x040fe40003fc4070 */
[C---:B------:R-:W-:Y:S02]  /*6460*/  ISETP.GT.U32.AND P4, PT, R4.reuse, R12, PT ;  /* 0x0000000c0400720c */ /* 0x040fe40003f84070 */
[----:B------:R-:W-:-:S09]  /*6470*/  ISETP.GT.U32.AND P2, PT, R4, R11, PT ;  /* 0x0000000b0400720c */ /* 0x000fd20003f44070 */
[--C-:B------:R-:W-:Y:S01]  /*6480*/  @!P6 IMAD.IADD R9, R9, 0x1, -R4.reuse ;  /* 0x000000010909e824 */ /* 0x100fe200078e0a04 */
[----:B------:R-:W-:Y:S01]  /*6490*/  ISETP.GT.U32.AND P6, PT, R4, R14, PT ;  /* 0x0000000e0400720c */ /* 0x000fe20003fc4070 */
[--C-:B------:R-:W-:Y:S02]  /*64a0*/  @!P4 IMAD.IADD R12, R12, 0x1, -R4.reuse ;  /* 0x000000010c0cc824 */ /* 0x100fe400078e0a04 */
[----:B------:R-:W-:Y:S01]  /*64b0*/  @!P2 IMAD.IADD R11, R11, 0x1, -R4 ;  /* 0x000000010b0ba824 */ /* 0x000fe200078e0a04 */
[C---:B------:R-:W-:Y:S02]  /*64c0*/  ISETP.GT.U32.AND P2, PT, R4.reuse, R6, PT ;  /* 0x000000060400720c */ /* 0x040fe40003f44070 */
[----:B------:R-:W-:-:S07]  /*64d0*/  ISETP.GT.U32.AND P5, PT, R4, R3, PT ;  /* 0x000000030400720c */ /* 0x000fce0003fa4070 */
[----:B------:R-:W-:Y:S01]  /*64e0*/  @!P6 IMAD.IADD R14, R14, 0x1, -R4 ;  /* 0x000000010e0ee824 */ /* 0x000fe200078e0a04 */
[----:B------:R-:W-:-:S03]  /*64f0*/  ISETP.GE.AND P6, PT, R111, RZ, PT ;  /* 0x000000ff6f00720c */ /* 0x000fc60003fc6270 */
[--C-:B------:R-:W-:Y:S01]  /*6500*/  @!P2 IMAD.IADD R6, R6, 0x1, -R4.reuse ;  /* 0x000000010606a824 */ /* 0x100fe200078e0a04 */
[----:B------:R-:W-:Y:S01]  /*6510*/  ISETP.GT.U32.AND P2, PT, R4, R15, PT ;  /* 0x0000000f0400720c */ /* 0x000fe20003f44070 */
[----:B------:R-:W-:-:S08]  /*6520*/  @!P5 IMAD.IADD R3, R3, 0x1, -R4 ;  /* 0x000000010303d824 */ /* 0x000fd000078e0a04 */
[----:B------:R-:W-:Y:S01]  /*6530*/  @!P6 IMAD.MOV R24, RZ, RZ, -R24 ;  /* 0x000000ffff18e224 */ /* 0x000fe200078e0a18 */
[C---:B------:R-:W-:Y:S02]  /*6540*/  ISETP.GT.U32.AND P6, PT, R4.reuse, R6, PT ;  /* 0x000000060400720c */ /* 0x040fe40003fc4070 */
[C---:B------:R-:W-:Y:S01]  /*6550*/  ISETP.GT.U32.AND P5, PT, R4.reuse, R3, PT ;  /* 0x000000030400720c */ /* 0x040fe20003fa4070 */
[----:B------:R-:W-:Y:S01]  /*6560*/  @!P2 IMAD.IADD R15, R15, 0x1, -R4 ;  /* 0x000000010f0fa824 */ /* 0x000fe200078e0a04 */
[----:B------:R-:W-:-:S09]  /*6570*/  ISETP.GT.U32.AND P2, PT, R4, R18, PT ;  /* 0x000000120400720c */ /* 0x000fd20003f44070 */
[--C-:B------:R-:W-:Y:S01]  /*6580*/  @!P6 IMAD.IADD R6, R6, 0x1, -R4.reuse ;  /* 0x000000010606e824 */ /* 0x100fe200078e0a04 */
[C---:B------:R-:W-:Y:S01]  /*6590*/  ISETP.GT.U32.AND P6, PT, R4.reuse, R71, PT ;  /* 0x000000470400720c */ /* 0x040fe20003fc4070 */
[--C-:B------:R-:W-:Y:S01]  /*65a0*/  @!P5 IMAD.IADD R3, R3, 0x1, -R4.reuse ;  /* 0x000000010303d824 */ /* 0x100fe200078e0a04 */
[----:B------:R-:W-:Y:S01]  /*65b0*/  ISETP.GT.U32.AND P5, PT, R4, R70, PT ;  /* 0x000000460400720c */ /* 0x000fe20003fa4070 */
[----:B------:R-:W-:Y:S01]  /*65c0*/  @!P2 IMAD.IADD R18, R18, 0x1, -R4 ;  /* 0x000000011212a824 */ /* 0x000fe200078e0a04 */
[----:B------:R-:W-:Y:S02]  /*65d0*/  ISETP.GE.AND P2, PT, R109, RZ, PT ;  /* 0x000000ff6d00720c */ /* 0x000fe40003f46270 */
[----:B------:R-:W-:Y:S01]  /*65e0*/  IABS R98, R140 ;  /* 0x0000008c00627213 */ /* 0x000fe20000000000 */
[----:B------:R-:W-:Y:S02]  /*65f0*/  IMAD R37, R4, R95, R94 ;  /* 0x0000005f04257224 */ /* 0x000fe400078e025e */
[----:B------:R-:W-:-:S04]  /*6600*/  IMAD.MOV.U32 R109, RZ, RZ, R22 ;  /* 0x000000ffff6d7224 */ /* 0x000fc800078e0016 */
[--C-:B------:R-:W-:Y:S02]  /*6610*/  @!P6 IMAD.IADD R71, R71, 0x1, -R4.reuse ;  /* 0x000000014747e824 */ /* 0x100fe400078e0a04 */
[C---:B------:R-:W-:Y:S01]  /*6620*/  IMAD.HI.U32 R94, R5.reuse, R98, RZ ;  /* 0x00000062055e7227 */ /* 0x040fe200078e00ff */
[----:B------:R-:W-:Y:S02]  /*6630*/  IABS R95, R141 ;  /* 0x0000008d005f7213 */ /* 0x000fe40000000000 */
[----:B------:R-:W-:Y:S01]  /*6640*/  ISETP.GT.U32.AND P3, PT, R4, R71, PT ;  /* 0x000000470400720c */ /* 0x000fe20003f64070 */
[----:B------:R-:W-:Y:S01]  /*6650*/  @!P5 IMAD.IADD R70, R70, 0x1, -R4 ;  /* 0x000000014646d824 */ /* 0x000fe200078e0a04 */
[C---:B------:R-:W-:Y:S01]  /*6660*/  ISETP.GT.U32.AND P5, PT, R4.reuse, R18, PT ;  /* 0x000000120400720c */ /* 0x040fe20003fa4070 */
[----:B------:R-:W-:Y:S02]  /*6670*/  IMAD.MOV R94, RZ, RZ, -R94 ;  /* 0x000000ffff5e7224 */ /* 0x000fe400078e0a5e */
[----:B------:R-:W-:Y:S01]  /*6680*/  @!P2 IMAD.MOV R109, RZ, RZ, -R109 ;  /* 0x000000ffff6da224 */ /* 0x000fe200078e0a6d */
[C---:B------:R-:W-:Y:S01]  /*6690*/  ISETP.GT.U32.AND P2, PT, R4.reuse, R70, PT ;  /* 0x000000460400720c */ /* 0x040fe20003f44070 */
[----:B------:R-:W-:Y:S01]  /*66a0*/  IMAD R94, R4, R94, R98 ;  /* 0x0000005e045e7224 */ /* 0x000fe200078e0262 */
[----:B------:R-:W-:Y:S01]  /*66b0*/  IABS R97, R137 ;  /* 0x0000008900617213 */ /* 0x000fe20000000000 */
[----:B------:R-:W-:Y:S01]  /*66c0*/  IMAD.HI.U32 R100, R5, R95, RZ ;  /* 0x0000005f05647227 */ /* 0x000fe200078e00ff */
[----:B------:R-:W-:-:S03]  /*66d0*/  IABS R98, R115 ;  /* 0x0000007300627213 */ /* 0x000fc60000000000 */
[----:B------:R-:W-:-:S04]  /*66e0*/  IMAD.HI.U32 R99, R5, R97, RZ ;  /* 0x0000006105637227 */ /* 0x000fc800078e00ff */
[----:B------:R-:W-:Y:S02]  /*66f0*/  IMAD.MOV R100, RZ, RZ, -R100 ;  /* 0x000000ffff647224 */ /* 0x000fe400078e0a64 */
[----:B------:R-:W-:Y:S02]  /*6700*/  IMAD.MOV.U32 R31, RZ, RZ, R98 ;  /* 0x000000ffff1f7224 */ /* 0x000fe400078e0062 */
[----:B------:R-:W-:Y:S01]  /*6710*/  @!P3 IMAD.IADD R71, R71, 0x1, -R4 ;  /* 0x000000014747b824 */ /* 0x000fe200078e0a04 */
[----:B--2---:R-:W-:-:S13]  /*6720*/  ISETP.GE.AND P4, PT, R102, RZ, PT ;  /* 0x000000ff6600720c */ /* 0x004fda0003f86270 */
[----:B------:R-:W-:Y:S01]  /*6730*/  @!P4 IMAD.MOV R25, RZ, RZ, -R25 ;  /* 0x000000ffff19c224 */ /* 0x000fe200078e0a19 */
[----:B------:R-:W-:-:S13]  /*6740*/  ISETP.GT.U32.AND P4, PT, R4, R14, PT ;  /* 0x0000000e0400720c */ /* 0x000fda0003f84070 */
[----:B------:R-:W-:Y:S01]  /*6750*/  @!P4 IMAD.IADD R14, R14, 0x1, -R4 ;  /* 0x000000010e0ec824 */ /* 0x000fe200078e0a04 */
[----:B------:R-:W-:-:S13]  /*6760*/  ISETP.GT.U32.AND P4, PT, R4, R68, PT ;  /* 0x000000440400720c */ /* 0x000fda0003f84070 */
[----:B------:R-:W-:Y:S01]  /*6770*/  @!P4 IMAD.IADD R68, R68, 0x1, -R4 ;  /* 0x000000014444c824 */ /* 0x000fe200078e0a04 */
[C---:B------:R-:W-:Y:S01]  /*6780*/  ISETP.GT.U32.AND P4, PT, R4.reuse, R69, PT ;  /* 0x000000450400720c */ /* 0x040fe20003f84070 */
[C---:B------:R-:W-:Y:S01]  /*6790*/  IMAD R95, R4.reuse, R100, R95 ;  /* 0x00000064045f7224 */ /* 0x040fe200078e025f */
[----:B------:R-:W-:-:S11]  /*67a0*/  ISETP.GT.U32.AND P3, PT, R4, R76, PT ;  /* 0x0000004c0400720c */ /* 0x000fd60003f64070 */
[----:B------:R-:W-:-:S05]  /*67b0*/  @!P4 IMAD.IADD R69, R69, 0x1, -R4 ;  /* 0x000000014545c824 */ /* 0x000fca00078e0a04 */
[----:B------:R-:W-:Y:S01]  /*67c0*/  ISETP.GT.U32.AND P4, PT, R4, R69, PT ;  /* 0x000000450400720c */ /* 0x000fe20003f84070 */
[----:B------:R-:W-:Y:S01]  /*67d0*/  IMAD.MOV R99, RZ, RZ, -R99 ;  /* 0x000000ffff637224 */ /* 0x000fe200078e0a63 */
[----:B------:R-:W-:Y:S01]  /*67e0*/  IABS R98, R116 ;  /* 0x0000007400627213 */ /* 0x000fe20000000000 */
[----:B------:R-:W-:-:S04]  /*67f0*/  IMAD.HI.U32 R100, R5, R31, RZ ;  /* 0x0000001f05647227 */ /* 0x000fc800078e00ff */
[--C-:B------:R-:W-:Y:S01]  /*6800*/  @!P5 IMAD.IADD R18, R18, 0x1, -R4.reuse ;  /* 0x000000011212d824 */ /* 0x100fe200078e0a04 */
[----:B------:R-:W-:Y:S01]  /*6810*/  ISETP.GT.U32.AND P5, PT, R4, R77, PT ;  /* 0x0000004d0400720c */ /* 0x000fe20003fa4070 */
[----:B------:R-:W-:Y:S01]  /*6820*/  @!P2 IMAD.IADD R70, R70, 0x1, -R4 ;  /* 0x000000014646a824 */ /* 0x000fe200078e0a04 */
[C---:B------:R-:W-:Y:S01]  /*6830*/  ISETP.GT.U32.AND P2, PT, R4.reuse, R81, PT ;  /* 0x000000510400720c */ /* 0x040fe20003f44070 */
[----:B------:R-:W-:Y:S01]  /*6840*/  IMAD R34, R4, R99, R97 ;  /* 0x0000006304227224 */ /* 0x000fe200078e0261 */
[----:B------:R-:W-:Y:S01]  /*6850*/  IABS R107, R19 ;  /* 0x00000013006b7213 */ /* 0x000fe20000000000 */
[----:B------:R-:W-:Y:S01]  /*6860*/  IMAD.MOV R100, RZ, RZ, -R100 ;  /* 0x000000ffff647224 */ /* 0x000fe200078e0a64 */
[----:B------:R-:W1:Y:S01]  /*6870*/  S2R R131, SR_TID.X ;  /* 0x0000000000837919 */ /* 0x000e620000002100 */
[----:B------:R-:W-:Y:S01]  /*6880*/  IMAD.HI.U32 R99, R5, R98, RZ ;  /* 0x0000006205637227 */ /* 0x000fe200078e00ff */
[----:B------:R-:W-:-:S03]  /*6890*/  IABS R106, R117 ;  /* 0x00000075006a7213 */ /* 0x000fc60000000000 */
[----:B------:R-:W-:Y:S01]  /*68a0*/  @!P4 IMAD.IADD R69, R69, 0x1, -R4 ;  /* 0x000000014545c824 */ /* 0x000fe200078e0a04 */
[C---:B------:R-:W-:Y:S01]  /*68b0*/  ISETP.GT.U32.AND P4, PT, R4.reuse, R80, PT ;  /* 0x000000500400720c */ /* 0x040fe20003f84070 */
[----:B------:R-:W-:Y:S02]  /*68c0*/  IMAD R31, R4, R100, R31 ;  /* 0x00000064041f7224 */ /* 0x000fe400078e021f */
[----:B------:R-:W-:Y:S02]  /*68d0*/  IMAD.MOV R99, RZ, RZ, -R99 ;  /* 0x000000ffff637224 */ /* 0x000fe400078e0a63 */
[----:B------:R-:W-:Y:S01]  /*68e0*/  IMAD.HI.U32 R100, R5, R107, RZ ;  /* 0x0000006b05647227 */ /* 0x000fe200078e00ff */
[----:B------:R-:W-:-:S03]  /*68f0*/  IABS R105, R118 ;  /* 0x0000007600697213 */ /* 0x000fc60000000000 */
[----:B------:R-:W-:Y:S02]  /*6900*/  @!P3 IMAD.IADD R76, R76, 0x1, -R4 ;  /* 0x000000014c4cb824 */ /* 0x000fe400078e0a04 */
[----:B------:R-:W-:Y:S02]  /*6910*/  IMAD R29, R4, R99, R98 ;  /* 0x00000063041d7224 */ /* 0x000fe400078e0262 */
[----:B------:R-:W-:-:S04]  /*6920*/  IMAD.HI.U32 R99, R5, R106, RZ ;  /* 0x0000006a05637227 */ /* 0x000fc800078e00ff */
[----:B------:R-:W-:Y:S02]  /*6930*/  IMAD.MOV R100, RZ, RZ, -R100 ;  /* 0x000000ffff647224 */ /* 0x000fe400078e0a64 */
[--C-:B------:R-:W-:Y:S02]  /*6940*/  @!P5 IMAD.IADD R77, R77, 0x1, -R4.reuse ;  /* 0x000000014d4dd824 */ /* 0x100fe400078e0a04 */
[----:B------:R-:W-:Y:S01]  /*6950*/  @!P2 IMAD.IADD R81, R81, 0x1, -R4 ;  /* 0x000000015151a824 */ /* 0x000fe200078e0a04 */
[C---:B------:R-:W-:Y:S01]  /*6960*/  ISETP.GT.U32.AND P2, PT, R4.reuse, R76, PT ;  /* 0x0000004c0400720c */ /* 0x040fe20003f44070 */
[C---:B------:R-:W-:Y:S02]  /*6970*/  IMAD R107, R4.reuse, R100, R107 ;  /* 0x00000064046b7224 */ /* 0x040fe400078e026b */
[----:B------:R-:W-:Y:S01]  /*6980*/  IMAD.MOV R99, RZ, RZ, -R99 ;  /* 0x000000ffff637224 */ /* 0x000fe200078e0a63 */
[----:B------:R-:W-:Y:S01]  /*6990*/  ISETP.GT.U32.AND P3, PT, R4, R77, PT ;  /* 0x0000004d0400720c */ /* 0x000fe20003f64070 */
[----:B------:R-:W-:-:S04]  /*69a0*/  IMAD.HI.U32 R100, R5, R105, RZ ;  /* 0x0000006905647227 */ /* 0x000fc800078e00ff */
[----:B------:R-:W-:Y:S02]  /*69b0*/  @!P4 IMAD.IADD R80, R80, 0x1, -R4 ;  /* 0x000000015050c824 */ /* 0x000fe400078e0a04 */
[C---:B------:R-:W-:Y:S01]  /*69c0*/  IMAD R106, R4.reuse, R99, R106 ;  /* 0x00000063046a7224 */ /* 0x040fe200078e026a */
[----:B------:R-:W-:Y:S01]  /*69d0*/  IABS R99, R122 ;  /* 0x0000007a00637213 */ /* 0x000fe20000000000 */
[----:B------:R-:W-:Y:S01]  /*69e0*/  IMAD.MOV R100, RZ, RZ, -R100 ;  /* 0x000000ffff647224 */ /* 0x000fe200078e0a64 */
[----:B------:R-:W-:-:S03]  /*69f0*/  ISETP.GT.U32.AND P4, PT, R4, R80, PT ;  /* 0x000000500400720c */ /* 0x000fc60003f84070 */
[----:B------:R-:W-:Y:S02]  /*6a00*/  IMAD R105, R4, R100, R105 ;  /* 0x0000006404697224 */ /* 0x000fe400078e0269 */
[----:B------:R-:W-:-:S04]  /*6a10*/  IMAD.HI.U32 R100, R5, R99, RZ ;  /* 0x0000006305647227 */ /* 0x000fc800078e00ff */
[----:B------:R-:W-:Y:S01]  /*6a20*/  @!P2 IMAD.IADD R76, R76, 0x1, -R4 ;  /* 0x000000014c4ca824 */ /* 0x000fe200078e0a04 */
[C---:B------:R-:W-:Y:S01]  /*6a30*/  ISETP.GT.U32.AND P2, PT, R4.reuse, R83, PT ;  /* 0x000000530400720c */ /* 0x040fe20003f44070 */
[----:B------:R-:W-:Y:S02]  /*6a40*/  IMAD.MOV R100, RZ, RZ, -R100 ;  /* 0x000000ffff647224 */ /* 0x000fe400078e0a64 */
[--C-:B------:R-:W-:Y:S01]  /*6a50*/  @!P3 IMAD.IADD R77, R77, 0x1, -R4.reuse ;  /* 0x000000014d4db824 */ /* 0x100fe200078e0a04 */
[C---:B------:R-:W-:Y:S01]  /*6a60*/  ISETP.GT.U32.AND P3, PT, R4.reuse, R82, PT ;  /* 0x000000520400720c */ /* 0x040fe20003f64070 */
[----:B0-----:R-:W-:Y:S01]  /*6a70*/  IMAD R23, R4, R100, R99 ;  /* 0x0000006404177224 */ /* 0x001fe200078e0263 */
[----:B-1----:R-:W-:Y:S01]  /*6a80*/  SHF.R.U32.HI R100, RZ, 0x6, R131 ;  /* 0x00000006ff647819 */ /* 0x002fe20000011683 */
[----:B------:R-:W-:Y:S01]  /*6a90*/  @!P4 IMAD.IADD R80, R80, 0x1, -R4 ;  /* 0x000000015050c824 */ /* 0x000fe200078e0a04 */
[----:B------:R-:W-:Y:S02]  /*6aa0*/  LOP3.LUT R124, R0, 0x96, RZ, 0xfc, !PT ;  /* 0x00000096007c7812 */ /* 0x000fe400078efcff */
[----:B---3--:R-:W-:-:S02]  /*6ab0*/  ISETP.GE.AND P4, PT, R164, RZ, PT ;  /* 0x000000ffa400720c */ /* 0x008fc40003f86270 */
[----:B------:R-:W-:Y:S02]  /*6ac0*/  SGXT.U32 R100, R100, 0x1 ;  /* 0x000000016464781a */ /* 0x000fe40000000000 */
[----:B------:R-:W-:Y:S01]  /*6ad0*/  LOP3.LUT R125, R0, 0x9e, RZ, 0xfc, !PT ;  /* 0x0000009e007d7812 */ /* 0x000fe200078efcff */
[--C-:B------:R-:W-:Y:S01]  /*6ae0*/  @!P2 IMAD.IADD R83, R83, 0x1, -R4.reuse ;  /* 0x000000015353a824 */ /* 0x100fe200078e0a04 */
[----:B------:R-:W-:Y:S01]  /*6af0*/  STL [R1+0x32c], R124 ;  /* 0x00032c7c01007387 */ /* 0x000fe20000100800 */
[----:B------:R-:W-:Y:S01]  /*6b00*/  ISETP.LT.AND P2, PT, R100, R2, P0 ;  /* 0x000000026400720c */ /* 0x000fe20000741270 */
[----:B------:R-:W-:Y:S02]  /*6b10*/  @!P3 IMAD.IADD R82, R82, 0x1, -R4 ;  /* 0x000000015252b824 */ /* 0x000fe400078e0a04 */
[----:B------:R-:W-:Y:S01]  /*6b20*/  STL [R1+0x328], R125 ;  /* 0x0003287d01007387 */ /* 0x000fe20000100800 */
[----:B------:R-:W-:Y:S01]  /*6b30*/  ISETP.GE.AND P3, PT, R161, RZ, PT ;  /* 0x000000ffa100720c */ /* 0x000fe20003f66270 */
[----:B------:R-:W-:-:S02]  /*6b40*/  IMAD.MOV.U32 R161, RZ, RZ, R20 ;  /* 0x000000ffffa17224 */ /* 0x000fc400078e0014 */
[----:B------:R-:W2:Y:S01]  /*6b50*/  LDL R164, [R1+0x484] ;  /* 0x0004840001a47983 */ /* 0x000ea20000100800 */
[----:B------:R-:W-:Y:S01]  /*6b60*/  PRMT R121, RZ, 0x7610, R121 ;  /* 0x00007610ff797816 */ /* 0x000fe20000000079 */
[----:B------:R-:W-:Y:S01]  /*6b70*/  @!P4 IMAD.MOV R161, RZ, RZ, -R161 ;  /* 0x000000ffffa1c224 */ /* 0x000fe200078e0aa1 */
[----:B------:R-:W-:-:S04]  /*6b80*/  IABS R97, R114 ;  /* 0x0000007200617213 */ /* 0x000fc80000000000 */
[----:B------:R0:W-:Y:S04]  /*6b90*/  STL [R1+0x6e0], R161 ;  /* 0x0006e0a101007387 */ /* 0x0001e80000100800 */
[----:B------:R1:W3:Y:S01]  /*6ba0*/  @P2 LDG.E.U16 R121, desc[UR20][R132.64] ;  /* 0x0000001484792981 */ /* 0x0002e2000c1e1500 */
[----:B------:R-:W-:-:S03]  /*6bb0*/  IMAD.HI.U32 R101, R5, R97, RZ ;  /* 0x0000006105657227 */ /* 0x000fc600078e00ff */
[----:B------:R-:W1:Y:S01]  /*6bc0*/  LDL.LU.64 R132, [R1+0x888] ;  /* 0x0008880001847983 */ /* 0x000e620000300a00 */
[----:B------:R-:W-:Y:S01]  /*6bd0*/  IMAD.MOV R101, RZ, RZ, -R101 ;  /* 0x000000ffff657224 */ /* 0x000fe200078e0a65 */
[----:B------:R-:W-:Y:S02]  /*6be0*/  IABS R108, R120 ;  /* 0x00000078006c7213 */ /* 0x000fe40000000000 */
[----:B------:R-:W4:Y:S01]  /*6bf0*/  LDL.64 R162, [R1+0x1a8] ;  /* 0x0001a80001a27983 */ /* 0x000f220000100a00 */
[----:B------:R-:W-:Y:S02]  /*6c00*/  IMAD R97, R4, R101, R97 ;  /* 0x0000006504617224 */ /* 0x000fe400078e0261 */
[----:B------:R-:W-:-:S04]  /*6c10*/  IMAD.HI.U32 R101, R5, R108, RZ ;  /* 0x0000006c05657227 */ /* 0x000fc800078e00ff */
[----:B------:R-:W-:-:S04]  /*6c20*/  IMAD.MOV R101, RZ, RZ, -R101 ;  /* 0x000000ffff657224 */ /* 0x000fc800078e0a65 */
[C---:B------:R-:W-:Y:S02]  /*6c30*/  IMAD R108, R4.reuse, R101, R108 ;  /* 0x00000065046c7224 */ /* 0x040fe400078e026c */
[----:B------:R-:W3:Y:S01]  /*6c40*/  LDL.64 R100, [R1+0x1b0] ;  /* 0x0001b00001647983 */ /* 0x000ee20000100a00 */
[----:B------:R-:W-:-:S13]  /*6c50*/  ISETP.GT.U32.AND P6, PT, R4, R68, PT ;  /* 0x000000440400720c */ /* 0x000fda0003fc4070 */
[----:B------:R-:W-:Y:S01]  /*6c60*/  @!P6 IMAD.IADD R68, R68, 0x1, -R4 ;  /* 0x000000014444e824 */ /* 0x000fe200078e0a04 */
[----:B------:R-:W-:Y:S01]  /*6c70*/  ISETP.GT.U32.AND P6, PT, R4, R78, PT ;  /* 0x0000004e0400720c */ /* 0x000fe20003fc4070 */
[----:B------:R-:W-:-:S12]  /*6c80*/  IMAD.MOV.U32 R111, RZ, RZ, R21 ;  /* 0x000000ffff6f7224 */ /* 0x000fd800078e0015 */
[----:B------:R-:W-:Y:S01]  /*6c90*/  @!P6 IMAD.IADD R78, R78, 0x1, -R4 ;  /* 0x000000014e4ee824 */ /* 0x000fe200078e0a04 */
[----:B------:R-:W-:-:S04]  /*6ca0*/  ISETP.GE.AND P6, PT, R110, RZ, PT ;  /* 0x000000ff6e00720c */ /* 0x000fc80003fc6270 */
[----:B------:R-:W-:-:S09]  /*6cb0*/  ISETP.GT.U32.AND P5, PT, R4, R78, PT ;  /* 0x0000004e0400720c */ /* 0x000fd20003fa4070 */
[----:B------:R-:W-:Y:S01]  /*6cc0*/  @!P6 IMAD.MOV R111, RZ, RZ, -R111 ;  /* 0x000000ffff6fe224 */ /* 0x000fe200078e0a6f */
[----:B------:R-:W-:-:S03]  /*6cd0*/  ISETP.GT.U32.AND P6, PT, R4, R81, PT ;  /* 0x000000510400720c */ /* 0x000fc60003fc4070 */
[----:B------:R-:W-:Y:S01]  /*6ce0*/  @!P5 IMAD.IADD R78, R78, 0x1, -R4 ;  /* 0x000000014e4ed824 */ /* 0x000fe200078e0a04 */
[----:B------:R-:W-:-:S09]  /*6cf0*/  ISETP.GT.U32.AND P5, PT, R4, R79, PT ;  /* 0x0000004f0400720c */ /* 0x000fd20003fa4070 */
[----:B------:R-:W-:Y:S01]  /*6d00*/  @!P6 IMAD.IADD R81, R81, 0x1, -R4 ;  /* 0x000000015151e824 */ /* 0x000fe200078e0a04 */
[----:B------:R-:W-:-:S03]  /*6d10*/  ISETP.GT.U32.AND P6, PT, R4, R85, PT ;  /* 0x000000550400720c */ /* 0x000fc60003fc4070 */
[----:B------:R-:W-:Y:S01]  /*6d20*/  @!P5 IMAD.IADD R79, R79, 0x1, -R4 ;  /* 0x000000014f4fd824 */ /* 0x000fe200078e0a04 */
[----:B------:R-:W-:Y:S02]  /*6d30*/  ISETP.GT.U32.AND P5, PT, R4, R84, PT ;  /* 0x000000540400720c */ /* 0x000fe40003fa4070 */
[----:B------:R-:W-:-:S07]  /*6d40*/  IABS R98, R119 ;  /* 0x0000007700627213 */ /* 0x000fce0000000000 */
[--C-:B------:R-:W-:Y:S01]  /*6d50*/  @!P6 IMAD.IADD R85, R85, 0x1, -R4.reuse ;  /* 0x000000015555e824 */ /* 0x100fe200078e0a04 */
[C---:B------:R-:W-:Y:S02]  /*6d60*/  ISETP.GT.U32.AND P6, PT, R4.reuse, R79, PT ;  /* 0x0000004f0400720c */ /* 0x040fe40003fc4070 */
[----:B------:R-:W-:Y:S01]  /*6d70*/  ISETP.GT.U32.AND P4, PT, R4, R82, PT ;  /* 0x000000520400720c */ /* 0x000fe20003f84070 */
[----:B------:R-:W-:Y:S01]  /*6d80*/  @!P5 IMAD.IADD R84, R84, 0x1, -R4 ;  /* 0x000000015454d824 */ /* 0x000fe200078e0a04 */
[----:B------:R-:W-:Y:S01]  /*6d90*/  ISETP.GT.U32.AND P2, PT, R4, R85, PT ;  /* 0x000000550400720c */ /* 0x000fe20003f44070 */
[----:B------:R-:W-:-:S03]  /*6da0*/  IMAD.HI.U32 R26, R5, R98, RZ ;  /* 0x00000062051a7227 */ /* 0x000fc600078e00ff */
[----:B------:R-:W-:Y:S01]  /*6db0*/  ISETP.GT.U32.AND P5, PT, R4, R84, PT ;  /* 0x000000540400720c */ /* 0x000fe20003fa4070 */
[----:B------:R-:W-:-:S04]  /*6dc0*/  IMAD.MOV R26, RZ, RZ, -R26 ;  /* 0x000000ffff1a7224 */ /* 0x000fc800078e0a1a */
[--C-:B------:R-:W-:Y:S01]  /*6dd0*/  @!P6 IMAD.IADD R79, R79, 0x1, -R4.reuse ;  /* 0x000000014f4fe824 */ /* 0x100fe200078e0a04 */
[C---:B------:R-:W-:Y:S01]  /*6de0*/  ISETP.GT.U32.AND P6, PT, R4.reuse, R88, PT ;  /* 0x000000580400720c */ /* 0x040fe20003fc4070 */
[----:B------:R-:W-:Y:S01]  /*6df0*/  @!P3 IMAD.MOV R17, RZ, RZ, -R17 ;  /* 0x000000ffff11b224 */ /* 0x000fe200078e0a11 */
[C---:B------:R-:W-:Y:S01]  /*6e00*/  ISETP.GT.U32.AND P3, PT, R4.reuse, R83, PT ;  /* 0x000000530400720c */ /* 0x040fe20003f64070 */
[----:B------:R-:W-:Y:S01]  /*6e10*/  @!P2 IMAD.IADD R85, R85, 0x1, -R4 ;  /* 0x000000015555a824 */ /* 0x000fe200078e0a04 */
[C---:B------:R-:W-:Y:S01]  /*6e20*/  ISETP.GT.U32.AND P2, PT, R4.reuse, R90, PT ;  /* 0x0000005a0400720c */ /* 0x040fe20003f44070 */
[----:B------:R-:W-:Y:S01]  /*6e30*/  IMAD R26, R4, R26, R98 ;  /* 0x0000001a041a7224 */ /* 0x000fe200078e0262 */
[----:B------:R-:W-:Y:S01]  /*6e40*/  IABS R98, R123 ;  /* 0x0000007b00627213 */ /* 0x000fe20000000000 */
[--C-:B------:R-:W-:Y:S01]  /*6e50*/  @!P4 IMAD.IADD R82, R82, 0x1, -R4.reuse ;  /* 0x000000015252c824 */ /* 0x100fe200078e0a04 */
[----:B------:R-:W-:Y:S01]  /*6e60*/  ISETP.GT.U32.AND P4, PT, R4, R87, PT ;  /* 0x000000570400720c */ /* 0x000fe20003f84070 */
[----:B------:R-:W-:Y:S01]  /*6e70*/  @!P5 IMAD.IADD R84, R84, 0x1, -R4 ;  /* 0x000000015454d824 */ /* 0x000fe200078e0a04 */
[----:B------:R-:W-:Y:S01]  /*6e80*/  ISETP.GT.U32.AND P5, PT, R4, R89, PT ;  /* 0x000000590400720c */ /* 0x000fe20003fa4070 */
[----:B------:R-:W-:Y:S01]  /*6e90*/  IMAD.HI.U32 R102, R5, R98, RZ ;  /* 0x0000006205667227 */ /* 0x000fe200078e00ff */
[----:B------:R-:W-:-:S03]  /*6ea0*/  IABS R110, R124 ;  /* 0x0000007c006e7213 */ /* 0x000fc60000000000 */
[----:B------:R-:W-:Y:S01]  /*6eb0*/  @!P6 IMAD.IADD R88, R88, 0x1, -R4 ;  /* 0x000000015858e824 */ /* 0x000fe200078e0a04 */
[----:B------:R-:W-:Y:S01]  /*6ec0*/  LOP3.LUT R20, R16, 0x6, RZ, 0xfc, !PT ;  /* 0x0000000610147812 */ /* 0x000fe200078efcff */
[----:B------:R-:W-:Y:S02]  /*6ed0*/  IMAD.MOV R22, RZ, RZ, -R102 ;  /* 0x000000ffff167224 */ /* 0x000fe400078e0a66 */
[--C-:B------:R-:W-:Y:S01]  /*6ee0*/  @!P3 IMAD.IADD R83, R83, 0x1, -R4.reuse ;  /* 0x000000015353b824 */ /* 0x100fe200078e0a04 */
[----:B------:R-:W-:Y:S01]  /*6ef0*/  ISETP.GT.U32.AND P3, PT, R4, R86, PT ;  /* 0x000000560400720c */ /* 0x000fe20003f64070 */
[----:B------:R-:W-:Y:S01]  /*6f00*/  @!P2 IMAD.IADD R90, R90, 0x1, -R4 ;  /* 0x000000015a5aa824 */ /* 0x000fe200078e0a04 */
[----:B------:R-:W-:Y:S01]  /*6f10*/  ISETP.LT.AND P2, PT, R20, R2, P0 ;  /* 0x000000021400720c */ /* 0x000fe20000741270 */
[----:B------:R-:W-:Y:S01]  /*6f20*/  IMAD R22, R4, R22, R98 ;  /* 0x0000001604167224 */ /* 0x000fe200078e0262 */
[----:B------:R-:W-:Y:S01]  /*6f30*/  IABS R21, R125 ;  /* 0x0000007d00157213 */ /* 0x000fe20000000000 */
[----:B------:R-:W-:-:S04]  /*6f40*/  IMAD.HI.U32 R98, R5, R110, RZ ;  /* 0x0000006e05627227 */ /* 0x000fc800078e00ff */
[----:B------:R-:W-:Y:S02]  /*6f50*/  @!P4 IMAD.IADD R87, R87, 0x1, -R4 ;  /* 0x000000015757c824 */ /* 0x000fe400078e0a04 */
[----:B------:R-:W-:Y:S02]  /*6f60*/  IMAD.MOV R98, RZ, RZ, -R98 ;  /* 0x000000ffff627224 */ /* 0x000fe400078e0a62 */
[----:B------:R-:W-:Y:S01]  /*6f70*/  @!P5 IMAD.IADD R89, R89, 0x1, -R4 ;  /* 0x000000015959d824 */ /* 0x000fe200078e0a04 */
[----:B------:R-:W-:Y:S01]  /*6f80*/  ISETP.GT.U32.AND P5, PT, R4, R87, PT ;  /* 0x000000570400720c */ /* 0x000fe20003fa4070 */
[----:B------:R-:W-:Y:S01]  /*6f90*/  IMAD.HI.U32 R99, R5, R21, RZ ;  /* 0x0000001505637227 */ /* 0x000fe200078e00ff */
[----:B------:R-:W-:-:S03]  /*6fa0*/  LOP3.LUT R126, R0, 0xa6, RZ, 0xfc, !PT ;  /* 0x000000a6007e7812 */ /* 0x000fc600078efcff */
[----:B------:R-:W-:Y:S01]  /*6fb0*/  IMAD R110, R4, R98, R110 ;  /* 0x00000062046e7224 */ /* 0x000fe200078e026e */
[----:B------:R-:W-:Y:S01]  /*6fc0*/  LOP3.LUT R98, R16, 0x4, RZ, 0xfc, !PT ;  /* 0x0000000410627812 */ /* 0x000fe200078efcff */
[----:B------:R-:W-:Y:S01]  /*6fd0*/  IMAD.MOV R99, RZ, RZ, -R99 ;  /* 0x000000ffff637224 */ /* 0x000fe200078e0a63 */
[----:B------:R-:W-:Y:S01]  /*6fe0*/  STL [R1+0x318], R126 ;  /* 0x0003187e01007387 */ /* 0x000fe20000100800 */
[--C-:B------:R-:W-:Y:S01]  /*6ff0*/  @!P3 IMAD.IADD R86, R86, 0x1, -R4.reuse ;  /* 0x000000015656b824 */ /* 0x100fe200078e0a04 */
[-C--:B------:R-:W-:Y:S01]  /*7000*/  ISETP.LT.AND P3, PT, R98, R2.reuse, P0 ;  /* 0x000000026200720c */ /* 0x080fe20000761270 */
[----:B------:R-:W-:Y:S01]  /*7010*/  IMAD R21, R4, R99, R21 ;  /* 0x0000006304157224 */ /* 0x000fe200078e0215 */
[----:B------:R-:W-:Y:S01]  /*7020*/  LOP3.LUT R99, R16, 0x2, RZ, 0xfc, !PT ;  /* 0x0000000210637812 */ /* 0x000fe200078efcff */
[----:B------:R-:W-:Y:S01]  /*7030*/  @!P5 IMAD.IADD R87, R87, 0x1, -R4 ;  /* 0x000000015757d824 */ /* 0x000fe200078e0a04 */
[----:B------:R-:W-:Y:S02]  /*7040*/  ISETP.GT.U32.AND P5, PT, R4, R91, PT ;  /* 0x0000005b0400720c */ /* 0x000fe40003fa4070 */
[----:B------:R-:W-:-:S02]  /*7050*/  ISETP.LT.AND P4, PT, R99, R2, P0 ;  /* 0x000000026300720c */ /* 0x000fc40000781270 */
[----:B------:R-:W-:Y:S02]  /*7060*/  PRMT R135, RZ, 0x7610, R135 ;  /* 0x00007610ff877816 */ /* 0x000fe40000000087 */
[----:B------:R-:W-:Y:S02]  /*7070*/  PRMT R134, RZ, 0x7610, R134 ;  /* 0x00007610ff867816 */ /* 0x000fe40000000086 */
[----:B------:R-:W-:-:S05]  /*7080*/  LOP3.LUT R127, R0, 0xae, RZ, 0xfc, !PT ;  /* 0x000000ae007f7812 */ /* 0x000fca00078efcff */
[----:B------:R-:W-:Y:S01]  /*7090*/  @!P5 IMAD.IADD R91, R91, 0x1, -R4 ;  /* 0x000000015b5bd824 */ /* 0x000fe200078e0a04 */
[----:B--2---:R-:W-:Y:S02]  /*70a0*/  ISETP.GE.AND P6, PT, R164, RZ, PT ;  /* 0x000000ffa400720c */ /* 0x004fe40003fc6270 */
[----:B------:R-:W2:Y:S01]  /*70b0*/  S2R R164, SR_TID.X ;  /* 0x0000000000a47919 */ /* 0x000ea20000002100 */
[----:B-1----:R-:W-:Y:S01]  /*70c0*/  PRMT R133, RZ, 0x7610, R133 ;  /* 0x00007610ff857816 */ /* 0x002fe20000000085 */
[----:B----4-:R-:W4:Y:S05]  /*70d0*/  @P3 LDG.E.U16 R135, desc[UR20][R162.64] ;  /* 0x00000014a2873981 */ /* 0x010f2a000c1e1500 */
[----:B------:R1:W4:Y:S04]  /*70e0*/  @P2 LDG.E.U16 R133, desc[UR20][R128.64] ;  /* 0x0000001480852981 */ /* 0x000328000c1e1500 */
[----:B---3--:R-:W3:Y:S04]  /*70f0*/  @P4 LDG.E.U16 R134, desc[UR20][R100.64] ;  /* 0x0000001464864981 */ /* 0x008ee8000c1e1500 */
[----:B------:R-:W1:Y:S01]  /*7100*/  LDL.LU.64 R128, [R1+0x880] ;  /* 0x0008800001807983 */ /* 0x000e620000300a00 */
[----:B--2---:R-:W-:-:S02]  /*7110*/  LEA.HI R102, R164, 0xe, RZ, 0x1a ;  /* 0x0000000ea4667811 */ /* 0x004fc400078fd0ff */
[----:B------:R-:W-:Y:S01]  /*7120*/  LEA.HI R164, R164, 0x1e, RZ, 0x1a ;  /* 0x0000001ea4a47811 */ /* 0x000fe200078fd0ff */
[----:B------:R-:W2:Y:S03]  /*7130*/  LDL.64 R162, [R1+0x190] ;  /* 0x0001900001a27983 */ /* 0x000ea60000100a00 */
[----:B------:R-:W-:Y:S01]  /*7140*/  ISETP.LT.AND P5, PT, R164, R2, P0 ;  /* 0x00000002a400720c */ /* 0x000fe200007a1270 */
[----:B------:R-:W3:Y:S04]  /*7150*/  LDL.64 R100, [R1+0x198] ;  /* 0x0001980001647983 */ /* 0x000ee80000100a00 */
[----:B------:R-:W-:Y:S04]  /*7160*/  STL [R1+0x314], R127 ;  /* 0x0003147f01007387 */ /* 0x000fe80000100800 */
[----:B------:R-:W3:Y:S01]  /*7170*/  LDL R164, [R1+0x480] ;  /* 0x0004800001a47983 */ /* 0x000ee20000100800 */
[----:B------:R-:W-:-:S04]  /*7180*/  IMAD.MOV.U32 R20, RZ, RZ, R7 ;  /* 0x000000ffff147224 */ /* 0x000fc800078e0007 */
[----:B------:R-:W-:Y:S01]  /*7190*/  @!P6 IMAD.MOV R20, RZ, RZ, -R20 ;  /* 0x000000ffff14e224 */ /* 0x000fe200078e0a14 */
[C---:B------:R-:W-:Y:S02]  /*71a0*/  ISETP.GT.U32.AND P6, PT, R4.reuse, R88, PT ;  /* 0x000000580400720c */ /* 0x040fe40003fc4070 */
[C---:B------:R-:W-:Y:S02]  /*71b0*/  ISETP.GT.U32.AND P3, PT, R4.reuse, R90, PT ;  /* 0x0000005a0400720c */ /* 0x040fe40003f64070 */
[----:B------:R-:W-:-:S09]  /*71c0*/  ISETP.GT.U32.AND P4, PT, R4, R86, PT ;  /* 0x000000560400720c */ /* 0x000fd20003f84070 */
[--C-:B------:R-:W-:Y:S01]  /*71d0*/  @!P6 IMAD.IADD R88, R88, 0x1, -R4.reuse ;  /* 0x000000015858e824 */ /* 0x100fe200078e0a04 */
[----:B------:R-:W-:Y:S01]  /*71e0*/  ISETP.GT.U32.AND P6, PT, R4, R92, PT ;  /* 0x0000005c0400720c */ /* 0x000fe20003fc4070 */
[--C-:B------:R-:W-:Y:S01]  /*71f0*/  @!P3 IMAD.IADD R90, R90, 0x1, -R4.reuse ;  /* 0x000000015a5ab824 */ /* 0x100fe200078e0a04 */
[----:B------:R-:W-:Y:S01]  /*7200*/  ISETP.GT.U32.AND P3, PT, R4, R95, PT ;  /* 0x0000005f0400720c */ /* 0x000fe20003f64070 */
[----:B------:R-:W-:Y:S01]  /*7210*/  @!P4 IMAD.IADD R86, R86, 0x1, -R4 ;  /* 0x000000015656c824 */ /* 0x000fe200078e0a04 */
[----:B------:R-:W-:-:S09]  /*7220*/  ISETP.GT.U32.AND P4, PT, R4, R37, PT ;  /* 0x000000250400720c */ /* 0x000fd20003f84070 */
[--C-:B------:R-:W-:Y:S01]  /*7230*/  @!P6 IMAD.IADD R92, R92, 0x1, -R4.reuse ;  /* 0x000000015c5ce824 */ /* 0x100fe200078e0a04 */
[----:B------:R-:W-:Y:S02]  /*7240*/  ISETP.LT.AND P6, PT, R102, R2, P0 ;  /* 0x000000026600720c */ /* 0x000fe400007c1270 */
[C---:B------:R-:W-:Y:S02]  /*7250*/  LEA.HI R102, R131.reuse, 0x2e, RZ, 0x1a ;  /* 0x0000002e83667811 */ /* 0x040fe400078fd0ff */
[----:B------:R-:W-:Y:S01]  /*7260*/  LEA.HI R131, R131, 0x3e, RZ, 0x1a ;  /* 0x0000003e83837811 */ /* 0x000fe200078fd0ff */
[----:B------:R-:W-:-:S03]  /*7270*/  @!P3 IMAD.IADD R95, R95, 0x1, -R4 ;  /* 0x000000015f5fb824 */ /* 0x000fc600078e0a04 */
[-C--:B------:R-:W-:Y:S01]  /*7280*/  ISETP.LT.AND P3, PT, R131, R2.reuse, P0 ;  /* 0x000000028300720c */ /* 0x080fe20000761270 */
[----:B------:R-:W-:Y:S01]  /*7290*/  @!P4 IMAD.IADD R37, R37, 0x1, -R4 ;  /* 0x000000012525c824 */ /* 0x000fe200078e0a04 */
[----:B------:R-:W-:Y:S02]  /*72a0*/  ISETP.LT.AND P4, PT, R102, R2, P0 ;  /* 0x000000026600720c */ /* 0x000fe40000781270 */
[----:B------:R-:W-:Y:S02]  /*72b0*/  PRMT R130, RZ, 0x7610, R130 ;  /* 0x00007610ff827816 */ /* 0x000fe40000000082 */
[----:B------:R-:W-:Y:S02]  /*72c0*/  LOP3.LUT R131, R0, 0xb6, RZ, 0xfc, !PT ;  /* 0x000000b600837812 */ /* 0x000fe400078efcff */
[----:B-1----:R-:W-:Y:S02]  /*72d0*/  PRMT R128, RZ, 0x7610, R128 ;  /* 0x00007610ff807816 */ /* 0x002fe40000000080 */
[----:B------:R-:W-:Y:S01]  /*72e0*/  PRMT R129, RZ, 0x7610, R129 ;  /* 0x00007610ff817816 */ /* 0x000fe20000000081 */
[----:B--2---:R1:W2:Y:S04]  /*72f0*/  @P5 LDG.E.U16 R130, desc[UR20][R162.64] ;  /* 0x00000014a2825981 */ /* 0x0042a8000c1e1500 */
[----:B------:R-:W2:Y:S01]  /*7300*/  @P3 LDG.E.U16 R128, desc[UR20][R156.64] ;  /* 0x000000149c803981 */ /* 0x000ea2000c1e1500 */
[----:B------:R-:W-:-:S03]  /*7310*/  ISETP.GT.U32.AND P3, PT, R4, R95, PT ;  /* 0x0000005f0400720c */ /* 0x000fc60003f64070 */
[----:B------:R0:W2:Y:S01]  /*7320*/  @P4 LDG.E.U16 R129, desc[UR20][R112.64] ;  /* 0x0000001470814981 */ /* 0x0000a2000c1e1500 */
[C---:B-1----:R-:W-:Y:S02]  /*7330*/  LOP3.LUT R163, R0.reuse, 0xbe, RZ, 0xfc, !PT ;  /* 0x000000be00a37812 */ /* 0x042fe400078efcff */
[----:B------:R-:W-:Y:S01]  /*7340*/  LOP3.LUT R162, R0, 0xc6, RZ, 0xfc, !PT ;  /* 0x000000c600a27812 */ /* 0x000fe200078efcff */
[----:B------:R-:W2:Y:S06]  /*7350*/  LDL.LU R113, [R1+0x878] ;  /* 0x0008780001717983 */ /* 0x000eac0000300800 */
[----:B------:R-:W-:Y:S01]  /*7360*/  @!P3 IMAD.IADD R95, R95, 0x1, -R4 ;  /* 0x000000015f5fb824 */ /* 0x000fe200078e0a04 */
[----:B------:R-:W4:Y:S01]  /*7370*/  LDL.LU.64 R156, [R1+0x870] ;  /* 0x00087000019c7983 */ /* 0x000f220000300a00 */
[----:B---3--:R-:W-:-:S03]  /*7380*/  ISETP.GE.AND P3, PT, R164, RZ, PT ;  /* 0x000000ffa400720c */ /* 0x008fc60003f66270 */
[----:B------:R-:W-:Y:S04]  /*7390*/  STL [R1+0x310], R131 ;  /* 0x0003108301007387 */ /* 0x000fe80000100800 */
[----:B------:R-:W-:Y:S04]  /*73a0*/  STL [R1+0x30c], R163 ;  /* 0x00030ca301007387 */ /* 0x000fe80000100800 */
[----:B------:R-:W-:Y:S04]  /*73b0*/  STL [R1+0x308], R162 ;  /* 0x000308a201007387 */ /* 0x000fe80000100800 */
[----:B------:R-:W3:Y:S04]  /*73c0*/  LDL R164, [R1+0x474] ;  /* 0x0004740001a47983 */ /* 0x000ee80000100800 */
[----:B0-----:R-:W3:Y:S04]  /*73d0*/  LDL R161, [R1+0x470] ;  /* 0x0004700001a17983 */ /* 0x001ee80000100800 */
[----:B------:R-:W3:Y:S01]  /*73e0*/  LDL R102, [R1+0x468] ;  /* 0x0004680001667983 */ /* 0x000ee20000100800 */
[----:B------:R-:W-:-:S13]  /*73f0*/  ISETP.GT.U32.AND P2, PT, R4, R89, PT ;  /* 0x000000590400720c */ /* 0x000fda0003f44070 */
[----:B------:R-:W-:Y:S01]  /*7400*/  @!P2 IMAD.IADD R89, R89, 0x1, -R4 ;  /* 0x000000015959a824 */ /* 0x000fe200078e0a04 */
[C---:B------:R-:W-:Y:S02]  /*7410*/  ISETP.GT.U32.AND P2, PT, R4.reuse, R94, PT ;  /* 0x0000005e0400720c */ /* 0x040fe40003f44070 */
[----:B------:R-:W-:Y:S02]  /*7420*/  ISETP.GT.U32.AND P5, PT, R4, R91, PT ;  /* 0x0000005b0400720c */ /* 0x000fe40003fa4070 */
[----:B------:R-:W-:-:S06]  /*7430*/  PRMT R132, RZ, 0x7610, R132 ;  /* 0x00007610ff847816 */ /* 0x000fcc0000000084 */
[----:B------:R0:W3:Y:S03]  /*7440*/  @P6 LDG.E.U16 R132, desc[UR20][R100.64] ;  /* 0x0000001464846981 */ /* 0x0000e6000c1e1500 */
[--C-:B------:R-:W-:Y:S01]  /*7450*/  @!P2 IMAD.IADD R94, R94, 0x1, -R4.reuse ;  /* 0x000000015e5ea824 */ /* 0x100fe200078e0a04 */
[----:B------:R-:W-:Y:S01]  /*7460*/  ISETP.GT.U32.AND P2, PT, R4, R92, PT ;  /* 0x0000005c0400720c */ /* 0x000fe20003f44070 */
[----:B------:R-:W-:-:S03]  /*7470*/  @!P5 IMAD.IADD R91, R91, 0x1, -R4 ;  /* 0x000000015b5bd824 */ /* 0x000fc600078e0a04 */
[C---:B------:R-:W-:Y:S02]  /*7480*/  ISETP.GT.U32.AND P6, PT, R4.reuse, R94, PT ;  /* 0x0000005e0400720c */ /* 0x040fe40003fc4070 */
[C---:B------:R-:W-:Y:S02]  /*7490*/  ISETP.GT.U32.AND P4, PT, R4.reuse, R37, PT ;  /* 0x000000250400720c */ /* 0x040fe40003f84070 */
[----:B------:R-:W-:-:S05]  /*74a0*/  ISETP.GT.U32.AND P5, PT, R4, R97, PT ;  /* 0x000000610400720c */ /* 0x000fca0003fa4070 */
[----:B------:R-:W-:Y:S01]  /*74b0*/  @!P2 IMAD.IADD R92, R92, 0x1, -R4 ;  /* 0x000000015c5ca824 */ /* 0x000fe200078e0a04 */
[----:B------:R-:W-:-:S03]  /*74c0*/  ISETP.GT.U32.AND P2, PT, R4, R34, PT ;  /* 0x000000220400720c */ /* 0x000fc60003f44070 */
[--C-:B------:R-:W-:Y:S01]  /*74d0*/  @!P6 IMAD.IADD R94, R94, 0x1, -R4.reuse ;  /* 0x000000015e5ee824 */ /* 0x100fe200078e0a04 */
[C---:B------:R-:W-:Y:S01]  /*74e0*/  ISETP.GT.U32.AND P6, PT, R4.reuse, R29, PT ;  /* 0x0000001d0400720c */ /* 0x040fe20003fc4070 */
[--C-:B------:R-:W-:Y:S01]  /*74f0*/  @!P4 IMAD.IADD R37, R37, 0x1, -R4.reuse ;  /* 0x000000012525c824 */ /* 0x100fe200078e0a04 */
[C---:B------:R-:W-:Y:S01]  /*7500*/  ISETP.GT.U32.AND P4, PT, R4.reuse, R31, PT ;  /* 0x0000001f0400720c */ /* 0x040fe20003f84070 */
[----:B------:R-:W-:Y:S01]  /*7510*/  @!P5 IMAD.IADD R97, R97, 0x1, -R4 ;  /* 0x000000016161d824 */ /* 0x000fe200078e0a04 */
[----:B------:R-:W-:-:S05]  /*7520*/  ISETP.GT.U32.AND P5, PT, R4, R107, PT ;  /* 0x0000006b0400720c */ /* 0x000fca0003fa4070 */
[----:B------:R-:W-:Y:S01]  /*7530*/  @!P2 IMAD.IADD R34, R34, 0x1, -R4 ;  /* 0x000000012222a824 */ /* 0x000fe200078e0a04 */
[----:B------:R-:W-:Y:S01]  /*7540*/  ISETP.GE.AND P2, PT, R159, RZ, PT ;  /* 0x000000ff9f00720c */ /* 0x000fe20003f46270 */
[----:B------:R-:W-:Y:S02]  /*7550*/  IMAD.MOV.U32 R159, RZ, RZ, R8 ;  /* 0x000000ffff9f7224 */ /* 0x000fe400078e0008 */
[--C-:B------:R-:W-:Y:S02]  /*7560*/  @!P6 IMAD.IADD R29, R29, 0x1, -R4.reuse ;  /* 0x000000011d1de824 */ /* 0x100fe400078e0a04 */
[----:B------:R-:W-:Y:S01]  /*7570*/  @!P3 IMAD.MOV R159, RZ, RZ, -R159 ;  /* 0x000000ffff9fb224 */ /* 0x000fe200078e0a9f */
[C---:B------:R-:W-:Y:S02]  /*7580*/  ISETP.GT.U32.AND P3, PT, R4.reuse, R97, PT ;  /* 0x000000610400720c */ /* 0x040fe40003f64070 */
[----:B------:R-:W-:Y:S01]  /*7590*/  ISETP.GT.U32.AND P6, PT, R4, R34, PT ;  /* 0x000000220400720c */ /* 0x000fe20003fc4070 */
[----:B------:R-:W-:-:S02]  /*75a0*/  @!P4 IMAD.IADD R31, R31, 0x1, -R4 ;  /* 0x000000011f1fc824 */ /* 0x000fc400078e0a04 */
[----:B------:R-:W-:Y:S01]  /*75b0*/  @!P5 IMAD.IADD R107, R107, 0x1, -R4 ;  /* 0x000000016b6bd824 */ /* 0x000fe200078e0a04 */
[C---:B------:R-:W-:Y:S01]  /*75c0*/  ISETP.GT.U32.AND P5, PT, R4.reuse, R29, PT ;  /* 0x0000001d0400720c */ /* 0x040fe20003fa4070 */
[----:B------:R-:W-:Y:S01]  /*75d0*/  @!P2 IMAD.MOV R9, RZ, RZ, -R9 ;  /* 0x000000ffff09a224 */ /* 0x000fe200078e0a09 */
[----:B------:R-:W-:-:S05]  /*75e0*/  ISETP.GT.U32.AND P2, PT, R4, R31, PT ;  /* 0x0000001f0400720c */ /* 0x000fca0003f44070 */
[--C-:B------:R-:W-:Y:S01]  /*75f0*/  @!P3 IMAD.IADD R97, R97, 0x1, -R4.reuse ;  /* 0x000000016161b824 */ /* 0x100fe200078e0a04 */
[----:B------:R-:W-:Y:S01]  /*7600*/  ISETP.GT.U32.AND P3, PT, R4, R105, PT ;  /* 0x000000690400720c */ /* 0x000fe20003f64070 */
[----:B------:R-:W-:Y:S01]  /*7610*/  @!P6 IMAD.IADD R34, R34, 0x1, -R4 ;  /* 0x000000012222e824 */ /* 0x000fe200078e0a04 */
[----:B------:R-:W-:-:S03]  /*7620*/  ISETP.GT.U32.AND P6, PT, R4, R106, PT ;  /* 0x0000006a0400720c */ /* 0x000fc60003fc4070 */
[--C-:B------:R-:W-:Y:S02]  /*7630*/  @!P5 IMAD.IADD R29, R29, 0x1, -R4.reuse ;  /* 0x000000011d1dd824 */ /* 0x100fe400078e0a04 */
[----:B------:R-:W-:Y:S01]  /*7640*/  @!P2 IMAD.IADD R31, R31, 0x1, -R4 ;  /* 0x000000011f1fa824 */ /* 0x000fe200078e0a04 */
[----:B------:R-:W-:Y:S02]  /*7650*/  ISETP.GT.U32.AND P2, PT, R4, R26, PT ;  /* 0x0000001a0400720c */ /* 0x000fe40003f44070 */
[----:B------:R-:W-:-:S03]  /*7660*/  IABS R16, R126 ;  /* 0x0000007e00107213 */ /* 0x000fc60000000000 */
[--C-:B------:R-:W-:Y:S02]  /*7670*/  @!P3 IMAD.IADD R105, R105, 0x1, -R4.reuse ;  /* 0x000000016969b824 */ /* 0x100fe400078e0a04 */
[----:B------:R-:W-:Y:S02]  /*7680*/  @!P6 IMAD.IADD R106, R106, 0x1, -R4 ;  /* 0x000000016a6ae824 */ /* 0x000fe400078e0a04 */
[----:B------:R-:W-:-:S04]  /*7690*/  IMAD.HI.U32 R98, R5, R16, RZ ;  /* 0x0000001005627227 */ /* 0x000fc800078e00ff */
[----:B------:R-:W-:Y:S02]  /*76a0*/  IMAD.MOV R7, RZ, RZ, -R98 ;  /* 0x000000ffff077224 */ /* 0x000fe400078e0a62 */
[----:B------:R-:W-:Y:S01]  /*76b0*/  @!P2 IMAD.IADD R26, R26, 0x1, -R4 ;  /* 0x000000011a1aa824 */ /* 0x000fe200078e0a04 */
[C---:B------:R-:W-:Y:S01]  /*76c0*/  ISETP.GT.U32.AND P2, PT, R4.reuse, R105, PT ;  /* 0x000000690400720c */ /* 0x040fe20003f44070 */
[----:B------:R-:W-:Y:S01]  /*76d0*/  IMAD R16, R4, R7, R16 ;  /* 0x0000000704107224 */ /* 0x000fe200078e0210 */
[----:B------:R-:W-:Y:S02]  /*76e0*/  IABS R7, R127 ;  /* 0x0000007f00077213 */ /* 0x000fe40000000000 */
[----:B------:R-:W-:-:S03]  /*76f0*/  IABS R112, R131 ;  /* 0x0000008300707213 */ /* 0x000fc60000000000 */
[----:B------:R-:W-:Y:S01]  /*7700*/  IMAD.HI.U32 R98, R5, R7, RZ ;  /* 0x0000000705627227 */ /* 0x000fe200078e00ff */
[----:B------:R-:W-:-:S03]  /*7710*/  IABS R99, R163 ;  /* 0x000000a300637213 */ /* 0x000fc60000000000 */
[----:B------:R-:W-:Y:S02]  /*7720*/  IMAD.MOV R98, RZ, RZ, -R98 ;  /* 0x000000ffff627224 */ /* 0x000fe400078e0a62 */
[----:B0-----:R-:W-:-:S04]  /*7730*/  IMAD.HI.U32 R100, R5, R112, RZ ;  /* 0x0000007005647227 */ /* 0x001fc800078e00ff */
[----:B------:R-:W-:Y:S01]  /*7740*/  @!P2 IMAD.IADD R105, R105, 0x1, -R4 ;  /* 0x000000016969a824 */ /* 0x000fe200078e0a04 */
[C---:B------:R-:W-:Y:S01]  /*7750*/  ISETP.GT.U32.AND P2, PT, R4.reuse, R22, PT ;  /* 0x000000160400720c */ /* 0x040fe20003f44070 */
[----:B------:R-:W-:Y:S01]  /*7760*/  IMAD R7, R4, R98, R7 ;  /* 0x0000006204077224 */ /* 0x000fe200078e0207 */
[----:B------:R-:W-:Y:S01]  /*7770*/  IABS R98, R162 ;  /* 0x000000a200627213 */ /* 0x000fe20000000000 */
[----:B------:R-:W-:Y:S02]  /*7780*/  IMAD.MOV R8, RZ, RZ, -R100 ;  /* 0x000000ffff087224 */ /* 0x000fe400078e0a64 */
[----:B------:R-:W-:-:S04]  /*7790*/  IMAD.HI.U32 R101, R5, R99, RZ ;  /* 0x0000006305657227 */ /* 0x000fc800078e00ff */
[----:B------:R-:W-:Y:S02]  /*77a0*/  IMAD R112, R4, R8, R112 ;  /* 0x0000000804707224 */ /* 0x000fe400078e0270 */
[----:B------:R-:W-:-:S04]  /*77b0*/  IMAD.HI.U32 R8, R5, R98, RZ ;  /* 0x0000006205087227 */ /* 0x000fc800078e00ff */
[----:B------:R-:W-:Y:S02]  /*77c0*/  IMAD.MOV R8, RZ, RZ, -R8 ;  /* 0x000000ffff087224 */ /* 0x000fe400078e0a08 */
[----:B------:R-:W-:Y:S02]  /*77d0*/  @!P2 IMAD.IADD R22, R22, 0x1, -R4 ;  /* 0x000000011616a824 */ /* 0x000fe400078e0a04 */
[----:B------:R-:W-:Y:S01]  /*77e0*/  IMAD R8, R4, R8, R98 ;  /* 0x0000000804087224 */ /* 0x000fe200078e0262 */
[C---:B------:R-:W-:Y:S01]  /*77f0*/  LOP3.LUT R98, R0.reuse, 0xde, RZ, 0xfc, !PT ;  /* 0x000000de00627812 */ /* 0x040fe200078efcff */
[----:B------:R0:W-:Y:S02]  /*7800*/  STL [R1+0x6e4], R159 ;  /* 0x0006e49f01007387 */ /* 0x0001e40000100800 */
[----:B0-----:R-:W-:Y:S02]  /*7810*/  LOP3.LUT R159, R0, 0xee, RZ, 0xfc, !PT ;  /* 0x000000ee009f7812 */ /* 0x001fe400078efcff */
[----:B--2---:R-:W-:Y:S01]  /*7820*/  ISETP.GE.AND P4, PT, R113, RZ, PT ;  /* 0x000000ff7100720c */ /* 0x004fe20003f86270 */
[----:B------:R-:W-:Y:S01]  /*7830*/  IMAD.MOV.U32 R113, RZ, RZ, R10 ;  /* 0x000000ffff717224 */ /* 0x000fe200078e000a */
[----:B----4-:R-:W-:Y:S01]  /*7840*/  ISETP.GE.AND P3, PT, R157, RZ, PT ;  /* 0x000000ff9d00720c */ /* 0x010fe20003f66270 */
[----:B------:R-:W-:Y:S01]  /*7850*/  IMAD.MOV.U32 R157, RZ, RZ, R11 ;  /* 0x000000ffff9d7224 */ /* 0x000fe200078e000b */
[----:B---3--:R-:W-:-:S09]  /*7860*/  ISETP.GE.AND P5, PT, R164, RZ, PT ;  /* 0x000000ffa400720c */ /* 0x008fd20003fa6270 */
[----:B------:R-:W-:Y:S01]  /*7870*/  @!P4 IMAD.MOV R113, RZ, RZ, -R113 ;  /* 0x000000ffff71c224 */ /* 0x000fe200078e0a71 */
[----:B------:R-:W-:-:S03]  /*7880*/  ISETP.GT.U32.AND P4, PT, R4, R107, PT ;  /* 0x0000006b0400720c */ /* 0x000fc60003f84070 */
[----:B------:R-:W-:Y:S01]  /*7890*/  @!P5 IMAD.MOV R157, RZ, RZ, -R157 ;  /* 0x000000ffff9dd224 */ /* 0x000fe200078e0a9d */
[----:B------:R-:W-:-:S09]  /*78a0*/  ISETP.GT.U32.AND P5, PT, R4, R106, PT ;  /* 0x0000006a0400720c */ /* 0x000fd20003fa4070 */
[----:B------:R-:W-:Y:S01]  /*78b0*/  @!P4 IMAD.IADD R107, R107, 0x1, -R4 ;  /* 0x000000016b6bc824 */ /* 0x000fe200078e0a04 */
[----:B------:R-:W-:-:S03]  /*78c0*/  ISETP.GE.AND P4, PT, R161, RZ, PT ;  /* 0x000000ffa100720c */ /* 0x000fc60003f86270 */
[----:B------:R-:W-:Y:S01]  /*78d0*/  @!P5 IMAD.IADD R106, R106, 0x1, -R4 ;  /* 0x000000016a6ad824 */ /* 0x000fe200078e0a04 */
[----:B------:R-:W-:-:S09]  /*78e0*/  ISETP.GT.U32.AND P5, PT, R4, R23, PT ;  /* 0x000000170400720c */ /* 0x000fd20003fa4070 */
[----:B------:R-:W-:Y:S01]  /*78f0*/  @!P4 IMAD.MOV R12, RZ, RZ, -R12 ;  /* 0x000000ffff0cc224 */ /* 0x000fe200078e0a0c */
[----:B------:R-:W-:Y:S01]  /*7900*/  ISETP.GT.U32.AND P4, PT, R4, R26, PT ;  /* 0x0000001a0400720c */ /* 0x000fe20003f84070 */
[----:B------:R-:W-:Y:S01]  /*7910*/  IMAD.MOV R10, RZ, RZ, -R101 ;  /* 0x000000ffff0a7224 */ /* 0x000fe200078e0a65 */
[----:B------:R-:W-:Y:S02]  /*7920*/  LOP3.LUT R164, R0, 0xce, RZ, 0xfc, !PT ;  /* 0x000000ce00a47812 */ /* 0x000fe400078efcff */
[----:B------:R-:W-:Y:S01]  /*7930*/  ISETP.GE.AND P2, PT, R156, RZ, PT ;  /* 0x000000ff9c00720c */ /* 0x000fe20003f46270 */
[C---:B------:R-:W-:Y:S02]  /*7940*/  IMAD R10, R4.reuse, R10, R99 ;  /* 0x0000000a040a7224 */ /* 0x040fe400078e0263 */
[----:B------:R-:W-:Y:S01]  /*7950*/  @!P5 IMAD.IADD R23, R23, 0x1, -R4 ;  /* 0x000000011717d824 */ /* 0x000fe200078e0a04 */
[----:B------:R-:W-:Y:S02]  /*7960*/  ISETP.GT.U32.AND P5, PT, R4, R16, PT ;  /* 0x000000100400720c */ /* 0x000fe40003fa4070 */
[----:B------:R-:W-:-:S03]  /*7970*/  LOP3.LUT R99, R0, 0xd6, RZ, 0xfc, !PT ;  /* 0x000000d600637812 */ /* 0x000fc600078efcff */
[--C-:B------:R-:W-:Y:S01]  /*7980*/  @!P4 IMAD.IADD R26, R26, 0x1, -R4.reuse ;  /* 0x000000011a1ac824 */ /* 0x100fe200078e0a04 */
[----:B------:R-:W-:Y:S01]  /*7990*/  IABS R11, R164 ;  /* 0x000000a4000b7213 */ /* 0x000fe20000000000 */
[----:B------:R-:W-:Y:S01]  /*79a0*/  STL [R1+0x304], R164 ;  /* 0x000304a401007387 */ /* 0x000fe20000100800 */
[----:B------:R-:W-:Y:S01]  /*79b0*/  ISETP.GT.U32.AND P4, PT, R4, R110, PT ;  /* 0x0000006e0400720c */ /* 0x000fe20003f84070 */
[----:B------:R-:W-:Y:S01]  /*79c0*/  @!P3 IMAD.MOV R13, RZ, RZ, -R13 ;  /* 0x000000ffff0db224 */ /* 0x000fe200078e0a0d */
[----:B------:R-:W-:Y:S01]  /*79d0*/  ISETP.GE.AND P3, PT, R102, RZ, PT ;  /* 0x000000ff6600720c */ /* 0x000fe20003f66270 */
[----:B------:R-:W-:Y:S01]  /*79e0*/  STL [R1+0x300], R99 ;  /* 0x0003006301007387 */ /* 0x000fe20000100800 */
[----:B------:R-:W-:Y:S02]  /*79f0*/  IABS R102, R99 ;  /* 0x0000006300667213 */ /* 0x000fe40000000000 */
[----:B------:R-:W-:Y:S01]  /*7a00*/  IABS R101, R98 ;  /* 0x0000006200657213 */ /* 0x000fe20000000000 */
[----:B------:R-:W-:Y:S01]  /*7a10*/  STL [R1+0x6e8], R157 ;  /* 0x0006e89d01007387 */ /* 0x000fe20000100800 */
[----:B------:R-:W-:-:S03]  /*7a20*/  @!P5 IMAD.IADD R16, R16, 0x1, -R4 ;  /* 0x000000011010d824 */ /* 0x000fc600078e0a04 */
[----:B------:R0:W-:Y:S01]  /*7a30*/  STL [R1+0x2fc], R98 ;  /* 0x0002fc6201007387 */ /* 0x0001e20000100800 */
[----:B------:R-:W-:-:S03]  /*7a40*/  IMAD.MOV.U32 R156, RZ, RZ, R14 ;  /* 0x000000ffff9c7224 */ /* 0x000fc600078e000e */
[----:B------:R-:W2:Y:S01]  /*7a50*/  LDL R14, [R1+0x460] ;  /* 0x00046000010e7983 */ /* 0x000ea20000100800 */
[----:B------:R-:W-:-:S04]  /*7a60*/  IMAD.HI.U32 R100, R5, R102, RZ ;  /* 0x0000006605647227 */ /* 0x000fc800078e00ff */
[----:B0-----:R-:W-:-:S04]  /*7a70*/  IMAD.HI.U32 R98, R5, R11, RZ ;  /* 0x0000000b05627227 */ /* 0x001fc800078e00ff */
[----:B------:R-:W-:Y:S02]  /*7a80*/  IMAD.MOV R98, RZ, RZ, -R98 ;  /* 0x000000ffff627224 */ /* 0x000fe400078e0a62 */
[----:B------:R-:W-:Y:S01]  /*7a90*/  @!P2 IMAD.MOV R15, RZ, RZ, -R15 ;  /* 0x000000ffff0fa224 */ /* 0x000fe200078e0a0f */
[C---:B------:R-:W-:Y:S01]  /*7aa0*/  ISETP.GT.U32.AND P2, PT, R4.reuse, R16, PT ;  /* 0x000000100400720c */ /* 0x040fe20003f44070 */
[----:B------:R-:W-:Y:S02]  /*7ab0*/  IMAD R11, R4, R98, R11 ;  /* 0x00000062040b7224 */ /* 0x000fe400078e020b */
[----:B------:R-:W-:Y:S02]  /*7ac0*/  IMAD.MOV R98, RZ, RZ, -R100 ;  /* 0x000000ffff627224 */ /* 0x000fe400078e0a64 */
[----:B------:R-:W-:Y:S01]  /*7ad0*/  @!P4 IMAD.IADD R110, R110, 0x1, -R4 ;  /* 0x000000016e6ec824 */ /* 0x000fe200078e0a04 */
[----:B------:R-:W3:Y:S01]  /*7ae0*/  LDL R100, [R1+0x3c4] ;  /* 0x0003c40001647983 */ /* 0x000ee20000100800 */
[----:B------:R-:W-:-:S03]  /*7af0*/  @!P3 IMAD.MOV R156, RZ, RZ, -R156 ;  /* 0x000000ffff9cb224 */ /* 0x000fc600078e0a9c */
[----:B------:R-:W-:Y:S01]  /*7b00*/  ISETP.GT.U32.AND P3, PT, R4, R110, PT ;  /* 0x0000006e0400720c */ /* 0x000fe20003f64070 */
[----:B------:R-:W-:-:S04]  /*7b10*/  IMAD.HI.U32 R99, R5, R101, RZ ;  /* 0x0000006505637227 */ /* 0x000fc800078e00ff */
[----:B------:R-:W-:Y:S01]  /*7b20*/  @!P2 IMAD.IADD R16, R16, 0x1, -R4 ;  /* 0x000000011010a824 */ /* 0x000fe200078e0a04 */
[----:B------:R-:W-:Y:S01]  /*7b30*/  ISETP.GT.U32.AND P2, PT, R4, R8, PT ;  /* 0x000000080400720c */ /* 0x000fe20003f44070 */
[----:B------:R-:W-:Y:S01]  /*7b40*/  IMAD.MOV R99, RZ, RZ, -R99 ;  /* 0x000000ffff637224 */ /* 0x000fe200078e0a63 */
[----:B------:R-:W-:-:S03]  /*7b50*/  LOP3.LUT R157, R0, 0xe6, RZ, 0xfc, !PT ;  /* 0x000000e6009d7812 */ /* 0x000fc600078efcff */
[----:B------:R-:W-:Y:S02]  /*7b60*/  IMAD R101, R4, R99, R101 ;  /* 0x0000006304657224 */ /* 0x000fe400078e0265 */
[----:B------:R-:W-:Y:S01]  /*7b70*/  @!P3 IMAD.IADD R110, R110, 0x1, -R4 ;  /* 0x000000016e6eb824 */ /* 0x000fe200078e0a04 */
[----:B------:R-:W-:Y:S02]  /*7b80*/  ISETP.GT.U32.AND P3, PT, R4, R10, PT ;  /* 0x0000000a0400720c */ /* 0x000fe40003f64070 */
[----:B------:R-:W-:-:S03]  /*7b90*/  IABS R99, R159 ;  /* 0x0000009f00637213 */ /* 0x000fc60000000000 */
[----:B------:R-:W-:Y:S01]  /*7ba0*/  @!P2 IMAD.IADD R8, R8, 0x1, -R4 ;  /* 0x000000010808a824 */ /* 0x000fe200078e0a04 */
[----:B------:R-:W-:Y:S01]  /*7bb0*/  ISETP.GE.AND P2, PT, R136, RZ, PT ;  /* 0x000000ff8800720c */ /* 0x000fe20003f46270 */
[----:B------:R-:W-:Y:S01]  /*7bc0*/  IMAD.HI.U32 R136, R5, R99, RZ ;  /* 0x0000006305887227 */ /* 0x000fe200078e00ff */
[----:B------:R-:W-:Y:S01]  /*7bd0*/  STL [R1+0x2f8], R157 ;  /* 0x0002f89d01007387 */ /* 0x000fe20000100800 */
[----:B------:R-:W-:-:S03]  /*7be0*/  LOP3.LUT R161, R0, 0xf6, RZ, 0xfc, !PT ;  /* 0x000000f600a17812 */ /* 0x000fc600078efcff */
[----:B------:R-:W-:Y:S01]  /*7bf0*/  STL [R1+0x2f4], R159 ;  /* 0x0002f49f01007387 */ /* 0x000fe20000100800 */
[----:B------:R-:W-:-:S03]  /*7c00*/  IMAD.MOV R136, RZ, RZ, -R136 ;  /* 0x000000ffff887224 */ /* 0x000fc600078e0a88 */
[----:B------:R-:W-:Y:S01]  /*7c10*/  STL [R1+0x4ec], R0 ;  /* 0x0004ec0001007387 */ /* 0x000fe20000100800 */
[----:B------:R-:W-:-:S03]  /*7c20*/  @!P3 IMAD.IADD R10, R10, 0x1, -R4 ;  /* 0x000000010a0ab824 */ /* 0x000fc600078e0a04 */
[----:B------:R-:W-:Y:S01]  /*7c30*/  STL [R1+0x5bc], R0 ;  /* 0x0005bc0001007387 */ /* 0x000fe20000100800 */
[----:B------:R-:W-:-:S03]  /*7c40*/  ISETP.GE.AND P3, PT, R155, RZ, PT ;  /* 0x000000ff9b00720c */ /* 0x000fc60003f66270 */
[----:B------:R-:W-:Y:S01]  /*7c50*/  STL [R1+0x6d8], R0 ;  /* 0x0006d80001007387 */ /* 0x000fe20000100800 */
[----:B------:R-:W-:-:S03]  /*7c60*/  IMAD.MOV.U32 R155, RZ, RZ, R3 ;  /* 0x000000ffff9b7224 */ /* 0x000fc600078e0003 */
[----:B------:R-:W-:Y:S01]  /*7c70*/  STL [R1+0x2f0], R161 ;  /* 0x0002f0a101007387 */ /* 0x000fe20000100800 */
[----:B------:R-:W-:-:S03]  /*7c80*/  IMAD R99, R4, R136, R99 ;  /* 0x0000008804637224 */ /* 0x000fc600078e0263 */
[----:B------:R0:W-:Y:S04]  /*7c90*/  STL.64 [R1+0x6f0], R156 ;  /* 0x0006f09c01007387 */ /* 0x0001e80000100a00 */
[----:B------:R-:W-:Y:S04]  /*7ca0*/  STL [R1+0x744], R159 ;  /* 0x0007449f01007387 */ /* 0x000fe80000100800 */
[----:B------:R-:W-:Y:S04]  /*7cb0*/  STL [R1+0x748], R161 ;  /* 0x000748a101007387 */ /* 0x000fe80000100800 */
[----:B------:R-:W4:Y:S04]  /*7cc0*/  LDL R3, [R1+0x3b8] ;  /* 0x0003b80001037983 */ /* 0x000f280000100800 */
[----:B------:R-:W4:Y:S04]  /*7cd0*/  LDL R136, [R1+0x3b4] ;  /* 0x0003b40001887983 */ /* 0x000f280000100800 */
[----:B0-----:R-:W4:Y:S01]  /*7ce0*/  LDL R156, [R1+0x3a8] ;  /* 0x0003a800019c7983 */ /* 0x001f220000100800 */
[----:B------:R-:W-:-:S13]  /*7cf0*/  ISETP.GT.U32.AND P6, PT, R4, R108, PT ;  /* 0x0000006c0400720c */ /* 0x000fda0003fc4070 */
[----:B------:R-:W-:-:S05]  /*7d00*/  @!P6 IMAD.IADD R108, R108, 0x1, -R4 ;  /* 0x000000016c6ce824 */ /* 0x000fca00078e0a04 */
[----:B------:R-:W-:-:S13]  /*7d10*/  ISETP.GT.U32.AND P6, PT, R4, R108, PT ;  /* 0x0000006c0400720c */ /* 0x000fda0003fc4070 */
[----:B------:R-:W-:Y:S01]  /*7d20*/  @!P6 IMAD.IADD R108, R108, 0x1, -R4 ;  /* 0x000000016c6ce824 */ /* 0x000fe200078e0a04 */
[C---:B------:R-:W-:Y:S02]  /*7d30*/  ISETP.GT.U32.AND P6, PT, R4.reuse, R21, PT ;  /* 0x000000150400720c */ /* 0x040fe40003fc4070 */
[----:B------:R-:W-:-:S11]  /*7d40*/  ISETP.GT.U32.AND P4, PT, R4, R23, PT ;  /* 0x000000170400720c */ /* 0x000fd60003f84070 */
[----:B------:R-:W-:Y:S01]  /*7d50*/  @!P6 IMAD.IADD R21, R21, 0x1, -R4 ;  /* 0x000000011515e824 */ /* 0x000fe200078e0a04 */
[----:B------:R-:W-:-:S04]  /*7d60*/  ISETP.GT.U32.AND P6, PT, R4, R22, PT ;  /* 0x000000160400720c */ /* 0x000fc80003fc4070 */
[----:B------:R-:W-:Y:S01]  /*7d70*/  ISETP.GT.U32.AND P5, PT, R4, R21, PT ;  /* 0x000000150400720c */ /* 0x000fe20003fa4070 */
[----:B------:R-:W-:-:S08]  /*7d80*/  @!P4 IMAD.IADD R23, R23, 0x1, -R4 ;  /* 0x000000011717c824 */ /* 0x000fd000078e0a04 */
[--C-:B------:R-:W-:Y:S01]  /*7d90*/  @!P6 IMAD.IADD R22, R22, 0x1, -R4.reuse ;  /* 0x000000011616e824 */ /* 0x100fe200078e0a04 */
[C---:B------:R-:W-:Y:S02]  /*7da0*/  ISETP.GT.U32.AND P6, PT, R4.reuse, R112, PT ;  /* 0x000000700400720c */ /* 0x040fe40003fc4070 */
[----:B------:R-:W-:Y:S01]  /*7db0*/  ISETP.GT.U32.AND P4, PT, R4, R7, PT ;  /* 0x000000070400720c */ /* 0x000fe20003f84070 */
[----:B------:R-:W-:-:S10]  /*7dc0*/  @!P5 IMAD.IADD R21, R21, 0x1, -R4 ;  /* 0x000000011515d824 */ /* 0x000fd400078e0a04 */
[--C-:B------:R-:W-:Y:S01]  /*7dd0*/  @!P6 IMAD.IADD R112, R112, 0x1, -R4.reuse ;  /* 0x000000017070e824 */ /* 0x100fe200078e0a04 */
[C---:B------:R-:W-:Y:S01]  /*7de0*/  ISETP.GT.U32.AND P6, PT, R4.reuse, R11, PT ;  /* 0x0000000b0400720c */ /* 0x040fe20003fc4070 */
[----:B------:R-:W-:Y:S02]  /*7df0*/  @!P4 IMAD.IADD R7, R7, 0x1, -R4 ;  /* 0x000000010707c824 */ /* 0x000fe400078e0a04 */
[C---:B------:R-:W-:Y:S01]  /*7e00*/  IMAD R102, R4.reuse, R98, R102 ;  /* 0x0000006204667224 */ /* 0x040fe200078e0266 */
[----:B------:R-:W-:Y:S01]  /*7e10*/  IABS R98, R161 ;  /* 0x000000a100627213 */ /* 0x000fe20000000000 */
[----:B------:R-:W-:Y:S01]  /*7e20*/  @!P3 IMAD.MOV R68, RZ, RZ, -R68 ;  /* 0x000000ffff44b224 */ /* 0x000fe200078e0a44 */
[C---:B------:R-:W-:Y:S01]  /*7e30*/  ISETP.GT.U32.AND P3, PT, R4.reuse, R10, PT ;  /* 0x0000000a0400720c */ /* 0x040fe20003f64070 */
[----:B------:R-:W-:Y:S01]  /*7e40*/  @!P2 IMAD.MOV R18, RZ, RZ, -R18 ;  /* 0x000000ffff12a224 */ /* 0x000fe200078e0a12 */
[----:B------:R-:W-:-:S05]  /*7e50*/  ISETP.GT.U32.AND P2, PT, R4, R8, PT ;  /* 0x000000080400720c */ /* 0x000fca0003f44070 */
[----:B------:R-:W-:Y:S01]  /*7e60*/  @!P6 IMAD.IADD R11, R11, 0x1, -R4 ;  /* 0x000000010b0be824 */ /* 0x000fe200078e0a04 */
[----:B------:R-:W-:-:S05]  /*7e70*/  ISETP.GT.U32.AND P6, PT, R4, R7, PT ;  /* 0x000000070400720c */ /* 0x000fca0003fc4070 */
[--C-:B------:R-:W-:Y:S02]  /*7e80*/  @!P3 IMAD.IADD R10, R10, 0x1, -R4.reuse ;  /* 0x000000010a0ab824 */ /* 0x100fe400078e0a04 */
[----:B------:R-:W-:Y:S01]  /*7e90*/  @!P2 IMAD.IADD R8, R8, 0x1, -R4 ;  /* 0x000000010808a824 */ /* 0x000fe200078e0a04 */
[----:B------:R-:W-:-:S05]  /*7ea0*/  ISETP.GT.U32.AND P2, PT, R4, R99, PT ;  /* 0x000000630400720c */ /* 0x000fca0003f44070 */
[----:B------:R-:W-:Y:S01]  /*7eb0*/  @!P6 IMAD.IADD R7, R7, 0x1, -R4 ;  /* 0x000000010707e824 */ /* 0x000fe200078e0a04 */
[----:B------:R-:W-:-:S07]  /*7ec0*/  ISETP.GT.U32.AND P6, PT, R4, R102, PT ;  /* 0x000000660400720c */ /* 0x000fce0003fc4070 */
[----:B------:R-:W-:Y:S01]  /*7ed0*/  @!P2 IMAD.IADD R99, R99, 0x1, -R4 ;  /* 0x000000016363a824 */ /* 0x000fe200078e0a04 */
[----:B------:R-:W-:-:S05]  /*7ee0*/  ISETP.GE.AND P2, PT, R153, RZ, PT ;  /* 0x000000ff9900720c */ /* 0x000fca0003f46270 */
[----:B------:R-:W-:Y:S02]  /*7ef0*/  @!P6 IMAD.IADD R102, R102, 0x1, -R4 ;  /* 0x000000016666e824 */ /* 0x000fe400078e0a04 */
[----:B------:R-:W-:-:S06]  /*7f00*/  IMAD.MOV.U32 R153, RZ, RZ, R78 ;  /* 0x000000ffff997224 */ /* 0x000fcc00078e004e */
[----:B------:R-:W-:Y:S01]  /*7f10*/  @!P2 IMAD.MOV R153, RZ, RZ, -R153 ;  /* 0x000000ffff99a224 */ /* 0x000fe200078e0a99 */
[----:B------:R-:W-:-:S13]  /*7f20*/  ISETP.GT.U32.AND P2, PT, R4, R99, PT ;  /* 0x000000630400720c */ /* 0x000fda0003f44070 */
[----:B------:R-:W-:Y:S01]  /*7f30*/  @!P2 IMAD.IADD R99, R99, 0x1, -R4 ;  /* 0x000000016363a824 */ /* 0x000fe200078e0a04 */
[----:B--2---:R-:W-:-:S13]  /*7f40*/  ISETP.GE.AND P5, PT, R14, RZ, PT ;  /* 0x000000ff0e00720c */ /* 0x004fda0003fa6270 */
[----:B------:R-:W-:Y:S01]  /*7f50*/  @!P5 IMAD.MOV R6, RZ, RZ, -R6 ;  /* 0x000000ffff06d224 */ /* 0x000fe200078e0a06 */
[----:B---3--:R-:W-:Y:S02]  /*7f60*/  ISETP.GE.AND P4, PT, R100, RZ, PT ;  /* 0x000000ff6400720c */ /* 0x008fe40003f86270 */
[----:B------:R-:W-:Y:S02]  /*7f70*/  IABS R100, R157 ;  /* 0x0000009d00647213 */ /* 0x000fe40000000000 */
[----:B------:R-:W-:-:S03]  /*7f80*/  ISETP.GT.U32.AND P5, PT, R4, R112, PT ;  /* 0x000000700400720c */ /* 0x000fc60003fa4070 */
[----:B------:R-:W-:-:S04]  /*7f90*/  IMAD.HI.U32 R14, R5, R100, RZ ;  /* 0x00000064050e7227 */ /* 0x000fc800078e00ff */
[----:B------:R-:W-:-:S04]  /*7fa0*/  IMAD.HI.U32 R5, R5, R98, RZ ;  /* 0x0000006205057227 */ /* 0x000fc800078e00ff */
[----:B------:R-:W-:Y:S01]  /*7fb0*/  @!P4 IMAD.MOV R155, RZ, RZ, -R155 ;  /* 0x000000ffff9bc224 */ /* 0x000fe200078e0a9b */
[C---:B------:R-:W-:Y:S01]  /*7fc0*/  ISETP.GT.U32.AND P4, PT, R4.reuse, R11, PT ;  /* 0x0000000b0400720c */ /* 0x040fe20003f84070 */
[----:B------:R-:W-:Y:S02]  /*7fd0*/  IMAD.MOV R14, RZ, RZ, -R14 ;  /* 0x000000ffff0e7224 */ /* 0x000fe400078e0a0e */
[----:B------:R-:W-:Y:S02]  /*7fe0*/  IMAD.MOV R5, RZ, RZ, -R5 ;  /* 0x000000ffff057224 */ /* 0x000fe400078e0a05 */
[----:B------:R-:W-:Y:S02]  /*7ff0*/  IMAD R100, R4, R14, R100 ;  /* 0x0000000e04647224 */ /* 0x000fe400078e0264 */
[----:B------:R-:W-:Y:S01]  /*8000*/  @!P5 IMAD.IADD R112, R112, 0x1, -R4 ;  /* 0x000000017070d824 */ /* 0x000fe200078e0a04 */
[C---:B------:R-:W-:Y:S01]  /*8010*/  ISETP.GT.U32.AND P5, PT, R4.reuse, R101, PT ;  /* 0x000000650400720c */ /* 0x040fe20003fa4070 */
[C---:B------:R-:W-:Y:S01]  /*8020*/  IMAD R98, R4.reuse, R5, R98 ;  /* 0x0000000504627224 */ /* 0x040fe200078e0262 */
[----:B------:R-:W-:-:S03]  /*8030*/  ISETP.GT.U32.AND P3, PT, R4, R100, PT ;  /* 0x000000640400720c */ /* 0x000fc60003f64070 */
[----:B------:R-:W-:Y:S01]  /*8040*/  @!P4 IMAD.IADD R11, R11, 0x1, -R4 ;  /* 0x000000010b0bc824 */ /* 0x000fe200078e0a04 */
[----:B------:R-:W-:-:S07]  /*8050*/  ISETP.GT.U32.AND P4, PT, R4, R98, PT ;  /* 0x000000620400720c */ /* 0x000fce0003f84070 */
[--C-:B------:R-:W-:Y:S02]  /*8060*/  @!P5 IMAD.IADD R101, R101, 0x1, -R4.reuse ;  /* 0x000000016565d824 */ /* 0x100fe400078e0a04 */
[--C-:B------:R-:W-:Y:S01]  /*8070*/  @!P3 IMAD.IADD R100, R100, 0x1, -R4.reuse ;  /* 0x000000016464b824 */ /* 0x100fe200078e0a04 */
[----:B------:R-:W-:Y:S01]  /*8080*/  ISETP.GE.AND P3, PT, R154, RZ, PT ;  /* 0x000000ff9a00720c */ /* 0x000fe20003f66270 */
[----:B------:R-:W-:Y:S02]  /*8090*/  IMAD.MOV.U32 R154, RZ, RZ, R71 ;  /* 0x000000ffff9a7224 */ /* 0x000fe400078e0047 */
[----:B------:R-:W-:Y:S01]  /*80a0*/  @!P4 IMAD.IADD R98, R98, 0x1, -R4 ;  /* 0x000000016262c824 */ /* 0x000fe200078e0a04 */
[----:B------:R-:W-:Y:S02]  /*80b0*/  ISETP.GT.U32.AND P4, PT, R4, R102, PT ;  /* 0x000000660400720c */ /* 0x000fe40003f84070 */
[----:B----4-:R-:W-:Y:S02]  /*80c0*/  ISETP.GE.AND P6, PT, R3, RZ, PT ;  /* 0x000000ff0300720c */ /* 0x010fe40003fc6270 */
[----:B------:R-:W-:-:S05]  /*80d0*/  ISETP.GE.AND P5, PT, R136, RZ, PT ;  /* 0x000000ff8800720c */ /* 0x000fca0003fa6270 */
[----:B------:R-:W-:Y:S01]  /*80e0*/  @!P3 IMAD.MOV R69, RZ, RZ, -R69 ;  /* 0x000000ffff45b224 */ /* 0x000fe200078e0a45 */
[----:B------:R-:W-:-:S03]  /*80f0*/  ISETP.GT.U32.AND P3, PT, R4, R98, PT ;  /* 0x000000620400720c */ /* 0x000fc60003f64070 */
[----:B------:R-:W-:Y:S02]  /*8100*/  @!P4 IMAD.IADD R102, R102, 0x1, -R4 ;  /* 0x000000016666c824 */ /* 0x000fe400078e0a04 */
[----:B------:R-:W-:Y:S01]  /*8110*/  @!P6 IMAD.MOV R154, RZ, RZ, -R154 ;  /* 0x000000ffff9ae224 */ /* 0x000fe200078e0a9a */
[C---:B------:R-:W-:Y:S01]  /*8120*/  ISETP.GT.U32.AND P6, PT, R4.reuse, R100, PT ;  /* 0x000000640400720c */ /* 0x040fe20003fc4070 */
[----:B------:R-:W2:Y:S01]  /*8130*/  LDL.LU R136, [R1+0xc] ;  /* 0x00000c0001887983 */ /* 0x000ea20000300800 */
[----:B------:R-:W-:Y:S01]  /*8140*/  @!P5 IMAD.MOV R70, RZ, RZ, -R70 ;  /* 0x000000ffff46d224 */ /* 0x000fe200078e0a46 */
[----:B------:R-:W-:Y:S02]  /*8150*/  ISETP.GT.U32.AND P5, PT, R4, R101, PT ;  /* 0x000000650400720c */ /* 0x000fe40003fa4070 */
[----:B------:R-:W-:Y:S01]  /*8160*/  ISETP.GE.AND P4, PT, R156, RZ, PT ;  /* 0x000000ff9c00720c */ /* 0x000fe20003f86270 */
[----:B------:R0:W-:Y:S01]  /*8170*/  STL.64 [R1+0x6f8], R154 ;  /* 0x0006f89a01007387 */ /* 0x0001e20000100a00 */
[----:B------:R-:W-:-:S06]  /*8180*/  @!P3 IMAD.IADD R98, R98, 0x1, -R4 ;  /* 0x000000016262b824 */ /* 0x000fcc00078e0a04 */
[----:B------:R-:W-:-:S03]  /*8190*/  @!P6 IMAD.IADD R100, R100, 0x1, -R4 ;  /* 0x000000016464e824 */ /* 0x000fc600078e0a04 */
[----:B------:R-:W-:Y:S01]  /*81a0*/  @!P5 IMAD.IADD R101, R101, 0x1, -R4 ;  /* 0x000000016565d824 */ /* 0x000fe200078e0a04 */
[----:B------:R-:W-:Y:S02]  /*81b0*/  ISETP.GE.AND P5, PT, R142, RZ, PT ;  /* 0x000000ff8e00720c */ /* 0x000fe40003fa6270 */
[----:B------:R-:W3:Y:S01]  /*81c0*/  LDL.LU R142, [R1+0x868] ;  /* 0x00086800018e7983 */ /* 0x000ee20000300800 */
[----:B------:R-:W-:-:S03]  /*81d0*/  @!P4 IMAD.MOV R77, RZ, RZ, -R77 ;  /* 0x000000ffff4dc224 */ /* 0x000fc600078e0a4d */
[----:B------:R-:W-:Y:S01]  /*81e0*/  STL.64 [R1+0x700], R100 ;  /* 0x0007006401007387 */ /* 0x000fe20000100a00 */
[----:B------:R-:W-:-:S03]  /*81f0*/  ISETP.GE.AND P4, PT, R150, RZ, PT ;  /* 0x000000ff9600720c */ /* 0x000fc60003f86270 */
[----:B0-----:R-:W4:Y:S01]  /*8200*/  LDL.LU R154, [R1+0x8] ;  /* 0x00000800019a7983 */ /* 0x001f220000300800 */
[----:B------:R-:W-:-:S03]  /*8210*/  ISETP.GE.AND P3, PT, R151, RZ, PT ;  /* 0x000000ff9700720c */ /* 0x000fc60003f66270 */
[----:B------:R-:W2:Y:S04]  /*8220*/  LDL.LU R155, [R1+0x4] ;  /* 0x00000400019b7983 */ /* 0x000ea80000300800 */
[----:B------:R-:W2:Y:S04]  /*8230*/  LDL.LU R156, [R1+0x10] ;  /* 0x00001000019c7983 */ /* 0x000ea80000300800 */
[----:B------:R-:W-:Y:S04]  /*8240*/  STL.64 [R1+0x708], R98 ;  /* 0x0007086201007387 */ /* 0x000fe80000100a00 */
[----:B------:R-:W2:Y:S04]  /*8250*/  LDL.LU R150, [R1+0x864] ;  /* 0x0008640001967983 */ /* 0x000ea80000300800 */
[----:B------:R-:W3:Y:S01]  /*8260*/  LDL.LU R151, [R1+0x860] ;  /* 0x0008600001977983 */ /* 0x000ee20000300800 */
[----:B------:R-:W-:Y:S01]  /*8270*/  ISETP.GE.AND P6, PT, R152, RZ, PT ;  /* 0x000000ff9800720c */ /* 0x000fe20003fc6270 */
[----:B------:R-:W0:Y:S01]  /*8280*/  S2R R157, SR_TID.X ;  /* 0x00000000009d7919 */ /* 0x000e220000002100 */
[----:B------:R-:W1:Y:S01]  /*8290*/  S2R R152, SR_TID.X ;  /* 0x0000000000987919 */ /* 0x000e620000002100 */
[----:B------:R-:W-:-:S04]  /*82a0*/  @!UP1 UIADD3 UR4, UPT, UPT, -UR6, 0x100000, URZ ;  /* 0x0010000006049890 */ /* 0x000fc8000fffe1ff */
[----:B------:R-:W-:Y:S02]  /*82b0*/  @!UP1 USHF.L.U32 UR5, UR4, 0xb, URZ ;  /* 0x0000000b04059899 */ /* 0x000fe400080006ff */
[----:B------:R-:W-:Y:S01]  /*82c0*/  @!UP1 USHF.L.U32 UR4, UR4, 0x1, URZ ;  /* 0x0000000104049899 */ /* 0x000fe200080006ff */
[----:B------:R-:W-:Y:S01]  /*82d0*/  @!P5 IMAD.MOV R76, RZ, RZ, -R76 ;  /* 0x000000ffff4cd224 */ /* 0x000fe200078e0a4c */
[----:B------:R-:W-:Y:S01]  /*82e0*/  ISETP.GE.AND P5, PT, R165, RZ, PT ;  /* 0x000000ffa500720c */ /* 0x000fe20003fa6270 */
[----:B------:R-:W-:Y:S01]  /*82f0*/  @!P3 IMAD.MOV R79, RZ, RZ, -R79 ;  /* 0x000000ffff4fb224 */ /* 0x000fe200078e0a4f */
[----:B------:R-:W-:Y:S01]  /*8300*/  ISETP.GE.AND P3, PT, R149, RZ, PT ;  /* 0x000000ff9500720c */ /* 0x000fe20003f66270 */
[----:B------:R-:W-:Y:S01]  /*8310*/  @!P4 IMAD.MOV R80, RZ, RZ, -R80 ;  /* 0x000000ffff50c224 */ /* 0x000fe200078e0a50 */
[----:B------:R-:W-:Y:S01]  /*8320*/  VOTEU.ALL UP2, P1 ;  /* 0x0000000000ff7886 */ /* 0x000fe20000840000 */
[----:B------:R-:W-:-:S05]  /*8330*/  ISETP.GE.AND P4, PT, R145, RZ, PT ;  /* 0x000000ff9100720c */ /* 0x000fca0003f86270 */
[----:B------:R0:W2:Y:S02]  /*8340*/  @!UP2 SYNCS.EXCH.64 URZ, [UR9+0x14008], UR4 ;  /* 0x0140080409ffa5b2 */ /* 0x0000a40008000100 */
[----:B0-----:R-:W-:Y:S02]  /*8350*/  SHF.R.S32.HI R3, RZ, 0x6, R157 ;  /* 0x00000006ff037819 */ /* 0x001fe4000001149d */
[----:B-1----:R-:W-:Y:S01]  /*8360*/  SHF.R.U32.HI R152, RZ, 0x5, R152 ;  /* 0x00000005ff987819 */ /* 0x002fe20000011698 */
[----:B------:R-:W-:Y:S01]  /*8370*/  IMAD.SHL.U32 R5, R157, 0x2, RZ ;  /* 0x000000029d057824 */ /* 0x000fe200078e00ff */
[----:B------:R-:W-:Y:S02]  /*8380*/  SGXT R3, R3, 0x1 ;  /* 0x000000010303781a */ /* 0x000fe40000000200 */
[----:B------:R-:W-:Y:S01]  /*8390*/  @!P4 IMAD.MOV R83, RZ, RZ, -R83 ;  /* 0x000000ffff53c224 */ /* 0x000fe200078e0a53 */
[----:B------:R-:W-:Y:S01]  /*83a0*/  ISETP.NE.U32.AND P2, PT, R152, RZ, PT ;  /* 0x000000ff9800720c */ /* 0x000fe20003f45070 */
[----:B------:R-:W-:Y:S01]  /*83b0*/  IMAD.MOV.U32 R152, RZ, RZ, R81 ;  /* 0x000000ffff987224 */ /* 0x000fe200078e0051 */
[----:B------:R-:W-:Y:S01]  /*83c0*/  LOP3.LUT R3, R3, 0x90, RZ, 0xc0, !PT ;  /* 0x0000009003037812 */ /* 0x000fe200078ec0ff */
[----:B------:R-:W0:Y:S02]  /*83d0*/  LDCU UR4, c[0x0][0x3b0] ;  /* 0x00007600ff0477ac */ /* 0x000e240008000800 */
[----:B------:R-:W-:Y:S01]  /*83e0*/  @!P6 IMAD.MOV R152, RZ, RZ, -R152 ;  /* 0x000000ffff98e224 */ /* 0x000fe200078e0a98 */
[----:B------:R-:W-:-:S02]  /*83f0*/  LOP3.LUT R3, R3, 0x7e, R5, 0x78, !PT ;  /* 0x0000007e03037812 */ /* 0x000fc400078e7805 */
[----:B------:R-:W-:Y:S02]  /*8400*/  ISETP.GE.AND P6, PT, R148, RZ, PT ;  /* 0x000000ff9400720c */ /* 0x000fe40003fc6270 */
[----:B------:R1:W-:Y:S01]  /*8410*/  STL.64 [R1+0x710], R152 ;  /* 0x0007109801007387 */ /* 0x0003e20000100a00 */
[----:B------:R-:W-:-:S03]  /*8420*/  ISETP.GE.AND P4, PT, R158, RZ, PT ;  /* 0x000000ff9e00720c */ /* 0x000fc60003f86270 */
[----:B-1----:R-:W4:Y:S04]  /*8430*/  LDL.LU R152, [R1+0x18] ;  /* 0x0000180001987983 */ /* 0x002f280000300800 */
[----:B------:R-:W4:Y:S04]  /*8440*/  LDL.LU R153, [R1+0x14] ;  /* 0x0000140001997983 */ /* 0x000f280000300800 */
[----:B------:R-:W4:Y:S04]  /*8450*/  LDL.LU R165, [R1] ;  /* 0x0000000001a57983 */ /* 0x000f280000300800 */
[----:B------:R-:W4:Y:S01]  /*8460*/  LDL.LU R145, [R1+0x85c] ;  /* 0x00085c0001917983 */ /* 0x000f220000300800 */
[----:B------:R-:W-:-:S03]  /*8470*/  @!P6 IMAD.MOV R85, RZ, RZ, -R85 ;  /* 0x000000ffff55e224 */ /* 0x000fc600078e0a55 */
[----:B------:R-:W4:Y:S01]  /*8480*/  LDL.LU R148, [R1+0x858] ;  /* 0x0008580001947983 */ /* 0x000f220000300800 */
[----:B------:R-:W-:-:S03]  /*8490*/  ISETP.GE.AND P6, PT, R160, RZ, PT ;  /* 0x000000ffa000720c */ /* 0x000fc60003fc6270 */
[----:B------:R-:W4:Y:S04]  /*84a0*/  LDL.LU R149, [R1+0x854] ;  /* 0x0008540001957983 */ /* 0x000f280000300800 */
[----:B--2---:R1:W-:Y:S04]  /*84b0*/  STS.U16 [R3+UR9+0x11c00], R150 ;  /* 0x011c009603007988 */ /* 0x0043e80008000409 */
[----:B---3--:R2:W-:Y:S01]  /*84c0*/  STS.U16 [R3+UR9+0x11000], R151 ;  /* 0x0110009703007988 */ /* 0x0085e20008000409 */
[----:B-1----:R-:W-:Y:S02]  /*84d0*/  IMAD.MOV.U32 R150, RZ, RZ, R84 ;  /* 0x000000ffff967224 */ /* 0x002fe400078e0054 */
[----:B--2---:R-:W-:-:S02]  /*84e0*/  IMAD.MOV.U32 R151, RZ, RZ, R82 ;  /* 0x000000ffff977224 */ /* 0x004fc400078e0052 */
[----:B------:R-:W-:Y:S02]  /*84f0*/  @!P3 IMAD.MOV R150, RZ, RZ, -R150 ;  /* 0x000000ffff96b224 */ /* 0x000fe400078e0a96 */
[----:B------:R-:W-:Y:S01]  /*8500*/  @!P5 IMAD.MOV R151, RZ, RZ, -R151 ;  /* 0x000000ffff97d224 */ /* 0x000fe200078e0a97 */
[----:B------:R-:W-:Y:S02]  /*8510*/  ISETP.GE.AND P5, PT, R147, RZ, PT ;  /* 0x000000ff9300720c */ /* 0x000fe40003fa6270 */
[----:B------:R-:W2:Y:S04]  /*8520*/  LDL.LU R147, [R1+0x850] ;  /* 0x0008500001937983 */ /* 0x000ea80000300800 */
[----:B------:R-:W3:Y:S04]  /*8530*/  LDL.LU R158, [R1+0x84c] ;  /* 0x00084c00019e7983 */ /* 0x000ee80000300800 */
[----:B------:R-:W-:Y:S01]  /*8540*/  STL.64 [R1+0x718], R150 ;  /* 0x0007189601007387 */ /* 0x000fe20000100a00 */
[----:B------:R-:W-:-:S03]  /*8550*/  ISETP.GE.AND P3, PT, R146, RZ, PT ;  /* 0x000000ff9200720c */ /* 0x000fc60003f66270 */
[----:B------:R-:W3:Y:S04]  /*8560*/  LDL.LU R160, [R1+0x848] ;  /* 0x0008480001a07983 */ /* 0x000ee80000300800 */
[----:B------:R-:W3:Y:S01]  /*8570*/  LDL.LU R146, [R1+0x844] ;  /* 0x0008440001927983 */ /* 0x000ee20000300800 */
[----:B------:R-:W-:Y:S01]  /*8580*/  @!P5 IMAD.MOV R88, RZ, RZ, -R88 ;  /* 0x000000ffff58d224 */ /* 0x000fe200078e0a58 */
[----:B------:R-:W-:Y:S01]  /*8590*/  ISETP.GE.AND P5, PT, R143, RZ, PT ;  /* 0x000000ff8f00720c */ /* 0x000fe20003fa6270 */
[----:B------:R-:W-:Y:S01]  /*85a0*/  @!P4 IMAD.MOV R87, RZ, RZ, -R87 ;  /* 0x000000ffff57c224 */ /* 0x000fe200078e0a57 */
[----:B------:R-:W3:Y:S01]  /*85b0*/  LDL.LU R143, [R1+0x840] ;  /* 0x00084000018f7983 */ /* 0x000ee20000300800 */
[----:B------:R-:W-:-:S03]  /*85c0*/  ISETP.GE.AND P4, PT, R144, RZ, PT ;  /* 0x000000ff9000720c */ /* 0x000fc60003f86270 */
[----:B------:R-:W3:Y:S04]  /*85d0*/  LDL.LU R144, [R1+0x83c] ;  /* 0x00083c0001907983 */ /* 0x000ee80000300800 */
[----:B------:R1:W-:Y:S04]  /*85e0*/  STS.U16 [R3+UR9+0x10c00], R136 ;  /* 0x010c008803007988 */ /* 0x0003e80008000409 */
[----:B------:R-:W-:Y:S01]  /*85f0*/  STS.U16 [R3+UR9+0x10000], R121 ;  /* 0x0100007903007988 */ /* 0x000fe20008000409 */
[----:B-1----:R-:W-:-:S03]  /*8600*/  LOP3.LUT R136, R3, 0x20, RZ, 0x3c, !PT ;  /* 0x0000002003887812 */ /* 0x002fc600078e3cff */
[----:B----4-:R-:W-:Y:S04]  /*8610*/  STS.U16 [R3+UR9+0x11400], R154 ;  /* 0x0114009a03007988 */ /* 0x010fe80008000409 */
[----:B------:R-:W-:Y:S04]  /*8620*/  STS.U16 [R3+UR9+0x11800], R155 ;  /* 0x0118009b03007988 */ /* 0x000fe80008000409 */
[----:B------:R-:W-:Y:S04]  /*8630*/  STS.U16 [R3+UR9+0x10400], R152 ;  /* 0x0104009803007988 */ /* 0x000fe80008000409 */
[----:B------:R-:W-:Y:S04]  /*8640*/  STS.U16 [R3+UR9+0x10800], R153 ;  /* 0x0108009903007988 */ /* 0x000fe80008000409 */
[----:B------:R-:W-:Y:S04]  /*8650*/  STS.U16 [R136+UR9+0x10d00], R156 ;  /* 0x010d009c88007988 */ /* 0x000fe80008000409 */
[----:B------:R1:W-:Y:S04]  /*8660*/  STS.U16 [R136+UR9+0x11100], R165 ;  /* 0x011100a588007988 */ /* 0x0003e80008000409 */
[----:B------:R4:W-:Y:S01]  /*8670*/  STS.U16 [R136+UR9+0x11500], R149 ;  /* 0x0115009588007988 */ /* 0x0009e20008000409 */
[----:B-1----:R-:W-:-:S03]  /*8680*/  LOP3.LUT R165, R3, 0x40, RZ, 0x3c, !PT ;  /* 0x0000004003a57812 */ /* 0x002fc600078e3cff */
[----:B------:R1:W-:Y:S01]  /*8690*/  STS.U16 [R136+UR9+0x11900], R148 ;  /* 0x0119009488007988 */ /* 0x0003e20008000409 */
[----:B----4-:R-:W-:Y:S02]  /*86a0*/  IMAD.MOV.U32 R149, RZ, RZ, R86 ;  /* 0x000000ffff957224 */ /* 0x010fe400078e0056 */
[----:B-1----:R-:W-:Y:S02]  /*86b0*/  IMAD.MOV.U32 R148, RZ, RZ, R90 ;  /* 0x000000ffff947224 */ /* 0x002fe400078e005a */
[----:B------:R-:W-:Y:S02]  /*86c0*/  @!P6 IMAD.MOV R149, RZ, RZ, -R149 ;  /* 0x000000ffff95e224 */ /* 0x000fe400078e0a95 */
[----:B------:R-:W-:Y:S01]  /*86d0*/  @!P3 IMAD.MOV R148, RZ, RZ, -R148 ;  /* 0x000000ffff94b224 */ /* 0x000fe200078e0a94 */
[----:B------:R-:W-:Y:S02]  /*86e0*/  ISETP.GE.AND P6, PT, R139, RZ, PT ;  /* 0x000000ff8b00720c */ /* 0x000fe40003fc6270 */
[----:B------:R-:W-:-:S02]  /*86f0*/  ISETP.GE.AND P3, PT, R138, RZ, PT ;  /* 0x000000ff8a00720c */ /* 0x000fc40003f66270 */
[----:B------:R-:W-:Y:S04]  /*8700*/  STL.64 [R1+0x720], R148 ;  /* 0x0007209401007387 */ /* 0x000fe80000100a00 */
[----:B------:R-:W4:Y:S04]  /*8710*/  LDL.LU R139, [R1+0x838] ;  /* 0x00083800018b7983 */ /* 0x000f280000300800 */
[----:B------:R-:W4:Y:S04]  /*8720*/  LDL.LU R138, [R1+0x834] ;  /* 0x00083400018a7983 */ /* 0x000f280000300800 */
[----:B--2---:R1:W-:Y:S04]  /*8730*/  STS.U16 [R136+UR9+0x11d00], R147 ;  /* 0x011d009388007988 */ /* 0x0043e80008000409 */
[----:B---3--:R-:W-:Y:S04]  /*8740*/  STS.U16 [R136+UR9+0x10500], R160 ;  /* 0x010500a088007988 */ /* 0x008fe80008000409 */
[----:B------:R-:W-:Y:S01]  /*8750*/  STS.U16 [R136+UR9+0x10900], R158 ;  /* 0x0109009e88007988 */ /* 0x000fe20008000409 */
[----:B-1----:R-:W-:-:S03]  /*8760*/  IMAD.MOV.U32 R147, RZ, RZ, R89 ;  /* 0x000000ffff937224 */ /* 0x002fc600078e0059 */
[----:B------:R-:W-:Y:S04]  /*8770*/  STS.U16 [R136+UR9+0x10100], R134 ;  /* 0x0101008688007988 */ /* 0x000fe80008000409 */
[----:B------:R-:W-:Y:S04]  /*8780*/  STS.U16 [R165+UR9+0x10e00], R145 ;  /* 0x010e0091a5007988 */ /* 0x000fe80008000409 */
[----:B------:R1:W-:Y:S01]  /*8790*/  STS.U16 [R165+UR9+0x11200], R146 ;  /* 0x01120092a5007988 */ /* 0x0003e20008000409 */
[----:B------:R-:W-:Y:S02]  /*87a0*/  @!P5 IMAD.MOV R147, RZ, RZ, -R147 ;  /* 0x000000ffff93d224 */ /* 0x000fe400078e0a93 */
[----:B-1----:R-:W-:-:S04]  /*87b0*/  IMAD.MOV.U32 R146, RZ, RZ, R92 ;  /* 0x000000ffff927224 */ /* 0x002fc800078e005c */
[----:B------:R-:W-:Y:S01]  /*87c0*/  @!P4 IMAD.MOV R146, RZ, RZ, -R146 ;  /* 0x000000ffff92c224 */ /* 0x000fe200078e0a92 */
[----:B------:R-:W-:Y:S02]  /*87d0*/  ISETP.GE.AND P5, PT, R141, RZ, PT ;  /* 0x000000ff8d00720c */ /* 0x000fe40003fa6270 */
[----:B------:R-:W-:Y:S02]  /*87e0*/  ISETP.GE.AND P4, PT, R140, RZ, PT ;  /* 0x000000ff8c00720c */ /* 0x000fe40003f86270 */
[----:B------:R-:W-:Y:S04]  /*87f0*/  STL.64 [R1+0x728], R146 ;  /* 0x0007289201007387 */ /* 0x000fe80000100a00 */
[----:B------:R-:W2:Y:S04]  /*8800*/  LDL.LU R141, [R1+0x830] ;  /* 0x00083000018d7983 */ /* 0x000ea80000300800 */
[----:B------:R-:W-:Y:S04]  /*8810*/  STL [R1+0x74c], R3 ;  /* 0x00074c0301007387 */ /* 0x000fe80000100800 */
[----:B------:R-:W3:Y:S01]  /*8820*/  LDL.LU R140, [R1+0x82c] ;  /* 0x00082c00018c7983 */ /* 0x000ee20000300800 */
[----:B------:R-:W-:-:S03]  /*8830*/  IMAD.MOV.U32 R145, RZ, RZ, R91 ;  /* 0x000000ffff917224 */ /* 0x000fc600078e005b */
[----:B------:R1:W-:Y:S01]  /*8840*/  STS.U16 [R165+UR9+0x11600], R144 ;  /* 0x01160090a5007988 */ /* 0x0003e20008000409 */
[----:B------:R-:W-:Y:S02]  /*8850*/  @!P6 IMAD.MOV R145, RZ, RZ, -R145 ;  /* 0x000000ffff91e224 */ /* 0x000fe400078e0a91 */
[----:B-1----:R-:W-:-:S04]  /*8860*/  IMAD.MOV.U32 R144, RZ, RZ, R37 ;  /* 0x000000ffff907224 */ /* 0x002fc800078e0025 */
[----:B------:R-:W-:Y:S01]  /*8870*/  @!P3 IMAD.MOV R144, RZ, RZ, -R144 ;  /* 0x000000ffff90b224 */ /* 0x000fe200078e0a90 */
[----:B------:R-:W-:-:S04]  /*8880*/  ISETP.GE.AND P6, PT, R137, RZ, PT ;  /* 0x000000ff8900720c */ /* 0x000fc80003fc6270 */
[----:B------:R-:W-:Y:S04]  /*8890*/  STL.64 [R1+0x730], R144 ;  /* 0x0007309001007387 */ /* 0x000fe80000100a00 */
[----:B------:R-:W3:Y:S01]  /*88a0*/  LDL.LU R137, [R1+0x828] ;  /* 0x0008280001897983 */ /* 0x000ee20000300800 */
[----:B------:R-:W-:Y:S02]  /*88b0*/  ISETP.GE.AND P3, PT, R114, RZ, PT ;  /* 0x000000ff7200720c */ /* 0x000fe40003f66270 */
[----:B------:R-:W-:Y:S01]  /*88c0*/  LOP3.LUT R136, R3, 0x60, RZ, 0x3c, !PT ;  /* 0x0000006003887812 */ /* 0x000fe200078e3cff */
[----:B------:R1:W-:Y:S04]  /*88d0*/  STS.U16 [R165+UR9+0x11a00], R143 ;  /* 0x011a008fa5007988 */ /* 0x0003e80008000409 */
[----:B------:R0:W-:Y:S04]  /*88e0*/  STS.U16 [R165+UR9+0x11e00], R142 ;  /* 0x011e008ea5007988 */ /* 0x0001e80008000409 */
[----:B----4-:R-:W-:Y:S01]  /*88f0*/  STS.U16 [R165+UR9+0x10600], R139 ;  /* 0x0106008ba5007988 */ /* 0x010fe20008000409 */
[----:B-1----:R-:W-:-:S03]  /*8900*/  IMAD.MOV.U32 R143, RZ, RZ, R95 ;  /* 0x000000ffff8f7224 */ /* 0x002fc600078e005f */
[----:B------:R-:W4:Y:S01]  /*8910*/  LDL.LU R114, [R1+0x824] ;  /* 0x0008240001727983 */ /* 0x000f220000300800 */
[----:B0-----:R-:W-:Y:S02]  /*8920*/  IMAD.MOV.U32 R142, RZ, RZ, R94 ;  /* 0x000000ffff8e7224 */ /* 0x001fe400078e005e */
[----:B------:R-:W-:Y:S02]  /*8930*/  @!P5 IMAD.MOV R143, RZ, RZ, -R143 ;  /* 0x000000ffff8fd224 */ /* 0x000fe400078e0a8f */
[----:B------:R-:W-:Y:S01]  /*8940*/  @!P4 IMAD.MOV R142, RZ, RZ, -R142 ;  /* 0x000000ffff8ec224 */ /* 0x000fe200078e0a8e */
[----:B------:R-:W-:Y:S01]  /*8950*/  STL [R1+0x674], R165 ;  /* 0x000674a501007387 */ /* 0x000fe20000100800 */
[----:B------:R-:W-:-:S03]  /*8960*/  ISETP.GE.AND P5, PT, R115, RZ, PT ;  /* 0x000000ff7300720c */ /* 0x000fc60003fa6270 */
[----:B------:R-:W-:Y:S01]  /*8970*/  STL [R1+0x750], R165 ;  /* 0x000750a501007387 */ /* 0x000fe20000100800 */
[----:B------:R-:W-:-:S03]  /*8980*/  ISETP.GE.AND P4, PT, R116, RZ, PT ;  /* 0x000000ff7400720c */ /* 0x000fc60003f86270 */
[----:B------:R-:W-:Y:S04]  /*8990*/  STL.64 [R1+0x738], R142 ;  /* 0x0007388e01007387 */ /* 0x000fe80000100a00 */
[----:B------:R-:W4:Y:S04]  /*89a0*/  LDL.LU R115, [R1+0x820] ;  /* 0x0008200001737983 */ /* 0x000f280000300800 */
[----:B--2---:R0:W-:Y:S04]  /*89b0*/  STS.U16 [R165+UR9+0x10a00], R141 ;  /* 0x010a008da5007988 */ /* 0x0041e80008000409 */
[----:B------:R-:W-:Y:S04]  /*89c0*/  STS.U16 [R165+UR9+0x10200], R135 ;  /* 0x01020087a5007988 */ /* 0x000fe80008000409 */
[----:B---3--:R1:W-:Y:S01]  /*89d0*/  STS.U16 [R136+UR9+0x10b00], R140 ;  /* 0x010b008c88007988 */ /* 0x0083e20008000409 */
[----:B0-----:R-:W-:-:S04]  /*89e0*/  IMAD.MOV.U32 R141, RZ, RZ, R34 ;  /* 0x000000ffff8d7224 */ /* 0x001fc800078e0022 */
[----:B------:R-:W-:Y:S02]  /*89f0*/  @!P6 IMAD.MOV R141, RZ, RZ, -R141 ;  /* 0x000000ffff8de224 */ /* 0x000fe400078e0a8d */
[----:B-1----:R-:W-:-:S03]  /*8a00*/  IMAD.MOV.U32 R140, RZ, RZ, R97 ;  /* 0x000000ffff8c7224 */ /* 0x002fc600078e0061 */
[----:B------:R-:W-:Y:S01]  /*8a10*/  STL [R1+0x754], R141 ;  /* 0x0007548d01007387 */ /* 0x000fe20000100800 */
[----:B------:R-:W-:-:S03]  /*8a20*/  @!P3 IMAD.MOV R140, RZ, RZ, -R140 ;  /* 0x000000ffff8cb224 */ /* 0x000fc600078e0a8c */
[----:B------:R-:W2:Y:S01]  /*8a30*/  LDL.LU R116, [R1+0x81c] ;  /* 0x00081c0001747983 */ /* 0x000ea20000300800 */
[----:B------:R-:W-:-:S03]  /*8a40*/  ISETP.GE.AND P6, PT, R19, RZ, PT ;  /* 0x000000ff1300720c */ /* 0x000fc60003fc6270 */
[----:B------:R-:W-:Y:S04]  /*8a50*/  STL [R1+0x758], R140 ;  /* 0x0007588c01007387 */ /* 0x000fe80000100800 */
[----:B------:R-:W3:Y:S01]  /*8a60*/  LDL.LU R19, [R1+0x818] ;  /* 0x0008180001137983 */ /* 0x000ee20000300800 */
[----:B------:R-:W-:Y:S01]  /*8a70*/  IMAD.MOV.U32 R139, RZ, RZ, R31 ;  /* 0x000000ffff8b7224 */ /* 0x000fe200078e001f */
[----:B------:R-:W-:-:S03]  /*8a80*/  ISETP.GE.AND P3, PT, R117, RZ, PT ;  /* 0x000000ff7500720c */ /* 0x000fc60003f66270 */
[----:B------:R-:W-:Y:S01]  /*8a90*/  @!P5 IMAD.MOV R139, RZ, RZ, -R139 ;  /* 0x000000ffff8bd224 */ /* 0x000fe200078e0a8b */
[----:B------:R-:W-:Y:S01]  /*8aa0*/  ISETP.GE.AND P5, PT, R118, RZ, PT ;  /* 0x000000ff7600720c */ /* 0x000fe20003fa6270 */
[----:B------:R-:W-:Y:S04]  /*8ab0*/  STS.U16 [R136+UR9+0x11300], R138 ;  /* 0x0113008a88007988 */ /* 0x000fe80008000409 */
[----:B------:R-:W-:Y:S04]  /*8ac0*/  STS.U16 [R136+UR9+0x11b00], R137 ;  /* 0x011b008988007988 */ /* 0x000fe80008000409 */
[----:B------:R-:W-:Y:S04]  /*8ad0*/  STS.U16 [R136+UR9+0x10300], R133 ;  /* 0x0103008588007988 */ /* 0x000fe80008000409 */
[----:B------:R-:W-:Y:S04]  /*8ae0*/  STS.U16 [R136+UR9+0x10700], R132 ;  /* 0x0107008488007988 */ /* 0x000fe80008000409 */
[----:B------:R-:W-:Y:S01]  /*8af0*/  STS.U16 [R136+UR9+0x10f00], R130 ;  /* 0x010f008288007988 */ /* 0x000fe20008000409 */
[----:B------:R-:W-:-:S03]  /*8b00*/  IMAD.MOV.U32 R135, RZ, RZ, R105 ;  /* 0x000000ffff877224 */ /* 0x000fc600078e0069 */
[----:B------:R-:W-:Y:S04]  /*8b10*/  STS.U16 [R136+UR9+0x11700], R129 ;  /* 0x0117008188007988 */ /* 0x000fe80008000409 */
[----:B------:R0:W-:Y:S01]  /*8b20*/  STS.U16 [R136+UR9+0x11f00], R128 ;  /* 0x011f008088007988 */ /* 0x0001e20008000409 */
[----:B------:R-:W-:Y:S01]  /*8b30*/  @!P5 IMAD.MOV R135, RZ, RZ, -R135 ;  /* 0x000000ffff87d224 */ /* 0x000fe200078e0a87 */
[----:B------:R-:W-:Y:S01]  /*8b40*/  ISETP.GE.AND P5, PT, R120, RZ, PT ;  /* 0x000000ff7800720c */ /* 0x000fe20003fa6270 */
[----:B0-----:R-:W-:-:S04]  /*8b50*/  IMAD.MOV.U32 R136, RZ, RZ, R106 ;  /* 0x000000ffff887224 */ /* 0x001fc800078e006a */
[----:B------:R-:W-:Y:S01]  /*8b60*/  @!P3 IMAD.MOV R136, RZ, RZ, -R136 ;  /* 0x000000ffff88b224 */ /* 0x000fe200078e0a88 */
[----:B------:R-:W-:Y:S02]  /*8b70*/  ISETP.GE.AND P3, PT, R119, RZ, PT ;  /* 0x000000ff7700720c */ /* 0x000fe40003f66270 */
[----:B------:R-:W-:Y:S01]  /*8b80*/  PRMT R134, RZ, 0x7610, R134 ;  /* 0x00007610ff867816 */ /* 0x000fe20000000086 */
[----:B------:R-:W-:Y:S01]  /*8b90*/  STL [R1+0x75c], R139 ;  /* 0x00075c8b01007387 */ /* 0x000fe20000100800 */
[----:B------:R-:W-:-:S03]  /*8ba0*/  PRMT R133, RZ, 0x7610, R133 ;  /* 0x00007610ff857816 */ /* 0x000fc60000000085 */
[----:B------:R-:W2:Y:S04]  /*8bb0*/  LDL.LU R117, [R1+0x814] ;  /* 0x0008140001757983 */ /* 0x000ea80000300800 */
[----:B------:R-:W2:Y:S01]  /*8bc0*/  LDL.LU R118, [R1+0x810] ;  /* 0x0008100001767983 */ /* 0x000ea20000300800 */
[----:B------:R-:W-:-:S03]  /*8bd0*/  IMAD.MOV.U32 R137, RZ, RZ, R107 ;  /* 0x000000ffff897224 */ /* 0x000fc600078e006b */
[----:B------:R0:W-:Y:S04]  /*8be0*/  STL.S16 [R1+0x29c], R134 ;  /* 0x00029c8601007387 */ /* 0x0001e80000100600 */
[----:B------:R1:W-:Y:S01]  /*8bf0*/  STL.S16 [R1+0x298], R133 ;  /* 0x0002988501007387 */ /* 0x0003e20000100600 */
[----:B------:R-:W-:Y:S01]  /*8c00*/  PRMT R132, RZ, 0x7610, R132 ;  /* 0x00007610ff847816 */ /* 0x000fe20000000084 */
[----:B0-----:R-:W-:Y:S02]  /*8c10*/  IMAD.MOV.U32 R134, RZ, RZ, R26 ;  /* 0x000000ffff867224 */ /* 0x001fe400078e001a */
[----:B-1----:R-:W-:Y:S02]  /*8c20*/  IMAD.MOV.U32 R133, RZ, RZ, R108 ;  /* 0x000000ffff857224 */ /* 0x002fe400078e006c */
[----:B------:R-:W-:Y:S01]  /*8c30*/  @!P3 IMAD.MOV R134, RZ, RZ, -R134 ;  /* 0x000000ffff86b224 */ /* 0x000fe200078e0a86 */
[----:B------:R-:W-:Y:S01]  /*8c40*/  ISETP.GE.AND P3, PT, R122, RZ, PT ;  /* 0x000000ff7a00720c */ /* 0x000fe20003f66270 */
[----:B------:R-:W-:Y:S01]  /*8c50*/  @!P5 IMAD.MOV R133, RZ, RZ, -R133 ;  /* 0x000000ffff85d224 */ /* 0x000fe200078e0a85 */
[----:B------:R-:W-:Y:S01]  /*8c60*/  ISETP.GE.AND P5, PT, R123, RZ, PT ;  /* 0x000000ff7b00720c */ /* 0x000fe20003fa6270 */
[----:B------:R-:W-:Y:S01]  /*8c70*/  @!P6 IMAD.MOV R137, RZ, RZ, -R137 ;  /* 0x000000ffff89e224 */ /* 0x000fe200078e0a89 */
[----:B------:R-:W-:Y:S01]  /*8c80*/  PRMT R130, RZ, 0x7610, R130 ;  /* 0x00007610ff827816 */ /* 0x000fe20000000082 */
[----:B------:R0:W-:Y:S01]  /*8c90*/  STL.S16 [R1+0x294], R132 ;  /* 0x0002948401007387 */ /* 0x0001e20000100600 */
[----:B------:R-:W-:-:S02]  /*8ca0*/  PRMT R129, RZ, 0x7610, R129 ;  /* 0x00007610ff817816 */ /* 0x000fc40000000081 */
[----:B------:R-:W-:Y:S01]  /*8cb0*/  PRMT R128, RZ, 0x7610, R128 ;  /* 0x00007610ff807816 */ /* 0x000fe20000000080 */
[----:B------:R-:W-:Y:S01]  /*8cc0*/  STL.64 [R1+0x760], R136 ;  /* 0x0007608801007387 */ /* 0x000fe20000100a00 */
[----:B------:R-:W-:Y:S02]  /*8cd0*/  PRMT R121, RZ, 0x7610, R121 ;  /* 0x00007610ff797816 */ /* 0x000fe40000000079 */
[----:B------:R-:W-:Y:S01]  /*8ce0*/  PRMT R106, RZ, 0x7610, R106 ;  /* 0x00007610ff6a7816 */ /* 0x000fe2000000006a */
[----:B------:R1:W-:Y:S01]  /*8cf0*/  STL.S16 [R1+0x290], R130 ;  /* 0x0002908201007387 */ /* 0x0003e20000100600 */
[----:B------:R-:W-:Y:S01]  /*8d00*/  PRMT R105, RZ, 0x7610, R105 ;  /* 0x00007610ff697816 */ /* 0x000fe20000000069 */
[----:B0-----:R-:W-:Y:S02]  /*8d10*/  IMAD.MOV.U32 R132, RZ, RZ, R23 ;  /* 0x000000ffff847224 */ /* 0x001fe400078e0017 */
[----:B------:R-:W2:Y:S01]  /*8d20*/  LDL.LU R119, [R1+0x80c] ;  /* 0x00080c0001777983 */ /* 0x000ea20000300800 */
[----:B------:R-:W-:-:S03]  /*8d30*/  PRMT R101, RZ, 0x7610, R101 ;  /* 0x00007610ff657816 */ /* 0x000fc60000000065 */
[----:B------:R-:W2:Y:S01]  /*8d40*/  LDL.LU R120, [R1+0x808] ;  /* 0x0008080001787983 */ /* 0x000ea20000300800 */
[----:B------:R-:W-:Y:S01]  /*8d50*/  PRMT R100, RZ, 0x7610, R100 ;  /* 0x00007610ff647816 */ /* 0x000fe20000000064 */
[----:B-1----:R-:W-:Y:S02]  /*8d60*/  IMAD.MOV.U32 R130, RZ, RZ, R22 ;  /* 0x000000ffff827224 */ /* 0x002fe400078e0016 */
[----:B------:R0:W-:Y:S01]  /*8d70*/  STL.S16 [R1+0x28c], R129 ;  /* 0x00028c8101007387 */ /* 0x0001e20000100600 */
[----:B------:R-:W-:Y:S01]  /*8d80*/  PRMT R99, RZ, 0x7610, R99 ;  /* 0x00007610ff637816 */ /* 0x000fe20000000063 */
[----:B------:R-:W-:Y:S02]  /*8d90*/  @!P3 IMAD.MOV R132, RZ, RZ, -R132 ;  /* 0x000000ffff84b224 */ /* 0x000fe400078e0a84 */
[----:B------:R1:W-:Y:S01]  /*8da0*/  STL.S16 [R1+0x288], R128 ;  /* 0x0002888001007387 */ /* 0x0003e20000100600 */
[----:B------:R-:W-:Y:S01]  /*8db0*/  ISETP.GE.AND P3, PT, R124, RZ, PT ;  /* 0x000000ff7c00720c */ /* 0x000fe20003f66270 */
[----:B------:R-:W-:-:S02]  /*8dc0*/  @!P5 IMAD.MOV R130, RZ, RZ, -R130 ;  /* 0x000000ffff82d224 */ /* 0x000fc400078e0a82 */
[----:B------:R0:W-:Y:S01]  /*8dd0*/  STL.S16 [R1+0x284], R121 ;  /* 0x0002847901007387 */ /* 0x0001e20000100600 */
[----:B------:R-:W-:-:S03]  /*8de0*/  ISETP.GE.AND P5, PT, R125, RZ, PT ;  /* 0x000000ff7d00720c */ /* 0x000fc60003fa6270 */
[----:B------:R0:W-:Y:S01]  /*8df0*/  STL.S16 [R1+0x280], R106 ;  /* 0x0002806a01007387 */ /* 0x0001e20000100600 */
[----:B------:R-:W-:-:S03]  /*8e00*/  PRMT R98, RZ, 0x7610, R98 ;  /* 0x00007610ff627816 */ /* 0x000fc60000000062 */
[----:B------:R0:W-:Y:S01]  /*8e10*/  STL.S16 [R1+0x278], R105 ;  /* 0x0002786901007387 */ /* 0x0001e20000100600 */
[----:B------:R-:W-:-:S03]  /*8e20*/  PRMT R97, RZ, 0x7610, R97 ;  /* 0x00007610ff617816 */ /* 0x000fc60000000061 */
[----:B------:R-:W-:Y:S01]  /*8e30*/  STL.S16 [R1+0x264], R101 ;  /* 0x0002646501007387 */ /* 0x000fe20000100600 */
[----:B------:R-:W-:-:S03]  /*8e40*/  PRMT R95, RZ, 0x7610, R95 ;  /* 0x00007610ff5f7816 */ /* 0x000fc6000000005f */
[----:B------:R-:W-:Y:S01]  /*8e50*/  STL.S16 [R1+0x260], R100 ;  /* 0x0002606401007387 */ /* 0x000fe20000100600 */
[----:B------:R-:W-:-:S03]  /*8e60*/  PRMT R92, RZ, 0x7610, R92 ;  /* 0x00007610ff5c7816 */ /* 0x000fc6000000005c */
[----:B------:R-:W-:Y:S01]  /*8e70*/  STL.64 [R1+0x768], R134 ;  /* 0x0007688601007387 */ /* 0x000fe20000100a00 */
[----:B------:R-:W-:-:S03]  /*8e80*/  PRMT R91, RZ, 0x7610, R91 ;  /* 0x00007610ff5b7816 */ /* 0x000fc6000000005b */
[----:B------:R-:W-:Y:S01]  /*8e90*/  STL.S16 [R1+0x25c], R99 ;  /* 0x00025c6301007387 */ /* 0x000fe20000100600 */
[----:B------:R-:W-:-:S03]  /*8ea0*/  PRMT R90, RZ, 0x7610, R90 ;  /* 0x00007610ff5a7816 */ /* 0x000fc6000000005a */
[----:B------:R-:W2:Y:S01]  /*8eb0*/  LDL.LU R122, [R1+0x804] ;  /* 0x00080400017a7983 */ /* 0x000ea20000300800 */
[----:B------:R-:W-:-:S03]  /*8ec0*/  PRMT R89, RZ, 0x7610, R89 ;  /* 0x00007610ff597816 */ /* 0x000fc60000000059 */
[----:B------:R-:W2:Y:S01]  /*8ed0*/  LDL.LU R123, [R1+0x800] ;  /* 0x00080000017b7983 */ /* 0x000ea20000300800 */
[----:B0-----:R-:W-:-:S03]  /*8ee0*/  IMAD.MOV.U32 R129, RZ, RZ, R110 ;  /* 0x000000ffff817224 */ /* 0x001fc600078e006e */
[----:B------:R-:W-:Y:S01]  /*8ef0*/  STL.S16 [R1+0x258], R98 ;  /* 0x0002586201007387 */ /* 0x000fe20000100600 */
[----:B------:R-:W-:Y:S01]  /*8f00*/  PRMT R86, RZ, 0x7610, R86 ;  /* 0x00007610ff567816 */ /* 0x000fe20000000056 */
[----:B-1----:R-:W-:Y:S02]  /*8f10*/  IMAD.MOV.U32 R128, RZ, RZ, R21 ;  /* 0x000000ffff807224 */ /* 0x002fe400078e0015 */
[----:B------:R-:W-:Y:S04]  /*8f20*/  STL.S16 [R1+0x254], R97 ;  /* 0x0002546101007387 */ /* 0x000fe80000100600 */
[----:B------:R-:W-:Y:S01]  /*8f30*/  STL.S16 [R1+0x250], R95 ;  /* 0x0002505f01007387 */ /* 0x000fe20000100600 */
[----:B------:R-:W-:-:S03]  /*8f40*/  PRMT R84, RZ, 0x7610, R84 ;  /* 0x00007610ff547816 */ /* 0x000fc60000000054 */
[----:B------:R-:W-:Y:S01]  /*8f50*/  STL.S16 [R1+0x24c], R92 ;  /* 0x00024c5c01007387 */ /* 0x000fe20000100600 */
[----:B------:R-:W-:-:S03]  /*8f60*/  @!P3 IMAD.MOV R129, RZ, RZ, -R129 ;  /* 0x000000ffff81b224 */ /* 0x000fc600078e0a81 */
[----:B------:R-:W-:Y:S01]  /*8f70*/  STL.S16 [R1+0x248], R91 ;  /* 0x0002485b01007387 */ /* 0x000fe20000100600 */
[----:B------:R-:W-:Y:S01]  /*8f80*/  PRMT R82, RZ, 0x7610, R82 ;  /* 0x00007610ff527816 */ /* 0x000fe20000000052 */
[----:B------:R-:W-:Y:S02]  /*8f90*/  @!P5 IMAD.MOV R128, RZ, RZ, -R128 ;  /* 0x000000ffff80d224 */ /* 0x000fe400078e0a80 */
[----:B------:R0:W-:Y:S01]  /*8fa0*/  STL.S16 [R1+0x244], R90 ;  /* 0x0002445a01007387 */ /* 0x0001e20000100600 */
[----:B------:R-:W-:-:S03]  /*8fb0*/  ISETP.GE.AND P3, PT, R126, RZ, PT ;  /* 0x000000ff7e00720c */ /* 0x000fc60003f66270 */
[----:B------:R-:W-:Y:S01]  /*8fc0*/  STL.S16 [R1+0x240], R89 ;  /* 0x0002405901007387 */ /* 0x000fe20000100600 */
[----:B------:R-:W-:Y:S02]  /*8fd0*/  PRMT R81, RZ, 0x7610, R81 ;  /* 0x00007610ff517816 */ /* 0x000fe40000000051 */
[----:B------:R-:W-:Y:S01]  /*8fe0*/  ISETP.GE.AND P5, PT, R127, RZ, PT ;  /* 0x000000ff7f00720c */ /* 0x000fe20003fa6270 */
[----:B------:R-:W-:Y:S01]  /*8ff0*/  STL.64 [R1+0x770], R132 ;  /* 0x0007708401007387 */ /* 0x000fe20000100a00 */
[----:B------:R-:W-:-:S03]  /*9000*/  PRMT R78, RZ, 0x7610, R78 ;  /* 0x00007610ff4e7816 */ /* 0x000fc6000000004e */
[----:B------:R-:W-:Y:S01]  /*9010*/  STL.S16 [R1+0x104], R86 ;  /* 0x0001045601007387 */ /* 0x000fe20000100600 */
[----:B------:R-:W-:-:S03]  /*9020*/  PRMT R71, RZ, 0x7610, R71 ;  /* 0x00007610ff477816 */ /* 0x000fc60000000047 */
[----:B------:R-:W2:Y:S01]  /*9030*/  LDL.LU R124, [R1+0x7fc] ;  /* 0x0007fc00017c7983 */ /* 0x000ea20000300800 */
[----:B------:R-:W-:-:S03]  /*9040*/  PRMT R37, RZ, 0x7610, R37 ;  /* 0x00007610ff257816 */ /* 0x000fc60000000025 */
[----:B------:R-:W2:Y:S01]  /*9050*/  LDL.LU R125, [R1+0x7f8] ;  /* 0x0007f800017d7983 */ /* 0x000ea20000300800 */
[----:B------:R-:W-:-:S03]  /*9060*/  PRMT R34, RZ, 0x7610, R34 ;  /* 0x00007610ff227816 */ /* 0x000fc60000000022 */
[----:B------:R-:W-:Y:S04]  /*9070*/  STL.S16 [R1+0xe4], R84 ;  /* 0x0000e45401007387 */ /* 0x000fe80000100600 */
[----:B------:R-:W-:Y:S01]  /*9080*/  STL.S16 [R1+0xe0], R82 ;  /* 0x0000e05201007387 */ /* 0x000fe20000100600 */
[----:B------:R-:W-:-:S03]  /*9090*/  IMAD.MOV.U32 R138, RZ, RZ, R29 ;  /* 0x000000ffff8a7224 */ /* 0x000fc600078e001d */
[----:B------:R-:W-:Y:S01]  /*90a0*/  STL.S16 [R1+0xc4], R81 ;  /* 0x0000c45101007387 */ /* 0x000fe20000100600 */
[----:B------:R-:W-:Y:S01]  /*90b0*/  PRMT R31, RZ, 0x7610, R31 ;  /* 0x00007610ff1f7816 */ /* 0x000fe2000000001f */
[----:B------:R-:W-:Y:S02]  /*90c0*/  IMAD.MOV.U32 R121, RZ, RZ, R16 ;  /* 0x000000ffff797224 */ /* 0x000fe400078e0010 */
[----:B------:R-:W-:Y:S01]  /*90d0*/  STL.S16 [R1+0xc0], R78 ;  /* 0x0000c04e01007387 */ /* 0x000fe20000100600 */
[----:B------:R-:W-:Y:S01]  /*90e0*/  PRMT R29, RZ, 0x7610, R29 ;  /* 0x00007610ff1d7816 */ /* 0x000fe2000000001d */
[----:B------:R-:W-:Y:S02]  /*90f0*/  IMAD.MOV.U32 R110, RZ, RZ, R7 ;  /* 0x000000ffff6e7224 */ /* 0x000fe400078e0007 */
[----:B------:R-:W-:Y:S01]  /*9100*/  STL.S16 [R1+0xa4], R71 ;  /* 0x0000a44701007387 */ /* 0x000fe20000100600 */
[----:B------:R-:W-:-:S03]  /*9110*/  PRMT R26, RZ, 0x7610, R26 ;  /* 0x00007610ff1a7816 */ /* 0x000fc6000000001a */
[----:B------:R-:W-:Y:S01]  /*9120*/  STL.S16 [R1+0x44], R37 ;  /* 0x0000442501007387 */ /* 0x000fe20000100600 */
[----:B------:R-:W-:-:S03]  /*9130*/  PRMT R23, RZ, 0x7610, R23 ;  /* 0x00007610ff177816 */ /* 0x000fc60000000017 */
[----:B------:R-:W-:Y:S01]  /*9140*/  STL.S16 [R1], R34 ;  /* 0x0000002201007387 */ /* 0x000fe20000100600 */
[----:B------:R-:W-:Y:S01]  /*9150*/  PRMT R22, RZ, 0x7610, R22 ;  /* 0x00007610ff167816 */ /* 0x000fe20000000016 */
[----:B------:R-:W-:Y:S02]  /*9160*/  @!P3 IMAD.MOV R121, RZ, RZ, -R121 ;  /* 0x000000ffff79b224 */ /* 0x000fe400078e0a79 */
[----:B------:R-:W2:Y:S01]  /*9170*/  LDL.LU R126, [R1+0x7f4] ;  /* 0x0007f400017e7983 */ /* 0x000ea20000300800 */
[----:B------:R-:W-:Y:S01]  /*9180*/  PRMT R21, RZ, 0x7610, R21 ;  /* 0x00007610ff157816 */ /* 0x000fe20000000015 */
[----:B------:R-:W-:Y:S02]  /*9190*/  @!P5 IMAD.MOV R110, RZ, RZ, -R110 ;  /* 0x000000ffff6ed224 */ /* 0x000fe400078e0a6e */
[----:B------:R-:W-:Y:S01]  /*91a0*/  STL.64 [R1+0x778], R128 ;  /* 0x0007788001007387 */ /* 0x000fe20000100a00 */
[----:B------:R-:W-:Y:S01]  /*91b0*/  ISETP.GE.AND P3, PT, R131, RZ, PT ;  /* 0x000000ff8300720c */ /* 0x000fe20003f66270 */
[----:B------:R-:W-:-:S02]  /*91c0*/  @!P4 IMAD.MOV R138, RZ, RZ, -R138 ;  /* 0x000000ffff8ac224 */ /* 0x000fc400078e0a8a */
[----:B------:R-:W2:Y:S01]  /*91d0*/  LDL.LU R127, [R1+0x7f0] ;  /* 0x0007f000017f7983 */ /* 0x000ea20000300800 */
[----:B------:R-:W-:-:S03]  /*91e0*/  ISETP.GE.AND P5, PT, R163, RZ, PT ;  /* 0x000000ffa300720c */ /* 0x000fc60003fa6270 */
[----:B------:R-:W-:Y:S01]  /*91f0*/  STL.S16 [R1+0x40], R31 ;  /* 0x0000401f01007387 */ /* 0x000fe20000100600 */
[----:B------:R-:W-:-:S03]  /*9200*/  PRMT R16, RZ, 0x7610, R16 ;  /* 0x00007610ff107816 */ /* 0x000fc60000000010 */
        /* <DEDUP_REMOVED lines=10> */
[----:B------:R-:W2:Y:S01]  /*92b0*/  LDL.LU R131, [R1+0x7ec] ;  /* 0x0007ec0001837983 */ /* 0x000ea20000300800 */
[----:B------:R-:W-:-:S03]  /*92c0*/  IMAD.MOV.U32 R108, RZ, RZ, R10 ;  /* 0x000000ffff6c7224 */ /* 0x000fc600078e000a */
[----:B------:R-:W2:Y:S01]  /*92d0*/  LDL.LU R163, [R1+0x7e8] ;  /* 0x0007e80001a37983 */ /* 0x000ea20000300800 */
[----:B------:R-:W-:Y:S01]  /*92e0*/  @!P3 IMAD.MOV R112, RZ, RZ, -R112 ;  /* 0x000000ffff70b224 */ /* 0x000fe200078e0a70 */
[----:B------:R-:W-:Y:S01]  /*92f0*/  ISETP.GE.AND P3, PT, R162, RZ, PT ;  /* 0x000000ffa200720c */ /* 0x000fe20003f66270 */
[----:B------:R-:W-:Y:S01]  /*9300*/  @!P5 IMAD.MOV R108, RZ, RZ, -R108 ;  /* 0x000000ffff6cd224 */ /* 0x000fe200078e0a6c */
[----:B------:R-:W-:Y:S02]  /*9310*/  ISETP.GE.AND P5, PT, R164, RZ, PT ;  /* 0x000000ffa400720c */ /* 0x000fe40003fa6270 */
[----:B---3--:R-:W-:Y:S02]  /*9320*/  ISETP.NE.AND P4, PT, R19, RZ, PT ;  /* 0x000000ff1300720c */ /* 0x008fe40003f85270 */
[----:B------:R-:W-:Y:S02]  /*9330*/  LOP3.LUT R107, RZ, R19, RZ, 0x33, !PT ;  /* 0x00000013ff6b7212 */ /* 0x000fe400078e33ff */
[----:B------:R-:W-:-:S05]  /*9340*/  PRMT R19, RZ, 0x7610, R19 ;  /* 0x00007610ff137816 */ /* 0x000fca0000000013 */
[----:B------:R-:W-:Y:S04]  /*9350*/  STL.S16 [R1+0x64], R19 ;  /* 0x0000641301007387 */ /* 0x000fe80000100600 */
[----:B------:R-:W-:Y:S04]  /*9360*/  STL.S16 [R1+0x160], R16 ;  /* 0x0001601001007387 */ /* 0x000fe80000100600 */
[----:B------:R-:W-:Y:S04]  /*9370*/  STL.S16 [R1+0x144], R14 ;  /* 0x0001440e01007387 */ /* 0x000fe80000100600 */
[----:B------:R-:W-:Y:S04]  /*9380*/  STL.S16 [R1+0x140], R7 ;  /* 0x0001400701007387 */ /* 0x000fe80000100600 */
[----:B------:R-:W-:Y:S04]  /*9390*/  STL.S16 [R1+0x124], R5 ;  /* 0x0001240501007387 */ /* 0x000fe80000100600 */
[----:B------:R-:W-:Y:S04]  /*93a0*/  STL.S16 [R1+0x120], R4 ;  /* 0x0001200401007387 */ /* 0x000fe80000100600 */
[----:B------:R-:W-:Y:S04]  /*93b0*/  STL.64 [R1+0x780], R138 ;  /* 0x0007808a01007387 */ /* 0x000fe80000100a00 */
[----:B------:R-:W3:Y:S04]  /*93c0*/  LDL.LU R162, [R1+0x7e4] ;  /* 0x0007e40001a27983 */ /* 0x000ee80000300800 */
[----:B------:R-:W2:Y:S01]  /*93d0*/  LDL.LU R164, [R1+0x7e0] ;  /* 0x0007e00001a47983 */ /* 0x000ea20000300800 */
[----:B------:R-:W-:-:S02]  /*93e0*/  PRMT R140, RZ, 0x7610, R140 ;  /* 0x00007610ff8c7816 */ /* 0x000fc4000000008c */
[----:B------:R-:W-:Y:S02]  /*93f0*/  PRMT R141, RZ, 0x7610, R141 ;  /* 0x00007610ff8d7816 */ /* 0x000fe4000000008d */
[----:B------:R-:W-:Y:S02]  /*9400*/  PRMT R160, RZ, 0x7610, R160 ;  /* 0x00007610ffa07816 */ /* 0x000fe400000000a0 */
[----:B------:R-:W-:Y:S02]  /*9410*/  PRMT R161, RZ, 0x7610, R161 ;  /* 0x00007610ffa17816 */ /* 0x000fe400000000a1 */
[----:B------:R-:W-:Y:S02]  /*9420*/  PRMT R158, RZ, 0x7610, R158 ;  /* 0x00007610ff9e7816 */ /* 0x000fe4000000009e */
[----:B------:R-:W-:Y:S02]  /*9430*/  PRMT R159, RZ, 0x7610, R159 ;  /* 0x00007610ff9f7816 */ /* 0x000fe4000000009f */
[----:B------:R-:W-:Y:S01]  /*9440*/  PRMT R165, RZ, 0x7610, R165 ;  /* 0x00007610ffa57816 */ /* 0x000fe200000000a5 */
[----:B------:R-:W-:Y:S04]  /*9450*/  STL.64 [R1+0x788], R140 ;  /* 0x0007888c01007387 */ /* 0x000fe80000100a00 */
[----:B------:R-:W-:Y:S01]  /*9460*/  STL.64 [R1+0x7a0], R160 ;  /* 0x0007a0a001007387 */ /* 0x000fe20000100a00 */
[----:B------:R-:W-:-:S03]  /*9470*/  IMAD.MOV.U32 R106, RZ, RZ, R8 ;  /* 0x000000ffff6a7224 */ /* 0x000fc600078e0008 */
[----:B------:R-:W-:Y:S01]  /*9480*/  STL.64 [R1+0x7a8], R158 ;  /* 0x0007a89e01007387 */ /* 0x000fe20000100a00 */
[----:B------:R-:W-:Y:S02]  /*9490*/  SEL R8, R107, R52, !P4 ;  /* 0x000000346b087207 */ /* 0x000fe40006000000 */
[----:B--2---:R-:W-:-:S05]  /*94a0*/  PRMT R164, RZ, 0x7610, R164 ;  /* 0x00007610ffa47816 */ /* 0x004fca00000000a4 */
[----:B------:R-:W-:Y:S04]  /*94b0*/  STL.64 [R1+0x790], R164 ;  /* 0x000790a401007387 */ /* 0x000fe80000100a00 */
[----:B------:R-:W-:Y:S04]  /*94c0*/  STL [R1+0x4f0], R2 ;  /* 0x0004f00201007387 */ /* 0x000fe80000100800 */
[----:B------:R-:W-:Y:S04]  /*94d0*/  STL [R1+0x5c0], R2 ;  /* 0x0005c00201007387 */ /* 0x000fe80000100800 */
[----:B------:R-:W-:Y:S04]  /*94e0*/  STL [R1+0x6dc], R2 ;  /* 0x0006dc0201007387 */ /* 0x000fe80000100800 */
[----:B------:R-:W2:Y:S01]  /*94f0*/  LDL R52, [R1+0x258] ;  /* 0x0002580001347983 */ /* 0x000ea20000100800 */
[----:B------:R-:W-:-:S02]  /*9500*/  SEL R131, R107, R131, !P4 ;  /* 0x000000836b837207 */ /* 0x000fc40006000000 */
[C---:B------:R-:W-:Y:S02]  /*9510*/  SEL R127, R107.reuse, R127, !P4 ;  /* 0x0000007f6b7f7207 */ /* 0x040fe40006000000 */
[----:B------:R-:W-:Y:S01]  /*9520*/  SEL R126, R107, R126, !P4 ;  /* 0x0000007e6b7e7207 */ /* 0x000fe20006000000 */
[----:B------:R-:W-:Y:S01]  /*9530*/  IMAD R131, R131, UR4, RZ ;  /* 0x0000000483837c24 */ /* 0x000fe2000f8e02ff */
[C---:B------:R-:W-:Y:S01]  /*9540*/  SEL R42, R107.reuse, R42, !P4 ;  /* 0x0000002a6b2a7207 */ /* 0x040fe20006000000 */
[----:B------:R-:W-:Y:S01]  /*9550*/  IMAD.MOV.U32 R105, RZ, RZ, R11 ;  /* 0x000000ffff697224 */ /* 0x000fe200078e000b */
[C---:B------:R-:W-:Y:S01]  /*9560*/  SEL R111, R107.reuse, R111, !P4 ;  /* 0x0000006f6b6f7207 */ /* 0x040fe20006000000 */
[----:B------:R-:W-:Y:S01]  /*9570*/  @!P3 IMAD.MOV R106, RZ, RZ, -R106 ;  /* 0x000000ffff6ab224 */ /* 0x000fe200078e0a6a */
[----:B------:R-:W-:Y:S01]  /*9580*/  SEL R125, R107, R125, !P4 ;  /* 0x0000007d6b7d7207 */ /* 0x000fe20006000000 */
[----:B------:R-:W-:Y:S01]  /*9590*/  IMAD R127, R127, UR4, RZ ;  /* 0x000000047f7f7c24 */ /* 0x000fe2000f8e02ff */
[C---:B------:R-:W-:Y:S01]  /*95a0*/  SEL R113, R107.reuse, R113, !P4 ;  /* 0x000000716b717207 */ /* 0x040fe20006000000 */
[----:B------:R-:W-:Y:S01]  /*95b0*/  IMAD R126, R126, UR4, RZ ;  /* 0x000000047e7e7c24 */ /* 0x000fe2000f8e02ff */
[C---:B------:R-:W-:Y:S01]  /*95c0*/  SEL R124, R107.reuse, R124, !P4 ;  /* 0x0000007c6b7c7207 */ /* 0x040fe20006000000 */
[----:B------:R-:W-:Y:S01]  /*95d0*/  STL [R1+0x798], R102 ;  /* 0x0007986601007387 */ /* 0x000fe20000100800 */
[----:B0-----:R-:W-:-:S02]  /*95e0*/  SEL R90, R107, R69, !P4 ;  /* 0x000000456b5a7207 */ /* 0x001fc40006000000 */
[----:B------:R-:W-:Y:S02]  /*95f0*/  SEL R91, R107, R76, !P4 ;  /* 0x0000004c6b5b7207 */ /* 0x000fe40006000000 */
[-C--:B---3--:R-:W-:Y:S01]  /*9600*/  LEA R98, P3, R131, R162.reuse, 0x1 ;  /* 0x000000a283627211 */ /* 0x088fe200078608ff */
[----:B------:R0:W-:Y:S01]  /*9610*/  STL [R1+0x79c], R108 ;  /* 0x00079c6c01007387 */ /* 0x0001e20000100800 */
[----:B------:R-:W-:Y:S02]  /*9620*/  PRMT R94, RZ, 0x7610, R94 ;  /* 0x00007610ff5e7816 */ /* 0x000fe4000000005e */
[C---:B------:R-:W-:Y:S01]  /*9630*/  SEL R95, R107.reuse, R85, !P4 ;  /* 0x000000556b5f7207 */ /* 0x040fe20006000000 */
[----:B------:R-:W-:Y:S01]  /*9640*/  @!P5 IMAD.MOV R105, RZ, RZ, -R105 ;  /* 0x000000ffff69d224 */ /* 0x000fe200078e0a69 */
[C---:B------:R-:W-:Y:S01]  /*9650*/  SEL R10, R107.reuse, R53, !P4 ;  /* 0x000000356b0a7207 */ /* 0x040fe20006000000 */
[----:B------:R-:W-:Y:S01]  /*9660*/  STL.64 [R1+0x7b0], R110 ;  /* 0x0007b06e01007387 */ /* 0x000fe20000100a00 */
[----:B------:R-:W-:Y:S01]  /*9670*/  IMAD R53, R42, UR4, RZ ;  /* 0x000000042a357c24 */ /* 0x000fe2000f8e02ff */
[----:B------:R-:W-:Y:S01]  /*9680*/  SEL R123, R107, R123, !P4 ;  /* 0x0000007b6b7b7207 */ /* 0x000fe20006000000 */
[----:B------:R-:W-:Y:S01]  /*9690*/  IMAD R125, R125, UR4, RZ ;  /* 0x000000047d7d7c24 */ /* 0x000fe2000f8e02ff */
[----:B------:R-:W-:Y:S01]  /*96a0*/  STL.64 [R1+0x7b8], R112 ;  /* 0x0007b87001007387 */ /* 0x000fe20000100a00 */
[----:B0-----:R-:W-:Y:S01]  /*96b0*/  LEA R108, P5, R127, R162, 0x1 ;  /* 0x000000a27f6c7211 */ /* 0x001fe200078a08ff */
[----:B------:R-:W-:Y:S01]  /*96c0*/  IMAD R124, R124, UR4, RZ ;  /* 0x000000047c7c7c24 */ /* 0x000fe2000f8e02ff */
[----:B------:R-:W-:Y:S01]  /*96d0*/  LEA.HI.X.SX32 R99, R131, R163, 0x1, P3 ;  /* 0x000000a383637211 */ /* 0x000fe200018f0eff */
[----:B------:R-:W-:Y:S01]  /*96e0*/  STL.64 [R1+0x7c0], R90 ;  /* 0x0007c05a01007387 */ /* 0x000fe20000100a00 */
[----:B------:R-:W-:-:S02]  /*96f0*/  SEL R122, R107, R122, !P4 ;  /* 0x0000007a6b7a7207 */ /* 0x000fc40006000000 */
[----:B------:R-:W-:Y:S01]  /*9700*/  LEA R142, P3, R126, R162, 0x1 ;  /* 0x000000a27e8e7211 */ /* 0x000fe200078608ff */
[----:B------:R-:W-:Y:S01]  /*9710*/  STL.64 [R1+0x7c8], R94 ;  /* 0x0007c85e01007387 */ /* 0x000fe20000100a00 */
[C---:B------:R-:W-:Y:S02]  /*9720*/  SEL R23, R107.reuse, R25, !P4 ;  /* 0x000000196b177207 */ /* 0x040fe40006000000 */
[----:B------:R-:W-:Y:S01]  /*9730*/  SEL R25, R107, R109, !P4 ;  /* 0x0000006d6b197207 */ /* 0x000fe20006000000 */
[----:B------:R0:W-:Y:S01]  /*9740*/  STL.64 [R1+0x7d0], R106 ;  /* 0x0007d06a01007387 */ /* 0x0001e20000100a00 */
[-C--:B------:R-:W-:Y:S01]  /*9750*/  LEA.HI.X.SX32 R109, R127, R163.reuse, 0x1, P5 ;  /* 0x000000a37f6d7211 */ /* 0x080fe200028f0eff */
[----:B------:R-:W-:Y:S01]  /*9760*/  IMAD R123, R123, UR4, RZ ;  /* 0x000000047b7b7c24 */ /* 0x000fe2000f8e02ff */
[----:B------:R-:W-:Y:S01]  /*9770*/  SEL R120, R107, R120, !P4 ;  /* 0x000000786b787207 */ /* 0x000fe20006000000 */
[----:B------:R-:W-:Y:S01]  /*9780*/  IMAD R122, R122, UR4, RZ ;  /* 0x000000047a7a7c24 */ /* 0x000fe2000f8e02ff */
[----:B------:R-:W-:-:S02]  /*9790*/  LEA.HI.X.SX32 R143, R126, R163, 0x1, P3 ;  /* 0x000000a37e8f7211 */ /* 0x000fc400018f0eff */
[C---:B------:R-:W-:Y:S02]  /*97a0*/  SEL R119, R107.reuse, R119, !P4 ;  /* 0x000000776b777207 */ /* 0x040fe40006000000 */
[----:B------:R-:W-:Y:S01]  /*97b0*/  LEA R102, P3, R124, R162, 0x1 ;  /* 0x000000a27c667211 */ /* 0x000fe200078608ff */
[----:B------:R-:W-:Y:S01]  /*97c0*/  IMAD R120, R120, UR4, RZ ;  /* 0x0000000478787c24 */ /* 0x000fe2000f8e02ff */
[----:B------:R-:W-:Y:S01]  /*97d0*/  SEL R19, R107, R103, !P4 ;  /* 0x000000676b137207 */ /* 0x000fe20006000000 */
[----:B------:R-:W-:Y:S01]  /*97e0*/  IMAD R119, R119, UR4, RZ ;  /* 0x0000000477777c24 */ /* 0x000fe2000f8e02ff */
[C---:B------:R-:W-:Y:S02]  /*97f0*/  SEL R118, R107.reuse, R118, !P4 ;  /* 0x000000766b767207 */ /* 0x040fe40006000000 */
[----:B------:R-:W-:Y:S02]  /*9800*/  LEA.HI.X.SX32 R103, R124, R163, 0x1, P3 ;  /* 0x000000a37c677211 */ /* 0x000fe400018f0eff */
[----:B------:R-:W-:-:S02]  /*9810*/  SEL R117, R107, R117, !P4 ;  /* 0x000000756b757207 */ /* 0x000fc40006000000 */
[----:B0-----:R-:W-:Y:S02]  /*9820*/  LEA R106, P3, R122, R162, 0x1 ;  /* 0x000000a27a6a7211 */ /* 0x001fe400078608ff */
[C---:B------:R-:W-:Y:S02]  /*9830*/  SEL R7, R107.reuse, R48, !P4 ;  /* 0x000000306b077207 */ /* 0x040fe40006000000 */
[C---:B------:R-:W-:Y:S02]  /*9840*/  SEL R11, R107.reuse, R43, !P4 ;  /* 0x0000002b6b0b7207 */ /* 0x040fe40006000000 */
[C---:B------:R-:W-:Y:S01]  /*9850*/  SEL R81, R107.reuse, R20, !P4 ;  /* 0x000000146b517207 */ /* 0x040fe20006000000 */
[----:B------:R-:W-:Y:S01]  /*9860*/  IMAD R118, R118, UR4, RZ ;  /* 0x0000000476767c24 */ /* 0x000fe2000f8e02ff */
[C---:B------:R-:W-:Y:S02]  /*9870*/  SEL R116, R107.reuse, R116, !P4 ;  /* 0x000000746b747207 */ /* 0x040fe40006000000 */
[----:B----4-:R-:W-:-:S02]  /*9880*/  SEL R115, R107, R115, !P4 ;  /* 0x000000736b737207 */ /* 0x010fc40006000000 */
[C---:B------:R-:W-:Y:S02]  /*9890*/  SEL R114, R107.reuse, R114, !P4 ;  /* 0x000000726b727207 */ /* 0x040fe40006000000 */
[C---:B------:R-:W-:Y:S02]  /*98a0*/  SEL R75, R107.reuse, R75, !P4 ;  /* 0x0000004b6b4b7207 */ /* 0x040fe40006000000 */
[C---:B------:R-:W-:Y:S02]  /*98b0*/  SEL R74, R107.reuse, R74, !P4 ;  /* 0x0000004a6b4a7207 */ /* 0x040fe40006000000 */
[C---:B------:R-:W-:Y:S02]  /*98c0*/  SEL R73, R107.reuse, R73, !P4 ;  /* 0x000000496b497207 */ /* 0x040fe40006000000 */
[C---:B------:R-:W-:Y:S02]  /*98d0*/  SEL R72, R107.reuse, R72, !P4 ;  /* 0x000000486b487207 */ /* 0x040fe40006000000 */
[----:B------:R-:W-:-:S02]  /*98e0*/  SEL R67, R107, R67, !P4 ;  /* 0x000000436b437207 */ /* 0x000fc40006000000 */
        /* <DEDUP_REMOVED lines=49> */
[----:B------:R-:W-:Y:S01]  /*9c00*/  SEL R97, R107, R87, !P4 ;  /* 0x000000576b617207 */ /* 0x000fe20006000000 */
[----:B------:R-:W-:Y:S01]  /*9c10*/  IMAD R117, R117, UR4, RZ ;  /* 0x0000000475757c24 */ /* 0x000fe2000f8e02ff */
[-C--:B------:R-:W-:Y:S02]  /*9c20*/  LEA.HI.X.SX32 R107, R122, R163.reuse, 0x1, P3 ;  /* 0x000000a37a6b7211 */ /* 0x080fe400018f0eff */
[----:B------:R-:W-:Y:S01]  /*9c30*/  LEA R146, P3, R119, R162, 0x1 ;  /* 0x000000a277927211 */ /* 0x000fe200078608ff */
[----:B------:R-:W-:Y:S02]  /*9c40*/  IMAD R116, R116, UR4, RZ ;  /* 0x0000000474747c24 */ /* 0x000fe4000f8e02ff */
[----:B------:R-:W-:Y:S01]  /*9c50*/  IMAD R115, R115, UR4, RZ ;  /* 0x0000000473737c24 */ /* 0x000fe2000f8e02ff */
[----:B------:R-:W-:-:S02]  /*9c60*/  LEA.HI.X.SX32 R147, R119, R163, 0x1, P3 ;  /* 0x000000a377937211 */ /* 0x000fc400018f0eff */
[----:B------:R-:W-:Y:S01]  /*9c70*/  LEA R140, P3, R117, R162, 0x1 ;  /* 0x000000a2758c7211 */ /* 0x000fe200078608ff */
[----:B------:R-:W-:-:S03]  /*9c80*/  IMAD R15, R93, UR4, RZ ;  /* 0x000000045d0f7c24 */ /* 0x000fc6000f8e02ff */
[----:B------:R-:W-:Y:S02]  /*9c90*/  LEA.HI.X.SX32 R141, R117, R163, 0x1, P3 ;  /* 0x000000a3758d7211 */ /* 0x000fe400018f0eff */
[----:B------:R-:W-:Y:S01]  /*9ca0*/  LEA R90, P3, R115, R162, 0x1 ;  /* 0x000000a2735a7211 */ /* 0x000fe200078608ff */
[----:B------:R-:W-:-:S03]  /*9cb0*/  IMAD R6, R50, UR4, RZ ;  /* 0x0000000432067c24 */ /* 0x000fc6000f8e02ff */
[----:B------:R-:W-:Y:S01]  /*9cc0*/  LEA.HI.X.SX32 R91, R115, R163, 0x1, P3 ;  /* 0x000000a3735b7211 */ /* 0x000fe200018f0eff */
[----:B------:R-:W-:Y:S01]  /*9cd0*/  IMAD R17, R96, UR4, RZ ;  /* 0x0000000460117c24 */ /* 0x000fe2000f8e02ff */
[----:B--2---:R0:W-:Y:S02]  /*9ce0*/  STL.64 [R1+0x7d8], R52 ;  /* 0x0007d83401007387 */ /* 0x0041e40000100a00 */
[----:B0-----:R-:W-:-:S04]  /*9cf0*/  LEA R52, P5, R125, R162, 0x1 ;  /* 0x000000a27d347211 */ /* 0x001fc800078a08ff */
[----:B------:R-:W-:Y:S02]  /*9d00*/  LEA.HI.X.SX32 R53, R125, R163, 0x1, P5 ;  /* 0x000000a37d357211 */ /* 0x000fe400028f0eff */
[----:B------:R-:W-:-:S04]  /*9d10*/  LEA R144, P5, R123, R162, 0x1 ;  /* 0x000000a27b907211 */ /* 0x000fc800078a08ff */
[-C--:B------:R-:W-:Y:S02]  /*9d20*/  LEA.HI.X.SX32 R145, R123, R163.reuse, 0x1, P5 ;  /* 0x000000a37b917211 */ /* 0x080fe400028f0eff */
[CC--:B------:R-:W-:Y:S01]  /*9d30*/  LEA R164, P5, R120.reuse, R162.reuse, 0x1 ;  /* 0x000000a278a47211 */ /* 0x0c0fe200078a08ff */
[----:B------:R0:W-:Y:S03]  /*9d40*/  STL.64 [R1+0x178], R98 ;  /* 0x0001786201007387 */ /* 0x0001e60000100a00 */
[----:B------:R-:W-:Y:S01]  /*9d50*/  LEA.HI.X.SX32 R165, R120, R163, 0x1, P5 ;  /* 0x000000a378a57211 */ /* 0x000fe200028f0eff */
[----:B------:R-:W2:Y:S01]  /*9d60*/  LDL R126, [R1+0x254] ;  /* 0x00025400017e7983 */ /* 0x000ea20000100800 */
[----:B------:R-:W-:-:S03]  /*9d70*/  LEA R94, P5, R118, R162, 0x1 ;  /* 0x000000a2765e7211 */ /* 0x000fc600078a08ff */
[----:B------:R-:W-:Y:S01]  /*9d80*/  STL.64 [R1+0x170], R108 ;  /* 0x0001706c01007387 */ /* 0x000fe20000100a00 */
[----:B------:R-:W-:-:S03]  /*9d90*/  LEA.HI.X.SX32 R95, R118, R163, 0x1, P5 ;  /* 0x000000a3765f7211 */ /* 0x000fc600028f0eff */
[----:B------:R-:W-:Y:S01]  /*9da0*/  STL.64 [R1+0x168], R142 ;  /* 0x0001688e01007387 */ /* 0x000fe20000100a00 */
[----:B------:R-:W-:-:S03]  /*9db0*/  LEA R148, P5, R116, R162, 0x1 ;  /* 0x000000a274947211 */ /* 0x000fc600078a08ff */
[----:B------:R1:W-:Y:S04]  /*9dc0*/  STL.64 [R1+0x158], R52 ;  /* 0x0001583401007387 */ /* 0x0003e80000100a00 */
[----:B------:R-:W-:Y:S04]  /*9dd0*/  STL.64 [R1+0x150], R102 ;  /* 0x0001506601007387 */ /* 0x000fe80000100a00 */
[----:B------:R-:W-:Y:S01]  /*9de0*/  STL.64 [R1+0x148], R144 ;  /* 0x0001489001007387 */ /* 0x000fe20000100a00 */
[----:B------:R-:W-:-:S03]  /*9df0*/  LEA.HI.X.SX32 R149, R116, R163, 0x1, P5 ;  /* 0x000000a374957211 */ /* 0x000fc600028f0eff */
[----:B------:R3:W-:Y:S04]  /*9e00*/  STL.64 [R1+0x138], R106 ;  /* 0x0001386a01007387 */ /* 0x0007e80000100a00 */
[----:B------:R-:W4:Y:S04]  /*9e10*/  LDL R93, [R1+0x294] ;  /* 0x00029400015d7983 */ /* 0x000f280000100800 */
[----:B------:R-:W-:Y:S04]  /*9e20*/  STL.64 [R1+0x130], R164 ;  /* 0x000130a401007387 */ /* 0x000fe80000100a00 */
[----:B------:R-:W2:Y:S04]  /*9e30*/  LDL R50, [R1+0x290] ;  /* 0x0002900001327983 */ /* 0x000ea80000100800 */
[----:B------:R-:W-:Y:S04]  /*9e40*/  STL.64 [R1+0x128], R146 ;  /* 0x0001289201007387 */ /* 0x000fe80000100a00 */
[----:B------:R0:W-:Y:S04]  /*9e50*/  STL.64 [R1+0x118], R94 ;  /* 0x0001185e01007387 */ /* 0x0001e80000100a00 */
[----:B------:R-:W-:Y:S04]  /*9e60*/  STL.64 [R1+0x110], R140 ;  /* 0x0001108c01007387 */ /* 0x000fe80000100a00 */
[----:B------:R-:W3:Y:S04]  /*9e70*/  LDL R120, [R1+0x28c] ;  /* 0x00028c0001787983 */ /* 0x000ee80000100800 */
[----:B------:R-:W-:Y:S04]  /*9e80*/  STL.64 [R1+0x108], R148 ;  /* 0x0001089401007387 */ /* 0x000fe80000100a00 */
[----:B------:R-:W-:Y:S04]  /*9e90*/  STL.64 [R1+0xf8], R90 ;  /* 0x0000f85a01007387 */ /* 0x000fe80000100a00 */
[----:B------:R-:W3:Y:S01]  /*9ea0*/  LDL R96, [R1+0x298] ;  /* 0x0002980001607983 */ /* 0x000ee20000100800 */
[----:B------:R-:W-:-:S02]  /*9eb0*/  IMAD R114, R114, UR4, RZ ;  /* 0x0000000472727c24 */ /* 0x000fc4000f8e02ff */
[----:B------:R-:W-:Y:S02]  /*9ec0*/  IMAD R75, R75, UR4, RZ ;  /* 0x000000044b4b7c24 */ /* 0x000fe4000f8e02ff */
[----:B------:R-:W-:Y:S01]  /*9ed0*/  IMAD R74, R74, UR4, RZ ;  /* 0x000000044a4a7c24 */ /* 0x000fe2000f8e02ff */
[-C--:B------:R-:W-:Y:S01]  /*9ee0*/  LEA R138, P5, R114, R162.reuse, 0x1 ;  /* 0x000000a2728a7211 */ /* 0x080fe200078a08ff */
[----:B------:R-:W-:Y:S01]  /*9ef0*/  IMAD R73, R73, UR4, RZ ;  /* 0x0000000449497c24 */ /* 0x000fe2000f8e02ff */
[-C--:B------:R-:W-:Y:S01]  /*9f00*/  LEA R150, P3, R75, R162.reuse, 0x1 ;  /* 0x000000a24b967211 */ /* 0x080fe200078608ff */
[----:B------:R-:W-:Y:S01]  /*9f10*/  IMAD R72, R72, UR4, RZ ;  /* 0x0000000448487c24 */ /* 0x000fe2000f8e02ff */
[-C--:B------:R-:W-:Y:S02]  /*9f20*/  LEA.HI.X.SX32 R139, R114, R163.reuse, 0x1, P5 ;  /* 0x000000a3728b7211 */ /* 0x080fe400028f0eff */
[-C--:B------:R-:W-:Y:S01]  /*9f30*/  LEA R112, P5, R74, R162.reuse, 0x1 ;  /* 0x000000a24a707211 */ /* 0x080fe200078a08ff */
[----:B------:R-:W-:Y:S01]  /*9f40*/  IMAD R67, R67, UR4, RZ ;  /* 0x0000000443437c24 */ /* 0x000fe2000f8e02ff */
[----:B------:R-:W-:Y:S01]  /*9f50*/  LEA.HI.X.SX32 R151, R75, R163, 0x1, P3 ;  /* 0x000000a34b977211 */ /* 0x000fe200018f0eff */
[----:B------:R-:W-:Y:S01]  /*9f60*/  IMAD R66, R66, UR4, RZ ;  /* 0x0000000442427c24 */ /* 0x000fe2000f8e02ff */
[----:B------:R-:W-:-:S02]  /*9f70*/  LEA R128, P3, R73, R162, 0x1 ;  /* 0x000000a249807211 */ /* 0x000fc400078608ff */
[-C--:B------:R-:W-:Y:S02]  /*9f80*/  LEA.HI.X.SX32 R113, R74, R163.reuse, 0x1, P5 ;  /* 0x000000a34a717211 */ /* 0x080fe400028f0eff */
[-C--:B------:R-:W-:Y:S01]  /*9f90*/  LEA R152, P5, R72, R162.reuse, 0x1 ;  /* 0x000000a248987211 */ /* 0x080fe200078a08ff */
[----:B------:R-:W-:Y:S01]  /*9fa0*/  IMAD R65, R65, UR4, RZ ;  /* 0x0000000441417c24 */ /* 0x000fe2000f8e02ff */
[-C--:B------:R-:W-:Y:S01]  /*9fb0*/  LEA.HI.X.SX32 R129, R73, R163.reuse, 0x1, P3 ;  /* 0x000000a349817211 */ /* 0x080fe200018f0eff */
[----:B------:R-:W-:Y:S01]  /*9fc0*/  IMAD R64, R64, UR4, RZ ;  /* 0x0000000440407c24 */ /* 0x000fe2000f8e02ff */
[-C--:B------:R-:W-:Y:S02]  /*9fd0*/  LEA R110, P3, R67, R162.reuse, 0x1 ;  /* 0x000000a2436e7211 */ /* 0x080fe400078608ff */
[-C--:B------:R-:W-:Y:S02]  /*9fe0*/  LEA.HI.X.SX32 R153, R72, R163.reuse, 0x1, P5 ;  /* 0x000000a348997211 */ /* 0x080fe400028f0eff */
[-C--:B------:R-:W-:Y:S01]  /*9ff0*/  LEA R132, P5, R66, R162.reuse, 0x1 ;  /* 0x000000a242847211 */ /* 0x080fe200078a08ff */
[----:B------:R-:W-:Y:S01]  /*a000*/  IMAD R63, R63, UR4, RZ ;  /* 0x000000043f3f7c24 */ /* 0x000fe2000f8e02ff */
[----:B------:R-:W-:Y:S01]  /*a010*/  LEA.HI.X.SX32 R111, R67, R163, 0x1, P3 ;  /* 0x000000a3436f7211 */ /* 0x000fe200018f0eff */
[----:B------:R-:W-:Y:S01]  /*a020*/  IMAD R62, R62, UR4, RZ ;  /* 0x000000043e3e7c24 */ /* 0x000fe2000f8e02ff */
[----:B0-----:R-:W-:-:S02]  /*a030*/  LEA R98, P3, R65, R162, 0x1 ;  /* 0x000000a241627211 */ /* 0x001fc400078608ff */
        /* <DEDUP_REMOVED lines=9> */
[-C--:B------:R-:W-:Y:S01]  /*a0d0*/  LEA.HI.X.SX32 R135, R63, R163.reuse, 0x1, P3 ;  /* 0x000000a33f877211 */ /* 0x080fe200018f0eff */
[----:B------:R-:W-:Y:S01]  /*a0e0*/  STL.64 [R1+0xf0], R138 ;  /* 0x0000f08a01007387 */ /* 0x000fe20000100a00 */
[-C--:B------:R-:W-:Y:S01]  /*a0f0*/  LEA R160, P3, R61, R162.reuse, 0x1 ;  /* 0x000000a23da07211 */ /* 0x080fe200078608ff */
[----:B------:R-:W-:Y:S01]  /*a100*/  IMAD R58, R58, UR4, RZ ;  /* 0x000000043a3a7c24 */ /* 0x000fe2000f8e02ff */
[----:B------:R-:W-:Y:S01]  /*a110*/  LEA.HI.X.SX32 R101, R62, R163, 0x1, P5 ;  /* 0x000000a33e657211 */ /* 0x000fe200028f0eff */
[----:B------:R-:W3:Y:S01]  /*a120*/  LDL R74, [R1+0x29c] ;  /* 0x00029c00014a7983 */ /* 0x000ee20000100800 */
[----:B------:R-:W-:-:S03]  /*a130*/  LEA R62, P5, R60, R162, 0x1 ;  /* 0x000000a23c3e7211 */ /* 0x000fc600078a08ff */
[----:B------:R-:W3:Y:S01]  /*a140*/  LDL R127, [R1+0x288] ;  /* 0x00028800017f7983 */ /* 0x000ee20000100800 */
[----:B------:R-:W-:-:S03]  /*a150*/  LEA.HI.X.SX32 R161, R61, R163, 0x1, P3 ;  /* 0x000000a33da17211 */ /* 0x000fc600018f0eff */
[----:B------:R-:W-:Y:S01]  /*a160*/  STL.64 [R1+0xe8], R150 ;  /* 0x0000e89601007387 */ /* 0x000fe20000100a00 */
[----:B------:R-:W-:Y:S01]  /*a170*/  IMAD R57, R57, UR4, RZ ;  /* 0x0000000439397c24 */ /* 0x000fe2000f8e02ff */
[-C--:B------:R-:W-:Y:S02]  /*a180*/  LEA R154, P3, R59, R162.reuse, 0x1 ;  /* 0x000000a23b9a7211 */ /* 0x080fe400078608ff */
[----:B------:R-:W-:Y:S01]  /*a190*/  STL.64 [R1+0xd8], R112 ;  /* 0x0000d87001007387 */ /* 0x000fe20000100a00 */
[----:B------:R-:W-:Y:S01]  /*a1a0*/  LEA.HI.X.SX32 R63, R60, R163, 0x1, P5 ;  /* 0x000000a33c3f7211 */ /* 0x000fe200028f0eff */
[----:B------:R-:W-:Y:S02]  /*a1b0*/  IMAD R56, R56, UR4, RZ ;  /* 0x0000000438387c24 */ /* 0x000fe4000f8e02ff */
[----:B------:R-:W-:Y:S01]  /*a1c0*/  STL.64 [R1+0xd0], R128 ;  /* 0x0000d08001007387 */ /* 0x000fe20000100a00 */
[----:B------:R-:W-:-:S03]  /*a1d0*/  LEA R116, P5, R58, R162, 0x1 ;  /* 0x000000a23a747211 */ /* 0x000fc600078a08ff */
[----:B------:R-:W3:Y:S01]  /*a1e0*/  LDL R131, [R1+0x284] ;  /* 0x0002840001837983 */ /* 0x000ee20000100800 */
[----:B------:R-:W-:-:S03]  /*a1f0*/  LEA.HI.X.SX32 R155, R59, R163, 0x1, P3 ;  /* 0x000000a33b9b7211 */ /* 0x000fc600018f0eff */
[----:B------:R-:W-:Y:S01]  /*a200*/  STL.64 [R1+0xc8], R152 ;  /* 0x0000c89801007387 */ /* 0x000fe20000100a00 */
[----:B------:R-:W-:-:S03]  /*a210*/  LOP3.LUT R157, R157, 0x3f, RZ, 0xc0, !PT ;  /* 0x0000003f9d9d7812 */ /* 0x000fc600078ec0ff */
[----:B------:R-:W-:Y:S01]  /*a220*/  STL.64 [R1+0xb8], R110 ;  /* 0x0000b86e01007387 */ /* 0x000fe20000100a00 */
[----:B------:R-:W-:Y:S01]  /*a230*/  IMAD R55, R55, UR4, RZ ;  /* 0x0000000437377c24 */ /* 0x000fe2000f8e02ff */
[-C--:B------:R-:W-:Y:S02]  /*a240*/  LEA R64, P3, R57, R162.reuse, 0x1 ;  /* 0x000000a239407211 */ /* 0x080fe400078608ff */
[----:B------:R-:W-:Y:S01]  /*a250*/  STL.64 [R1+0xb0], R132 ;  /* 0x0000b08401007387 */ /* 0x000fe20000100a00 */
[----:B------:R-:W-:Y:S01]  /*a260*/  LEA.HI.X.SX32 R117, R58, R163, 0x1, P5 ;  /* 0x000000a33a757211 */ /* 0x000fe200028f0eff */
[----:B------:R-:W-:Y:S02]  /*a270*/  IMAD R54, R54, UR4, RZ ;  /* 0x0000000436367c24 */ /* 0x000fe4000f8e02ff */
[----:B------:R-:W3:Y:S01]  /*a280*/  LDL R87, [R1+0x280] ;  /* 0x0002800001577983 */ /* 0x000ee20000100800 */
[----:B------:R-:W-:-:S03]  /*a290*/  LEA R156, P5, R56, R162, 0x1 ;  /* 0x000000a2389c7211 */ /* 0x000fc600078a08ff */
[----:B------:R-:W-:Y:S01]  /*a2a0*/  STL.64 [R1+0xa8], R98 ;  /* 0x0000a86201007387 */ /* 0x000fe20000100a00 */
[----:B------:R-:W-:-:S03]  /*a2b0*/  ISETP.LT.AND P0, PT, R157, R2, P0 ;  /* 0x000000029d00720c */ /* 0x000fc60000701270 */
[----:B------:R-:W-:Y:S01]  /*a2c0*/  STL.64 [R1+0x98], R158 ;  /* 0x0000989e01007387 */ /* 0x000fe20000100a00 */
[----:B------:R-:W-:-:S03]  /*a2d0*/  LEA.HI.X.SX32 R65, R57, R163, 0x1, P3 ;  /* 0x000000a339417211 */ /* 0x000fc600018f0eff */
[----:B------:R-:W-:Y:S01]  /*a2e0*/  STL.64 [R1+0x90], R134 ;  /* 0x0000908601007387 */ /* 0x000fe20000100a00 */
[----:B------:R-:W-:-:S03]  /*a2f0*/  LEA R118, P3, R55, R162, 0x1 ;  /* 0x000000a237767211 */ /* 0x000fc600078608ff */
[----:B------:R-:W3:Y:S01]  /*a300*/  LDL R85, [R1+0x278] ;  /* 0x0002780001557983 */ /* 0x000ee20000100800 */
[----:B------:R-:W-:-:S03]  /*a310*/  LEA.HI.X.SX32 R157, R56, R163, 0x1, P5 ;  /* 0x000000a3389d7211 */ /* 0x000fc600028f0eff */
[----:B------:R-:W-:Y:S01]  /*a320*/  STL.64 [R1+0x88], R100 ;  /* 0x0000886401007387 */ /* 0x000fe20000100a00 */
[----:B------:R-:W-:-:S03]  /*a330*/  LEA R66, P5, R54, R162, 0x1 ;  /* 0x000000a236427211 */ /* 0x000fc600078a08ff */
[----:B------:R-:W-:Y:S01]  /*a340*/  STL.64 [R1+0x78], R160 ;  /* 0x000078a001007387 */ /* 0x000fe20000100a00 */
[----:B------:R-:W-:-:S03]  /*a350*/  IMAD R10, R10, UR4, RZ ;  /* 0x000000040a0a7c24 */ /* 0x000fc6000f8e02ff */
[----:B------:R-:W3:Y:S01]  /*a360*/  LDL.64 R60, [R1+0x178] ;  /* 0x00017800013c7983 */ /* 0x000ee20000100a00 */
[----:B------:R-:W-:-:S03]  /*a370*/  LEA.HI.X.SX32 R119, R55, R163, 0x1, P3 ;  /* 0x000000a337777211 */ /* 0x000fc600018f0eff */
[----:B------:R-:W-:Y:S01]  /*a380*/  STL.64 [R1+0x70], R62 ;  /* 0x0000703e01007387 */ /* 0x000fe20000100a00 */
[----:B------:R-:W-:Y:S01]  /*a390*/  IMAD R8, R8, UR4, RZ ;  /* 0x0000000408087c24 */ /* 0x000fe2000f8e02ff */
[----:B------:R-:W-:Y:S02]  /*a3a0*/  LEA.HI.X.SX32 R67, R54, R163, 0x1, P5 ;  /* 0x000000a336437211 */ /* 0x000fe400028f0eff */
[----:B------:R-:W3:Y:S04]  /*a3b0*/  LDL R83, [R1+0x264] ;  /* 0x0002640001537983 */ /* 0x000ee80000100800 */
[----:B------:R-:W-:Y:S04]  /*a3c0*/  STL.64 [R1+0x68], R154 ;  /* 0x0000689a01007387 */ /* 0x000fe80000100a00 */
[----:B------:R-:W-:Y:S01]  /*a3d0*/  STL.64 [R1+0x58], R116 ;  /* 0x0000587401007387 */ /* 0x000fe20000100a00 */
[----:B------:R-:W-:-:S03]  /*a3e0*/  IMAD R4, R4, UR4, RZ ;  /* 0x0000000404047c24 */ /* 0x000fc6000f8e02ff */
[----:B------:R-:W-:Y:S01]  /*a3f0*/  STL.64 [R1+0x50], R64 ;  /* 0x0000504001007387 */ /* 0x000fe20000100a00 */
[----:B------:R-:W-:-:S03]  /*a400*/  LEA R114, P3, R10, R162, 0x1 ;  /* 0x000000a20a727211 */ /* 0x000fc600078608ff */
[----:B------:R-:W3:Y:S01]  /*a410*/  LDL R79, [R1+0x260] ;  /* 0x00026000014f7983 */ /* 0x000ee20000100800 */
[----:B------:R-:W-:-:S03]  /*a420*/  LEA R124, P5, R8, R162, 0x1 ;  /* 0x000000a2087c7211 */ /* 0x000fc600078a08ff */
[----:B------:R-:W-:Y:S04]  /*a430*/  STL.64 [R1+0x48], R156 ;  /* 0x0000489c01007387 */ /* 0x000fe80000100a00 */
[----:B------:R-:W-:Y:S01]  /*a440*/  STL.64 [R1+0x38], R118 ;  /* 0x0000387601007387 */ /* 0x000fe20000100a00 */
[----:B------:R-:W-:-:S03]  /*a450*/  LEA.HI.X.SX32 R115, R10, R163, 0x1, P3 ;  /* 0x000000a30a737211 */ /* 0x000fc600018f0eff */
[----:B------:R-:W-:Y:S01]  /*a460*/  STL.64 [R1+0x30], R66 ;  /* 0x0000304201007387 */ /* 0x000fe20000100a00 */
[----:B------:R-:W-:-:S03]  /*a470*/  LEA R136, P3, R4, R162, 0x1 ;  /* 0x000000a204887211 */ /* 0x000fc600078608ff */
[----:B------:R-:W3:Y:S01]  /*a480*/  LDL R2, [R1+0x25c] ;  /* 0x00025c0001027983 */ /* 0x000ee20000100800 */
[-C--:B------:R-:W-:Y:S02]  /*a490*/  LEA.HI.X.SX32 R125, R8, R163.reuse, 0x1, P5 ;  /* 0x000000a3087d7211 */ /* 0x080fe400028f0eff */
[----:B------:R-:W-:Y:S02]  /*a4a0*/  LEA R122, P5, R6, R162, 0x1 ;  /* 0x000000a2067a7211 */ /* 0x000fe400078a08ff */
[-C--:B------:R-:W-:Y:S02]  /*a4b0*/  LEA.HI.X.SX32 R137, R4, R163.reuse, 0x1, P3 ;  /* 0x000000a304897211 */ /* 0x080fe400018f0eff */
[----:B------:R-:W-:Y:S01]  /*a4c0*/  LEA.HI.X.SX32 R123, R6, R163, 0x1, P5 ;  /* 0x000000a3067b7211 */ /* 0x000fe200028f0eff */
[----:B------:R-:W-:Y:S04]  /*a4d0*/  STL.64 [R1+0x28], R114 ;  /* 0x0000287201007387 */ /* 0x000fe80000100a00 */
[----:B------:R-:W-:Y:S04]  /*a4e0*/  STL.64 [R1+0x18], R124 ;  /* 0x0000187c01007387 */ /* 0x000fe80000100a00 */
[----:B------:R-:W-:Y:S04]  /*a4f0*/  STL.64 [R1+0x10], R136 ;  /* 0x0000108801007387 */ /* 0x000fe80000100a00 */
[----:B------:R-:W-:Y:S01]  /*a500*/  STL.64 [R1+0x8], R122 ;  /* 0x0000087a01007387 */ /* 0x000fe20000100a00 */
[----:B------:R-:W-:-:S03]  /*a510*/  IMAD R5, R5, UR4, RZ ;  /* 0x0000000405057c24 */ /* 0x000fc6000f8e02ff */
[----:B----4-:R-:W4:Y:S04]  /*a520*/  @P0 LDG.E.U16 R93, desc[UR20][R106.64] ;  /* 0x000000146a5d0981 */ /* 0x010f28000c1e1500 */
[----:B--2---:R-:W2:Y:S04]  /*a530*/  @P0 LDG.E.U16 R50, desc[UR20][R94.64] ;  /* 0x000000145e320981 */ /* 0x004ea8000c1e1500 */
[----:B---3--:R-:W3:Y:S04]  /*a540*/  @P0 LDG.E.U16 R120, desc[UR20][R90.64] ;  /* 0x000000145a780981 */ /* 0x008ee8000c1e1500 */
[----:B------:R-:W2:Y:S04]  /*a550*/  @P0 LDG.E.U16 R96, desc[UR20][R52.64] ;  /* 0x0000001434600981 */ /* 0x000ea8000c1e1500 */
[----:B-1----:R-:W2:Y:S01]  /*a560*/  LDL.LU.64 R52, [R1+0x7d8] ;  /* 0x0007d80001347983 */ /* 0x002ea20000300a00 */
[----:B------:R-:W-:-:S03]  /*a570*/  LEA R4, P3, R5, R162, 0x1 ;  /* 0x000000a205047211 */ /* 0x000fc600078608ff */
[----:B------:R-:W3:Y:S01]  /*a580*/  LDL.LU.64 R106, [R1+0x7d0] ;  /* 0x0007d000016a7983 */ /* 0x000ee20000300a00 */
[----:B------:R-:W-:-:S03]  /*a590*/  LEA.HI.X.SX32 R5, R5, R163, 0x1, P3 ;  /* 0x000000a305057211 */ /* 0x000fc600018f0eff */
[----:B------:R-:W3:Y:S04]  /*a5a0*/  LDL.LU.64 R94, [R1+0x7c8] ;  /* 0x0007c800015e7983 */ /* 0x000ee80000300a00 */
[----:B------:R-:W3:Y:S04]  /*a5b0*/  @P0 LDG.E.U16 R127, desc[UR20][R112.64] ;  /* 0x00000014707f0981 */ /* 0x000ee8000c1e1500 */
[----:B------:R-:W3:Y:S04]  /*a5c0*/  @P0 LDG.E.U16 R131, desc[UR20][R110.64] ;  /* 0x000000146e830981 */ /* 0x000ee8000c1e1500 */
[----:B------:R-:W3:Y:S04]  /*a5d0*/  @P0 LDG.E.U16 R87, desc[UR20][R158.64] ;  /* 0x000000149e570981 */ /* 0x000ee8000c1e1500 */
[----:B------:R-:W4:Y:S04]  /*a5e0*/  @P0 LDG.E.U16 R85, desc[UR20][R160.64] ;  /* 0x00000014a0550981 */ /* 0x000f28000c1e1500 */
[----:B------:R-:W4:Y:S04]  /*a5f0*/  @P0 LDG.E.U16 R74, desc[UR20][R60.64] ;  /* 0x000000143c4a0981 */ /* 0x000f28000c1e1500 */
[----:B------:R-:W4:Y:S04]  /*a600*/  @P0 LDG.E.U16 R83, desc[UR20][R116.64] ;  /* 0x0000001474530981 */ /* 0x000f28000c1e1500 */
[----:B------:R-:W4:Y:S04]  /*a610*/  @P0 LDG.E.U16 R79, desc[UR20][R118.64] ;  /* 0x00000014764f0981 */ /* 0x000f28000c1e1500 */
[----:B------:R-:W4:Y:S04]  /*a620*/  @P0 LDG.E.U16 R2, desc[UR20][R124.64] ;  /* 0x000000147c020981 */ /* 0x000f28000c1e1500 */
[----:B--2---:R-:W2:Y:S04]  /*a630*/  @P0 LDG.E.U16 R52, desc[UR20][R4.64] ;  /* 0x0000001404340981 */ /* 0x004ea8000c1e1500 */
[----:B------:R0:W-:Y:S04]  /*a640*/  @P0 STL [R1+0x290], R50 ;  /* 0x0002903201000387 */ /* 0x0001e80000100800 */
[----:B0-----:R-:W2:Y:S04]  /*a650*/  LDL R50, [R1+0x250] ;  /* 0x0002500001327983 */ /* 0x001ea80000100800 */
[----:B------:R-:W2:Y:S04]  /*a660*/  LDL.LU.64 R90, [R1+0x7c0] ;  /* 0x0007c000015a7983 */ /* 0x000ea80000300a00 */
[----:B------:R-:W2:Y:S04]  /*a670*/  LDL.LU.64 R112, [R1+0x7b8] ;  /* 0x0007b80001707983 */ /* 0x000ea80000300a00 */
[----:B------:R-:W2:Y:S04]  /*a680*/  LDL.LU.64 R110, [R1+0x7b0] ;  /* 0x0007b000016e7983 */ /* 0x000ea80000300a00 */
[----:B------:R-:W2:Y:S04]  /*a690*/  LDL.LU.64 R158, [R1+0x7a8] ;  /* 0x0007a800019e7983 */ /* 0x000ea80000300a00 */
[----:B---3--:R0:W-:Y:S04]  /*a6a0*/  @P0 STL [R1+0x280], R87 ;  /* 0x0002805701000387 */ /* 0x0081e80000100800 */
[----:B0-----:R-:W3:Y:S04]  /*a6b0*/  LDL R87, [R1+0x24c] ;  /* 0x00024c0001577983 */ /* 0x001ee80000100800 */
[----:B------:R-:W3:Y:S04]  /*a6c0*/  LDL.LU.64 R160, [R1+0x7a0] ;  /* 0x0007a00001a07983 */ /* 0x000ee80000300a00 */
[----:B----4-:R0:W-:Y:S04]  /*a6d0*/  @P0 STL [R1+0x278], R85 ;  /* 0x0002785501000387 */ /* 0x0101e80000100800 */
[----:B0-----:R-:W4:Y:S04]  /*a6e0*/  LDL R85, [R1+0x248] ;  /* 0x0002480001557983 */ /* 0x001f280000100800 */
[----:B------:R0:W-:Y:S04]  /*a6f0*/  @P0 STL [R1+0x264], R83 ;  /* 0x0002645301000387 */ /* 0x0001e80000100800 */
[----:B0-----:R-:W4:Y:S04]  /*a700*/  LDL R83, [R1+0x244] ;  /* 0x0002440001537983 */ /* 0x001f280000100800 */
[----:B------:R0:W-:Y:S04]  /*a710*/  @P0 STL [R1+0x260], R79 ;  /* 0x0002604f01000387 */ /* 0x0001e80000100800 */
[----:B0-----:R-:W4:Y:S04]  /*a720*/  LDL R79, [R1+0x240] ;  /* 0x00024000014f7983 */ /* 0x001f280000100800 */
[----:B------:R0:W-:Y:S04]  /*a730*/  @P0 STL [R1+0x25c], R2 ;  /* 0x00025c0201000387 */ /* 0x0001e80000100800 */
[----:B0-----:R-:W4:Y:S04]  /*a740*/  LDL.LU R2, [R1+0xe4] ;  /* 0x0000e40001027983 */ /* 0x001f280000300800 */
[----:B------:R-:W-:Y:S04]  /*a750*/  @P0 STL [R1+0x29c], R74 ;  /* 0x00029c4a01000387 */ /* 0x000fe80000100800 */
[----:B------:R-:W4:Y:S04]  /*a760*/  LDL.LU R116, [R1+0x64] ;  /* 0x0000640001747983 */ /* 0x000f280000300800 */
[----:B------:R-:W4:Y:S04]  /*a770*/  LDL.LU R118, [R1+0x160] ;  /* 0x0001600001767983 */ /* 0x000f280000300800 */
[----:B------:R-:W-:Y:S04]  /*a780*/  @P0 STL [R1+0x298], R96 ;  /* 0x0002986001000387 */ /* 0x000fe80000100800 */
[----:B------:R0:W-:Y:S04]  /*a790*/  @P0 STL [R1+0x28c], R120 ;  /* 0x00028c7801000387 */ /* 0x0001e80000100800 */
[----:B0-----:R-:W4:Y:S04]  /*a7a0*/  LDL.LU R120, [R1+0x144] ;  /* 0x0001440001787983 */ /* 0x001f280000300800 */
[----:B------:R-:W-:Y:S04]  /*a7b0*/  @P0 STL [R1+0x294], R93 ;  /* 0x0002945d01000387 */ /* 0x000fe80000100800 */
[----:B------:R-:W4:Y:S04]  /*a7c0*/  LDL.LU R125, [R1+0x140] ;  /* 0x00014000017d7983 */ /* 0x000f280000300800 */
[----:B------:R0:W-:Y:S04]  /*a7d0*/  @P0 STL [R1+0x288], R127 ;  /* 0x0002887f01000387 */ /* 0x0001e80000100800 */
[----:B0-----:R-:W4:Y:S04]  /*a7e0*/  LDL.LU R127, [R1+0x124] ;  /* 0x00012400017f7983 */ /* 0x001f280000300800 */
[----:B------:R0:W-:Y:S04]  /*a7f0*/  @P0 STL [R1+0x284], R131 ;  /* 0x0002848301000387 */ /* 0x0001e80000100800 */
[----:B0-----:R-:W4:Y:S04]  /*a800*/  LDL.LU R131, [R1+0x120] ;  /* 0x0001200001837983 */ /* 0x001f280000300800 */
[----:B--2---:R0:W-:Y:S04]  /*a810*/  @P0 STL [R1+0x258], R52 ;  /* 0x0002583401000387 */ /* 0x0041e80000100800 */
[----:B0-----:R-:W2:Y:S01]  /*a820*/  LDL R52, [R1+0x104] ;  /* 0x0001040001347983 */ /* 0x001ea20000100800 */
[----:B------:R-:W-:-:S02]  /*a830*/  IMAD R9, R46, UR4, RZ ;  /* 0x000000042e097c24 */ /* 0x000fc4000f8e02ff */
[----:B------:R-:W-:Y:S02]  /*a840*/  IMAD R7, R7, UR4, RZ ;  /* 0x0000000407077c24 */ /* 0x000fe4000f8e02ff */
[----:B------:R-:W-:Y:S01]  /*a850*/  IMAD R11, R11, UR4, RZ ;  /* 0x000000040b0b7c24 */ /* 0x000fe2000f8e02ff */
[-C--:B------:R-:W-:Y:S02]  /*a860*/  LEA R8, P3, R9, R162.reuse, 0x1 ;  /* 0x000000a209087211 */ /* 0x080fe400078608ff */
[-C--:B------:R-:W-:Y:S02]  /*a870*/  LEA R6, P5, R7, R162.reuse, 0x1 ;  /* 0x000000a207067211 */ /* 0x080fe400078a08ff */
[-C--:B------:R-:W-:Y:S01]  /*a880*/  LEA.HI.X.SX32 R9, R9, R163.reuse, 0x1, P3 ;  /* 0x000000a309097211 */ /* 0x080fe200018f0eff */
[----:B------:R-:W-:Y:S01]  /*a890*/  IMAD R13, R40, UR4, RZ ;  /* 0x00000004280d7c24 */ /* 0x000fe2000f8e02ff */
[----:B------:R-:W-:Y:S02]  /*a8a0*/  LEA.HI.X.SX32 R7, R7, R163, 0x1, P5 ;  /* 0x000000a307077211 */ /* 0x000fe400028f0eff */
[-C--:B------:R-:W-:Y:S01]  /*a8b0*/  LEA R10, P5, R11, R162.reuse, 0x1 ;  /* 0x000000a20b0a7211 */ /* 0x080fe200078a08ff */
[----:B------:R-:W2:Y:S01]  /*a8c0*/  @P0 LDG.E.U16 R126, desc[UR20][R8.64] ;  /* 0x00000014087e0981 */ /* 0x000ea2000c1e1500 */
[----:B------:R-:W-:-:S02]  /*a8d0*/  LEA R12, P3, R13, R162, 0x1 ;  /* 0x000000a20d0c7211 */ /* 0x000fc400078608ff */
[-C--:B------:R-:W-:Y:S01]  /*a8e0*/  LEA.HI.X.SX32 R11, R11, R163.reuse, 0x1, P5 ;  /* 0x000000a30b0b7211 */ /* 0x080fe200028f0eff */
[----:B------:R-:W-:Y:S01]  /*a8f0*/  IMAD R73, R27, UR4, RZ ;  /* 0x000000041b497c24 */ /* 0x000fe2000f8e02ff */
[-C--:B------:R-:W-:Y:S01]  /*a900*/  LEA.HI.X.SX32 R13, R13, R163.reuse, 0x1, P3 ;  /* 0x000000a30d0d7211 */ /* 0x080fe200018f0eff */
[----:B------:R-:W-:Y:S01]  /*a910*/  IMAD R27, R14, UR4, RZ ;  /* 0x000000040e1b7c24 */ /* 0x000fe2000f8e02ff */
[-C--:B------:R-:W-:Y:S01]  /*a920*/  LEA R14, P5, R15, R162.reuse, 0x1 ;  /* 0x000000a20f0e7211 */ /* 0x080fe200078a08ff */
[----:B------:R-:W2:Y:S01]  /*a930*/  @P0 LDG.E.U16 R50, desc[UR20][R10.64] ;  /* 0x000000140a320981 */ /* 0x000ea2000c1e1500 */
[----:B------:R-:W-:Y:S02]  /*a940*/  IMAD R68, R33, UR4, RZ ;  /* 0x0000000421447c24 */ /* 0x000fe4000f8e02ff */
[----:B------:R-:W-:Y:S01]  /*a950*/  IMAD R33, R16, UR4, RZ ;  /* 0x0000000410217c24 */ /* 0x000fe2000f8e02ff */
[----:B------:R-:W-:Y:S01]  /*a960*/  LEA R16, P3, R17, R162, 0x1 ;  /* 0x000000a211107211 */ /* 0x000fe200078608ff */
[----:B------:R-:W-:Y:S01]  /*a970*/  IMAD R19, R19, UR4, RZ ;  /* 0x0000000413137c24 */ /* 0x000fe2000f8e02ff */
[-C--:B------:R-:W-:Y:S01]  /*a980*/  LEA.HI.X.SX32 R15, R15, R163.reuse, 0x1, P5 ;  /* 0x000000a30f0f7211 */ /* 0x080fe200028f0eff */
[----:B------:R-:W-:Y:S01]  /*a990*/  IMAD R21, R21, UR4, RZ ;  /* 0x0000000415157c24 */ /* 0x000fe2000f8e02ff */
[----:B------:R-:W-:-:S02]  /*a9a0*/  LEA.HI.X.SX32 R17, R17, R163, 0x1, P3 ;  /* 0x000000a311117211 */ /* 0x000fc400018f0eff */
[-C--:B------:R-:W-:Y:S01]  /*a9b0*/  LEA R18, P5, R19, R162.reuse, 0x1 ;  /* 0x000000a213127211 */ /* 0x080fe200078a08ff */
[----:B------:R-:W-:Y:S02]  /*a9c0*/  IMAD R71, R35, UR4, RZ ;  /* 0x0000000423477c24 */ /* 0x000fe4000f8e02ff */
[----:B------:R-:W-:Y:S01]  /*a9d0*/  IMAD R23, R23, UR4, RZ ;  /* 0x0000000417177c24 */ /* 0x000fe2000f8e02ff */
[-C--:B------:R-:W-:Y:S01]  /*a9e0*/  LEA.HI.X.SX32 R19, R19, R163.reuse, 0x1, P5 ;  /* 0x000000a313137211 */ /* 0x080fe200028f0eff */
[----:B------:R-:W-:Y:S01]  /*a9f0*/  IMAD R35, R20, UR4, RZ ;  /* 0x0000000414237c24 */ /* 0x000fe2000f8e02ff */
[-C--:B------:R-:W-:Y:S02]  /*aa00*/  LEA R20, P3, R21, R162.reuse, 0x1 ;  /* 0x000000a215147211 */ /* 0x080fe400078608ff */
[----:B------:R-:W-:Y:S02]  /*aa10*/  LEA R22, P5, R23, R162, 0x1 ;  /* 0x000000a217167211 */ /* 0x000fe400078a08ff */
[----:B------:R-:W-:-:S02]  /*aa20*/  LEA.HI.X.SX32 R21, R21, R163, 0x1, P3 ;  /* 0x000000a315157211 */ /* 0x000fc400018f0eff */
[----:B------:R-:W-:Y:S01]  /*aa30*/  LEA.HI.X.SX32 R23, R23, R163, 0x1, P5 ;  /* 0x000000a317177211 */ /* 0x000fe200028f0eff */
[----:B------:R-:W-:Y:S04]  /*aa40*/  STL.64 [R1+0x4f8], R4 ;  /* 0x0004f80401007387 */ /* 0x000fe80000100a00 */
[----:B------:R-:W2:Y:S04]  /*aa50*/  @P0 LDG.E.U16 R94, desc[UR20][R22.64] ;  /* 0x00000014165e0981 */ /* 0x000ea8000c1e1500 */
[----:B---3--:R-:W3:Y:S04]  /*aa60*/  @P0 LDG.E.U16 R87, desc[UR20][R12.64] ;  /* 0x000000140c570981 */ /* 0x008ee8000c1e1500 */
[----:B----4-:R-:W4:Y:S04]  /*aa70*/  @P0 LDG.E.U16 R85, desc[UR20][R14.64] ;  /* 0x000000140e550981 */ /* 0x010f28000c1e1500 */
[----:B------:R-:W3:Y:S04]  /*aa80*/  @P0 LDG.E.U16 R83, desc[UR20][R16.64] ;  /* 0x0000001410530981 */ /* 0x000ee8000c1e1500 */
[----:B------:R-:W-:Y:S04]  /*aa90*/  STL [R1+0x630], R4 ;  /* 0x0006300401007387 */ /* 0x000fe80000100800 */
[----:B------:R-:W3:Y:S04]  /*aaa0*/  @P0 LDG.E.U16 R79, desc[UR20][R18.64] ;  /* 0x00000014124f0981 */ /* 0x000ee8000c1e1500 */
[----:B------:R-:W-:Y:S04]  /*aab0*/  STL [R1+0x62c], R5 ;  /* 0x00062c0501007387 */ /* 0x000fe80000100800 */
[----:B------:R-:W-:Y:S04]  /*aac0*/  STL [R1+0x510], R8 ;  /* 0x0005100801007387 */ /* 0x000fe80000100800 */
[----:B------:R-:W-:Y:S04]  /*aad0*/  STL [R1+0x500], R9 ;  /* 0x0005000901007387 */ /* 0x000fe80000100800 */
[----:B------:R0:W-:Y:S01]  /*aae0*/  STL.64 [R1+0x5e8], R8 ;  /* 0x0005e80801007387 */ /* 0x0001e20000100a00 */
[----:B------:R-:W-:-:S02]  /*aaf0*/  IMAD R25, R25, UR4, RZ ;  /* 0x0000000419197c24 */ /* 0x000fc4000f8e02ff */
[----:B------:R-:W-:Y:S02]  /*ab00*/  IMAD R29, R29, UR4, RZ ;  /* 0x000000041d1d7c24 */ /* 0x000fe4000f8e02ff */
[----:B------:R-:W-:Y:S02]  /*ab10*/  IMAD R31, R31, UR4, RZ ;  /* 0x000000041f1f7c24 */ /* 0x000fe4000f8e02ff */
[----:B------:R-:W-:Y:S01]  /*ab20*/  IMAD R69, R30, UR4, RZ ;  /* 0x000000041e457c24 */ /* 0x000fe2000f8e02ff */
[----:B------:R-:W4:Y:S04]  /*ab30*/  @P0 LDG.E.U16 R116, desc[UR20][R138.64] ;  /* 0x000000148a740981 */ /* 0x000f28000c1e1500 */
[----:B0-----:R-:W4:Y:S04]  /*ab40*/  LDL.LU R8, [R1+0x164] ;  /* 0x0001640001087983 */ /* 0x001f280000300800 */
[----:B------:R-:W4:Y:S04]  /*ab50*/  LDL.LU R9, [R1+0x80] ;  /* 0x0000800001097983 */ /* 0x000f280000300800 */
[----:B------:R-:W-:Y:S04]  /*ab60*/  STL.64 [R1+0x508], R10 ;  /* 0x0005080a01007387 */ /* 0x000fe80000100a00 */
[----:B------:R0:W-:Y:S01]  /*ab70*/  STL.64 [R1+0x5c8], R10 ;  /* 0x0005c80a01007387 */ /* 0x0001e20000100a00 */
[----:B------:R-:W-:-:S02]  /*ab80*/  IMAD R70, R32, UR4, RZ ;  /* 0x0000000420467c24 */ /* 0x000fc4000f8e02ff */
[----:B------:R-:W-:Y:S01]  /*ab90*/  IMAD R82, R41, UR4, RZ ;  /* 0x0000000429527c24 */ /* 0x000fe2000f8e02ff */
[----:B------:R-:W-:Y:S01]  /*aba0*/  PRMT R3, RZ, 0x7610, R3 ;  /* 0x00007610ff037816 */ /* 0x000fe20000000003 */
[----:B------:R-:W-:Y:S01]  /*abb0*/  IMAD R37, R37, UR4, RZ ;  /* 0x0000000425257c24 */ /* 0x000fe2000f8e02ff */
[----:B------:R-:W4:Y:S01]  /*abc0*/  @P0 LDG.E.U16 R118, desc[UR20][R128.64] ;  /* 0x0000001480760981 */ /* 0x000f22000c1e1500 */
[----:B------:R-:W-:Y:S02]  /*abd0*/  IMAD R80, R39, UR4, RZ ;  /* 0x0000000427507c24 */ /* 0x000fe4000f8e02ff */
[----:B------:R-:W-:Y:S01]  /*abe0*/  IMAD R76, R36, UR4, RZ ;  /* 0x00000004244c7c24 */ /* 0x000fe2000f8e02ff */
[----:B------:R-:W4:Y:S04]  /*abf0*/  @P0 LDG.E.U16 R120, desc[UR20][R132.64] ;  /* 0x0000001484780981 */ /* 0x000f28000c1e1500 */
[----:B0-----:R-:W4:Y:S04]  /*ac00*/  LDL.LU R10, [R1+0xa0] ;  /* 0x0000a000010a7983 */ /* 0x001f280000300800 */
[----:B------:R-:W4:Y:S01]  /*ac10*/  LDL.LU R11, [R1+0x84] ;  /* 0x00008400010b7983 */ /* 0x000f220000300800 */
[----:B------:R-:W-:-:S02]  /*ac20*/  IMAD R78, R38, UR4, RZ ;  /* 0x00000004264e7c24 */ /* 0x000fc4000f8e02ff */
[----:B------:R-:W-:Y:S01]  /*ac30*/  IMAD R43, R43, UR4, RZ ;  /* 0x000000042b2b7c24 */ /* 0x000fe2000f8e02ff */
[----:B------:R-:W4:Y:S01]  /*ac40*/  @P0 LDG.E.U16 R125, desc[UR20][R134.64] ;  /* 0x00000014867d0981 */ /* 0x000f22000c1e1500 */
[----:B------:R-:W-:Y:S02]  /*ac50*/  IMAD R49, R45, UR4, RZ ;  /* 0x000000042d317c24 */ /* 0x000fe4000f8e02ff */
[----:B------:R-:W-:Y:S02]  /*ac60*/  IMAD R51, R44, UR4, RZ ;  /* 0x000000042c337c24 */ /* 0x000fe4000f8e02ff */
[----:B------:R-:W-:Y:S01]  /*ac70*/  IMAD R75, R48, UR4, RZ ;  /* 0x00000004304b7c24 */ /* 0x000fe2000f8e02ff */
[----:B------:R-:W-:Y:S01]  /*ac80*/  PRMT R0, RZ, 0x7610, R0 ;  /* 0x00007610ff007816 */ /* 0x000fe20000000000 */
[----:B------:R-:W-:Y:S01]  /*ac90*/  IMAD R47, R47, UR4, RZ ;  /* 0x000000042f2f7c24 */ /* 0x000fe2000f8e02ff */
[----:B------:R-:W4:Y:S04]  /*aca0*/  @P0 LDG.E.U16 R127, desc[UR20][R62.64] ;  /* 0x000000143e7f0981 */ /* 0x000f28000c1e1500 */
[----:B------:R0:W4:Y:S04]  /*acb0*/  @P0 LDG.E.U16 R131, desc[UR20][R64.64] ;  /* 0x0000001440830981 */ /* 0x000128000c1e1500 */
[----:B--2---:R-:W2:Y:S04]  /*acc0*/  @P0 LDG.E.U16 R52, desc[UR20][R20.64] ;  /* 0x0000001414340981 */ /* 0x004ea8000c1e1500 */
[----:B------:R-:W-:Y:S04]  /*acd0*/  STL.64 [R1+0x518], R12 ;  /* 0x0005180c01007387 */ /* 0x000fe80000100a00 */
[----:B------:R1:W-:Y:S01]  /*ace0*/  STL.64 [R1+0x5d0], R12 ;  /* 0x0005d00c01007387 */ /* 0x0003e20000100a00 */
[----:B------:R-:W-:-:S02]  /*acf0*/  LEA R24, P3, R25, R162, 0x1 ;  /* 0x000000a219187211 */ /* 0x000fc400078608ff */
[----:B------:R-:W-:Y:S01]  /*ad00*/  LEA R26, P5, R27, R162, 0x1 ;  /* 0x000000a21b1a7211 */ /* 0x000fe200078a08ff */
[----:B------:R-:W-:Y:S01]  /*ad10*/  IMAD R41, R34, UR4, RZ ;  /* 0x0000000422297c24 */ /* 0x000fe2000f8e02ff */
[----:B------:R-:W2:Y:S04]  /*ad20*/  @P0 LDG.E.U16 R0, desc[UR20][R66.64] ;  /* 0x0000001442000981 */ /* 0x000ea8000c1e1500 */
[----:B-1----:R-:W2:Y:S04]  /*ad30*/  LDL.LU R12, [R1+0x40] ;  /* 0x00004000010c7983 */ /* 0x002ea80000300800 */
[----:B------:R-:W2:Y:S04]  /*ad40*/  LDL.LU R13, [R1+0x4] ;  /* 0x00000400010d7983 */ /* 0x000ea80000300800 */
[----:B------:R-:W-:Y:S04]  /*ad50*/  STL.64 [R1+0x528], R14 ;  /* 0x0005280e01007387 */ /* 0x000fe80000100a00 */
[----:B------:R-:W-:Y:S04]  /*ad60*/  STL [R1+0x638], R14 ;  /* 0x0006380e01007387 */ /* 0x000fe80000100800 */
[----:B------:R-:W-:Y:S04]  /*ad70*/  STL [R1+0x634], R15 ;  /* 0x0006340f01007387 */ /* 0x000fe80000100800 */
[----:B------:R-:W-:Y:S04]  /*ad80*/  STL [R1+0x540], R16 ;  /* 0x0005401001007387 */ /* 0x000fe80000100800 */
[----:B------:R-:W-:Y:S04]  /*ad90*/  STL [R1+0x63c], R16 ;  /* 0x00063c1001007387 */ /* 0x000fe80000100800 */
[----:B------:R-:W-:Y:S04]  /*ada0*/  STL [R1+0x530], R17 ;  /* 0x0005301101007387 */ /* 0x000fe80000100800 */
[----:B------:R-:W-:Y:S04]  /*adb0*/  STL [R1+0x640], R17 ;  /* 0x0006401101007387 */ /* 0x000fe80000100800 */
[----:B------:R-:W-:Y:S04]  /*adc0*/  STL.64 [R1+0x538], R18 ;  /* 0x0005381201007387 */ /* 0x000fe80000100a00 */
[----:B------:R-:W-:Y:S04]  /*add0*/  STL [R1+0x648], R18 ;  /* 0x0006481201007387 */ /* 0x000fe80000100800 */
[----:B------:R-:W-:Y:S04]  /*ade0*/  STL [R1+0x644], R19 ;  /* 0x0006441301007387 */ /* 0x000fe80000100800 */
[----:B------:R-:W-:Y:S04]  /*adf0*/  STL.64 [R1+0x548], R20 ;  /* 0x0005481401007387 */ /* 0x000fe80000100a00 */
[----:B------:R1:W-:Y:S01]  /*ae00*/  STL.64 [R1+0x5d8], R20 ;  /* 0x0005d81401007387 */ /* 0x0003e20000100a00 */
[----:B------:R-:W-:-:S03]  /*ae10*/  LEA.HI.X.SX32 R25, R25, R163, 0x1, P3 ;  /* 0x000000a319197211 */ /* 0x000fc600018f0eff */
[----:B------:R-:W-:Y:S01]  /*ae20*/  @P0 STL [R1+0x254], R126 ;  /* 0x0002547e01000387 */ /* 0x000fe20000100800 */
[-C--:B------:R-:W-:Y:S02]  /*ae30*/  LEA R28, P3, R29, R162.reuse, 0x1 ;  /* 0x000000a21d1c7211 */ /* 0x080fe400078608ff */
[----:B------:R-:W-:Y:S01]  /*ae40*/  LEA.HI.X.SX32 R27, R27, R163, 0x1, P5 ;  /* 0x000000a31b1b7211 */ /* 0x000fe200028f0eff */
[----:B------:R-:W2:Y:S04]  /*ae50*/  @P0 LDG.E.U16 R2, desc[UR20][R24.64] ;  /* 0x0000001418020981 */ /* 0x000ea8000c1e1500 */
[----:B-1----:R-:W2:Y:S04]  /*ae60*/  LDL.LU R20, [R1+0x44] ;  /* 0x0000440001147983 */ /* 0x002ea80000300800 */
[----:B------:R-:W2:Y:S04]  /*ae70*/  LDL.LU R21, [R1] ;  /* 0x0000000001157983 */ /* 0x000ea80000300800 */
[----:B------:R-:W-:Y:S04]  /*ae80*/  STL.64 [R1+0x550], R22 ;  /* 0x0005501601007387 */ /* 0x000fe80000100a00 */
[----:B------:R1:W-:Y:S01]  /*ae90*/  STL.64 [R1+0x5e0], R22 ;  /* 0x0005e01601007387 */ /* 0x0003e20000100a00 */
[----:B------:R-:W-:-:S02]  /*aea0*/  LEA R30, P5, R31, R162, 0x1 ;  /* 0x000000a21f1e7211 */ /* 0x000fc400078a08ff */
[----:B------:R-:W-:Y:S01]  /*aeb0*/  LEA.HI.X.SX32 R29, R29, R163, 0x1, P3 ;  /* 0x000000a31d1d7211 */ /* 0x000fe200018f0eff */
[----:B-1----:R-:W2:Y:S04]  /*aec0*/  LDL.LU R22, [R1+0xc0] ;  /* 0x0000c00001167983 */ /* 0x002ea80000300800 */
[----:B------:R-:W-:Y:S04]  /*aed0*/  @P0 STL [R1+0x250], R50 ;  /* 0x0002503201000387 */ /* 0x000fe80000100800 */
[----:B------:R-:W2:Y:S04]  /*aee0*/  LDL.LU R23, [R1+0xa4] ;  /* 0x0000a40001177983 */ /* 0x000ea80000300800 */
[----:B------:R-:W-:Y:S04]  /*aef0*/  STL.64 [R1+0x558], R24 ;  /* 0x0005581801007387 */ /* 0x000fe80000100a00 */
[----:B------:R1:W-:Y:S01]  /*af00*/  STL.64 [R1+0x5f0], R24 ;  /* 0x0005f01801007387 */ /* 0x0003e20000100a00 */
[----:B------:R-:W-:-:S02]  /*af10*/  LEA R32, P3, R33, R162, 0x1 ;  /* 0x000000a221207211 */ /* 0x000fc400078608ff */
[-C--:B------:R-:W-:Y:S02]  /*af20*/  LEA.HI.X.SX32 R31, R31, R163.reuse, 0x1, P5 ;  /* 0x000000a31f1f7211 */ /* 0x080fe400028f0eff */
[----:B------:R-:W-:Y:S01]  /*af30*/  LEA R34, P5, R35, R162, 0x1 ;  /* 0x000000a223227211 */ /* 0x000fe200078a08ff */
[----:B-1----:R-:W2:Y:S04]  /*af40*/  LDL.LU R24, [R1+0xe0] ;  /* 0x0000e00001187983 */ /* 0x002ea80000300800 */
[----:B---3--:R-:W-:Y:S04]  /*af50*/  @P0 STL [R1+0x24c], R87 ;  /* 0x00024c5701000387 */ /* 0x008fe80000100800 */
[----:B------:R-:W3:Y:S04]  /*af60*/  LDL.LU R25, [R1+0xc4] ;  /* 0x0000c40001197983 */ /* 0x000ee80000300800 */
[----:B------:R-:W-:Y:S04]  /*af70*/  STL [R1+0x564], R26 ;  /* 0x0005641a01007387 */ /* 0x000fe80000100800 */
[----:B------:R-:W-:Y:S01]  /*af80*/  STL [R1+0x560], R27 ;  /* 0x0005601b01007387 */ /* 0x000fe20000100800 */
[----:B------:R-:W-:-:S03]  /*af90*/  LEA.HI.X.SX32 R33, R33, R163, 0x1, P3 ;  /* 0x000000a321217211 */ /* 0x000fc600018f0eff */
[----:B------:R-:W-:Y:S01]  /*afa0*/  STL.64 [R1+0x5f8], R26 ;  /* 0x0005f81a01007387 */ /* 0x000fe20000100a00 */
[----:B------:R-:W-:-:S03]  /*afb0*/  IMAD R39, R77, UR4, RZ ;  /* 0x000000044d277c24 */ /* 0x000fc6000f8e02ff */
[----:B----4-:R-:W-:Y:S01]  /*afc0*/  @P0 STL [R1+0x248], R85 ;  /* 0x0002485501000387 */ /* 0x010fe20000100800 */
[----:B------:R-:W-:-:S03]  /*afd0*/  LEA R36, P3, R37, R162, 0x1 ;  /* 0x000000a225247211 */ /* 0x000fc600078608ff */
[----:B------:R-:W-:Y:S01]  /*afe0*/  STL.64 [R1+0x568], R28 ;  /* 0x0005681c01007387 */ /* 0x000fe20000100a00 */
[----:B------:R-:W-:-:S03]  /*aff0*/  LEA.HI.X.SX32 R35, R35, R163, 0x1, P5 ;  /* 0x000000a323237211 */ /* 0x000fc600028f0eff */
[----:B------:R-:W-:Y:S04]  /*b000*/  STL.64 [R1+0x600], R28 ;  /* 0x0006001c01007387 */ /* 0x000fe80000100a00 */
[----:B------:R-:W-:Y:S04]  /*b010*/  @P0 STL [R1+0x244], R83 ;  /* 0x0002445301000387 */ /* 0x000fe80000100800 */
[----:B------:R-:W-:Y:S01]  /*b020*/  STL [R1+0x580], R30 ;  /* 0x0005801e01007387 */ /* 0x000fe20000100800 */
[----:B------:R-:W-:-:S03]  /*b030*/  LEA R38, P5, R39, R162, 0x1 ;  /* 0x000000a227267211 */ /* 0x000fc600078a08ff */
[----:B------:R-:W-:Y:S01]  /*b040*/  STL [R1+0x570], R31 ;  /* 0x0005701f01007387 */ /* 0x000fe20000100800 */
[----:B------:R-:W-:-:S03]  /*b050*/  LEA.HI.X.SX32 R37, R37, R163, 0x1, P3 ;  /* 0x000000a325257211 */ /* 0x000fc600018f0eff */
[----:B------:R-:W-:Y:S04]  /*b060*/  STL.64 [R1+0x608], R30 ;  /* 0x0006081e01007387 */ /* 0x000fe80000100a00 */
[----:B------:R-:W-:Y:S01]  /*b070*/  STL.64 [R1+0x578], R32 ;  /* 0x0005782001007387 */ /* 0x000fe20000100a00 */
[----:B------:R-:W-:-:S03]  /*b080*/  LEA R40, P3, R41, R162, 0x1 ;  /* 0x000000a229287211 */ /* 0x000fc600078608ff */
[----:B------:R-:W-:Y:S01]  /*b090*/  @P0 STL [R1+0x240], R79 ;  /* 0x0002404f01000387 */ /* 0x000fe20000100800 */
[----:B------:R-:W-:-:S03]  /*b0a0*/  IMAD R45, R88, UR4, RZ ;  /* 0x00000004582d7c24 */ /* 0x000fc6000f8e02ff */
[----:B------:R-:W-:Y:S01]  /*b0b0*/  STL.64 [R1+0x610], R32 ;  /* 0x0006102001007387 */ /* 0x000fe20000100a00 */
[----:B------:R-:W-:-:S03]  /*b0c0*/  LEA.HI.X.SX32 R39, R39, R163, 0x1, P5 ;  /* 0x000000a327277211 */ /* 0x000fc600028f0eff */
[----:B------:R-:W-:Y:S01]  /*b0d0*/  STL.64 [R1+0x588], R34 ;  /* 0x0005882201007387 */ /* 0x000fe20000100a00 */
[----:B------:R-:W-:-:S03]  /*b0e0*/  LEA R42, P5, R43, R162, 0x1 ;  /* 0x000000a22b2a7211 */ /* 0x000fc600078a08ff */
[----:B------:R-:W-:Y:S01]  /*b0f0*/  STL.64 [R1+0x618], R34 ;  /* 0x0006182201007387 */ /* 0x000fe20000100a00 */
[-C--:B------:R-:W-:Y:S02]  /*b100*/  LEA.HI.X.SX32 R41, R41, R163.reuse, 0x1, P3 ;  /* 0x000000a329297211 */ /* 0x080fe400018f0eff */
[----:B------:R-:W-:Y:S01]  /*b110*/  LEA R44, P6, R45, R162, 0x1 ;  /* 0x000000a22d2c7211 */ /* 0x000fe200078c08ff */
[----:B------:R-:W4:Y:S01]  /*b120*/  @P0 LDG.E.U16 R10, desc[UR20][R108.64] ;  /* 0x000000146c0a0981 */ /* 0x000f22000c1e1500 */
[-C--:B------:R-:W-:Y:S02]  /*b130*/  LEA.HI.X.SX32 R43, R43, R163.reuse, 0x1, P5 ;  /* 0x000000a32b2b7211 */ /* 0x080fe400028f0eff */
[----:B------:R-:W-:Y:S01]  /*b140*/  LEA.HI.X.SX32 R45, R45, R163, 0x1, P6 ;  /* 0x000000a32d2d7211 */ /* 0x000fe200030f0eff */
[----:B------:R-:W4:Y:S04]  /*b150*/  @P0 LDG.E.U16 R11, desc[UR20][R102.64] ;  /* 0x00000014660b0981 */ /* 0x000f28000c1e1500 */
[----:B------:R-:W4:Y:S04]  /*b160*/  @P0 LDG.E.U16 R8, desc[UR20][R164.64] ;  /* 0x00000014a4080981 */ /* 0x000f28000c1e1500 */
[----:B------:R-:W4:Y:S01]  /*b170*/  @P0 LDG.E.U16 R9, desc[UR20][R140.64] ;  /* 0x000000148c090981 */ /* 0x000f22000c1e1500 */
[----:B------:R-:W-:-:S02]  /*b180*/  IMAD R104, R104, UR4, RZ ;  /* 0x0000000468687c24 */ /* 0x000fc4000f8e02ff */
[----:B------:R-:W-:Y:S01]  /*b190*/  IMAD R91, R91, UR4, RZ ;  /* 0x000000045b5b7c24 */ /* 0x000fe2000f8e02ff */
[----:B------:R-:W4:Y:S04]  /*b1a0*/  @P0 LDG.E.U16 R160, desc[UR20][R38.64] ;  /* 0x0000001426a00981 */ /* 0x000f28000c1e1500 */
[----:B--2---:R1:W-:Y:S04]  /*b1b0*/  @P0 STL [R1+0x104], R52 ;  /* 0x0001043401000387 */ /* 0x0043e80000100800 */
[----:B------:R-:W-:Y:S04]  /*b1c0*/  STL.64 [R1+0x590], R36 ;  /* 0x0005902401007387 */ /* 0x000fe80000100a00 */
[----:B------:R-:W-:Y:S04]  /*b1d0*/  STL [R1+0x650], R36 ;  /* 0x0006502401007387 */ /* 0x000fe80000100800 */
[----:B------:R-:W-:Y:S04]  /*b1e0*/  STL [R1+0x64c], R37 ;  /* 0x00064c2501007387 */ /* 0x000fe80000100800 */
[----:B------:R-:W-:Y:S04]  /*b1f0*/  STL [R1+0x100], R94 ;  /* 0x0001005e01007387 */ /* 0x000fe80000100800 */
[----:B------:R-:W-:Y:S04]  /*b200*/  STL.64 [R1+0x598], R38 ;  /* 0x0005982601007387 */ /* 0x000fe80000100a00 */
        /* <DEDUP_REMOVED lines=11> */
[----:B------:R-:W2:Y:S04]  /*b2c0*/  LDL.LU R108, [R1+0x79c] ;  /* 0x00079c00016c7983 */ /* 0x000ea80000300800 */
[----:B------:R-:W2:Y:S04]  /*b2d0*/  LDL.LU R102, [R1+0x798] ;  /* 0x0007980001667983 */ /* 0x000ea80000300800 */
[----:B------:R-:W2:Y:S04]  /*b2e0*/  LDL.LU.64 R164, [R1+0x790] ;  /* 0x0007900001a47983 */ /* 0x000ea80000300a00 */
[----:B------:R-:W4:Y:S04]  /*b2f0*/  LDL.LU.64 R140, [R1+0x788] ;  /* 0x00078800018c7983 */ /* 0x000f280000300a00 */
[----:B------:R-:W4:Y:S01]  /*b300*/  LDL.LU.64 R138, [R1+0x780] ;  /* 0x00078000018a7983 */ /* 0x000f220000300a00 */
[----:B------:R-:W-:-:S03]  /*b310*/  LEA R48, P5, R49, R162, 0x1 ;  /* 0x000000a231307211 */ /* 0x000fc600078a08ff */
[----:B------:R-:W4:Y:S01]  /*b320*/  LDL.LU.64 R128, [R1+0x778] ;  /* 0x0007780001807983 */ /* 0x000f220000300a00 */
[-C--:B------:R-:W-:Y:S02]  /*b330*/  LEA.HI.X.SX32 R49, R49, R163.reuse, 0x1, P5 ;  /* 0x000000a331317211 */ /* 0x080fe400028f0eff */
[CC--:B-1----:R-:W-:Y:S01]  /*b340*/  LEA R52, P5, R53.reuse, R162.reuse, 0x1 ;  /* 0x000000a235347211 */ /* 0x0c2fe200078a08ff */
[----:B------:R-:W4:Y:S03]  /*b350*/  LDL.LU.64 R132, [R1+0x770] ;  /* 0x0007700001847983 */ /* 0x000f260000300a00 */
[----:B------:R-:W-:Y:S01]  /*b360*/  LEA.HI.X.SX32 R53, R53, R163, 0x1, P5 ;  /* 0x000000a335357211 */ /* 0x000fe200028f0eff */
[----:B------:R-:W4:Y:S01]  /*b370*/  LDL.LU.64 R134, [R1+0x768] ;  /* 0x0007680001867983 */ /* 0x000f220000300a00 */
[----:B------:R-:W-:-:S03]  /*b380*/  LEA R56, P5, R80, R162, 0x1 ;  /* 0x000000a250387211 */ /* 0x000fc600078a08ff */
[----:B------:R-:W4:Y:S01]  /*b390*/  LDL R109, [R1+0x300] ;  /* 0x00030000016d7983 */ /* 0x000f220000100800 */
[-C--:B------:R-:W-:Y:S02]  /*b3a0*/  LEA.HI.X.SX32 R57, R80, R163.reuse, 0x1, P5 ;  /* 0x000000a350397211 */ /* 0x080fe400028f0eff */
[CC--:B------:R-:W-:Y:S01]  /*b3b0*/  LEA R60, P5, R76.reuse, R162.reuse, 0x1 ;  /* 0x000000a24c3c7211 */ /* 0x0c0fe200078a08ff */
[----:B------:R-:W4:Y:S03]  /*b3c0*/  LDL R103, [R1+0x2fc] ;  /* 0x0002fc0001677983 */ /* 0x000f260000100800 */
[----:B------:R-:W-:Y:S01]  /*b3d0*/  LEA.HI.X.SX32 R61, R76, R163, 0x1, P5 ;  /* 0x000000a34c3d7211 */ /* 0x000fe200028f0eff */
[----:B------:R-:W4:Y:S01]  /*b3e0*/  @P0 LDG.E.U16 R3, desc[UR20][R56.64] ;  /* 0x0000001438030981 */ /* 0x000f22000c1e1500 */
[----:B0-----:R-:W-:-:S03]  /*b3f0*/  LEA R64, P5, R68, R162, 0x1 ;  /* 0x000000a244407211 */ /* 0x001fc600078a08ff */
[----:B------:R-:W4:Y:S01]  /*b400*/  @P0 LDG.E.U16 R161, desc[UR20][R60.64] ;  /* 0x000000143ca10981 */ /* 0x000f22000c1e1500 */
[-C--:B------:R-:W-:Y:S02]  /*b410*/  LEA.HI.X.SX32 R65, R68, R163.reuse, 0x1, P5 ;  /* 0x000000a344417211 */ /* 0x080fe400028f0eff */
[CC--:B------:R-:W-:Y:S01]  /*b420*/  LEA R68, P5, R69.reuse, R162.reuse, 0x1 ;  /* 0x000000a245447211 */ /* 0x0c0fe200078a08ff */
[----:B------:R-:W-:Y:S01]  /*b430*/  IMAD R93, R92, UR4, RZ ;  /* 0x000000045c5d7c24 */ /* 0x000fe2000f8e02ff */
[----:B------:R-:W4:Y:S02]  /*b440*/  @P0 LDG.E.U16 R22, desc[UR20][R30.64] ;  /* 0x000000141e160981 */ /* 0x000f24000c1e1500 */
[----:B------:R-:W-:Y:S02]  /*b450*/  LEA.HI.X.SX32 R69, R69, R163, 0x1, P5 ;  /* 0x000000a345457211 */ /* 0x000fe400028f0eff */
[----:B------:R-:W4:Y:S04]  /*b460*/  @P0 LDG.E.U16 R159, desc[UR20][R64.64] ;  /* 0x00000014409f0981 */ /* 0x000f28000c1e1500 */
[----:B------:R0:W4:Y:S01]  /*b470*/  @P0 LDG.E.U16 R24, desc[UR20][R26.64] ;  /* 0x000000141a180981 */ /* 0x000122000c1e1500 */
[----:B------:R-:W-:Y:S01]  /*b480*/  LEA R46, P3, R47, R162, 0x1 ;  /* 0x000000a22f2e7211 */ /* 0x000fe200078608ff */
[----:B------:R-:W-:-:S02]  /*b490*/  IMAD R77, R111, UR4, RZ ;  /* 0x000000046f4d7c24 */ /* 0x000fc4000f8e02ff */
[----:B------:R-:W-:Y:S01]  /*b4a0*/  IMAD R79, R81, UR4, RZ ;  /* 0x00000004514f7c24 */ /* 0x000fe2000f8e02ff */
[----:B------:R1:W4:Y:S04]  /*b4b0*/  @P0 LDG.E.U16 R13, desc[UR20][R44.64] ;  /* 0x000000142c0d0981 */ /* 0x000328000c1e1500 */
[----:B------:R0:W4:Y:S04]  /*b4c0*/  @P0 LDG.E.U16 R12, desc[UR20][R42.64] ;  /* 0x000000142a0c0981 */ /* 0x000128000c1e1500 */
[----:B------:R0:W4:Y:S04]  /*b4d0*/  @P0 LDG.E.U16 R158, desc[UR20][R40.64] ;  /* 0x00000014289e0981 */ /* 0x000128000c1e1500 */
[----:B------:R0:W4:Y:S01]  /*b4e0*/  @P0 LDG.E.U16 R21, desc[UR20][R36.64] ;  /* 0x0000001424150981 */ /* 0x000122000c1e1500 */
[----:B------:R-:W-:-:S02]  /*b4f0*/  IMAD R85, R86, UR4, RZ ;  /* 0x0000000456557c24 */ /* 0x000fc4000f8e02ff */
[----:B------:R-:W-:Y:S01]  /*b500*/  IMAD R87, R89, UR4, RZ ;  /* 0x0000000459577c24 */ /* 0x000fe2000f8e02ff */
[----:B------:R-:W4:Y:S01]  /*b510*/  @P0 LDG.E.U16 R20, desc[UR20][R34.64] ;  /* 0x0000001422140981 */ /* 0x000f22000c1e1500 */
[----:B------:R-:W-:Y:S02]  /*b520*/  IMAD R95, R95, UR4, RZ ;  /* 0x000000045f5f7c24 */ /* 0x000fe4000f8e02ff */
[----:B------:R-:W-:Y:S01]  /*b530*/  IMAD R97, R97, UR4, RZ ;  /* 0x0000000461617c24 */ /* 0x000fe2000f8e02ff */
[----:B------:R-:W4:Y:S04]  /*b540*/  @P0 LDG.E.U16 R23, desc[UR20][R32.64] ;  /* 0x0000001420170981 */ /* 0x000f28000c1e1500 */
[----:B---3--:R-:W3:Y:S04]  /*b550*/  @P0 LDG.E.U16 R25, desc[UR20][R28.64] ;  /* 0x000000141c190981 */ /* 0x008ee8000c1e1500 */
[----:B--2---:R-:W2:Y:S04]  /*b560*/  @P0 LDG.E.U16 R165, desc[UR20][R52.64] ;  /* 0x0000001434a50981 */ /* 0x004ea8000c1e1500 */
[----:B----4-:R-:W4:Y:S04]  /*b570*/  @P0 LDG.E.U16 R140, desc[UR20][R6.64] ;  /* 0x00000014068c0981 */ /* 0x010f28000c1e1500 */
[----:B------:R-:W2:Y:S04]  /*b580*/  @P0 LDG.E.U16 R139, desc[UR20][R136.64] ;  /* 0x00000014888b0981 */ /* 0x000ea8000c1e1500 */
[----:B------:R-:W3:Y:S04]  /*b590*/  @P0 LDG.E.U16 R141, desc[UR20][R48.64] ;  /* 0x00000014308d0981 */ /* 0x000ee8000c1e1500 */
[----:B------:R-:W3:Y:S01]  /*b5a0*/  @P0 LDG.E.U16 R164, desc[UR20][R68.64] ;  /* 0x0000001444a40981 */ /* 0x000ee2000c1e1500 */
[----:B0-----:R-:W-:-:S05]  /*b5b0*/  PRMT R27, RZ, 0x7610, R27 ;  /* 0x00007610ff1b7816 */ /* 0x001fca000000001b */
[----:B------:R-:W-:Y:S04]  /*b5c0*/  STL.S16 [R1+0x238], R27 ;  /* 0x0002381b01007387 */ /* 0x000fe80000100600 */
[----:B------:R-:W3:Y:S04]  /*b5d0*/  LDL.LU.64 R136, [R1+0x760] ;  /* 0x0007600001887983 */ /* 0x000ee80000300a00 */
[----:B--2---:R0:W-:Y:S04]  /*b5e0*/  STL [R1+0x2c4], R139 ;  /* 0x0002c48b01007387 */ /* 0x0041e80000100800 */
[----:B0-----:R-:W2:Y:S04]  /*b5f0*/  LDL.LU R139, [R1+0x75c] ;  /* 0x00075c00018b7983 */ /* 0x001ea80000300800 */
[----:B----4-:R0:W-:Y:S04]  /*b600*/  STL [R1+0x2c0], R140 ;  /* 0x0002c08c01007387 */ /* 0x0101e80000100800 */
[----:B0-----:R-:W4:Y:S04]  /*b610*/  LDL.LU R140, [R1+0x758] ;  /* 0x00075800018c7983 */ /* 0x001f280000300800 */
[----:B------:R-:W-:Y:S04]  /*b620*/  STL.64 [R1+0x620], R6 ;  /* 0x0006200601007387 */ /* 0x000fe80000100a00 */
[----:B---3--:R0:W-:Y:S04]  /*b630*/  STL [R1+0x2bc], R141 ;  /* 0x0002bc8d01007387 */ /* 0x0081e80000100800 */
[----:B0-----:R-:W3:Y:S04]  /*b640*/  LDL.LU R141, [R1+0x754] ;  /* 0x00075400018d7983 */ /* 0x001ee80000300800 */
[----:B------:R-:W-:Y:S04]  /*b650*/  STL [R1+0x67c], R48 ;  /* 0x00067c3001007387 */ /* 0x000fe80000100800 */
[----:B------:R-:W-:Y:S04]  /*b660*/  STL [R1+0x678], R49 ;  /* 0x0006783101007387 */ /* 0x000fe80000100800 */
[----:B------:R0:W-:Y:S04]  /*b670*/  STL [R1+0x2b8], R165 ;  /* 0x0002b8a501007387 */ /* 0x0001e80000100800 */
[----:B0-----:R-:W2:Y:S04]  /*b680*/  LDL.LU R165, [R1+0x750] ;  /* 0x0007500001a57983 */ /* 0x001ea80000300800 */
        /* <DEDUP_REMOVED lines=16> */
[----:B------:R0:W-:Y:S04]  /*b790*/  STL [R1+0x6a4], R68 ;  /* 0x0006a44401007387 */ /* 0x0001e80000100800 */
[----:B0-----:R-:W2:Y:S01]  /*b7a0*/  LDL.LU R68, [R1+0x238] ;  /* 0x0002380001447983 */ /* 0x001ea20000300800 */
[----:B------:R-:W-:-:S02]  /*b7b0*/  LEA.HI.X.SX32 R47, R47, R163, 0x1, P3 ;  /* 0x000000a32f2f7211 */ /* 0x000fc400018f0eff */
[----:B------:R-:W-:-:S04]  /*b7c0*/  LEA R50, P3, R51, R162, 0x1 ;  /* 0x000000a233327211 */ /* 0x000fc800078608ff */
[----:B------:R-:W-:Y:S02]  /*b7d0*/  LEA.HI.X.SX32 R51, R51, R163, 0x1, P3 ;  /* 0x000000a333337211 */ /* 0x000fe400018f0eff */
[----:B------:R-:W-:-:S04]  /*b7e0*/  LEA R54, P3, R82, R162, 0x1 ;  /* 0x000000a252367211 */ /* 0x000fc800078608ff */
[----:B------:R-:W-:Y:S02]  /*b7f0*/  LEA.HI.X.SX32 R55, R82, R163, 0x1, P3 ;  /* 0x000000a352377211 */ /* 0x000fe400018f0eff */
[----:B------:R-:W-:-:S04]  /*b800*/  LEA R58, P3, R78, R162, 0x1 ;  /* 0x000000a24e3a7211 */ /* 0x000fc800078608ff */
[----:B------:R-:W-:Y:S02]  /*b810*/  LEA.HI.X.SX32 R59, R78, R163, 0x1, P3 ;  /* 0x000000a34e3b7211 */ /* 0x000fe400018f0eff */
[----:B------:R-:W-:-:S04]  /*b820*/  LEA R62, P3, R71, R162, 0x1 ;  /* 0x000000a2473e7211 */ /* 0x000fc800078608ff */
[----:B------:R-:W-:Y:S02]  /*b830*/  LEA.HI.X.SX32 R63, R71, R163, 0x1, P3 ;  /* 0x000000a3473f7211 */ /* 0x000fe400018f0eff */
[----:B------:R-:W-:-:S04]  /*b840*/  LEA R66, P3, R70, R162, 0x1 ;  /* 0x000000a246427211 */ /* 0x000fc800078608ff */
[-C--:B------:R-:W-:Y:S02]  /*b850*/  LEA.HI.X.SX32 R67, R70, R163.reuse, 0x1, P3 ;  /* 0x000000a346437211 */ /* 0x080fe400018f0eff */
[CC--:B------:R-:W-:Y:S02]  /*b860*/  LEA R70, P3, R104.reuse, R162.reuse, 0x1 ;  /* 0x000000a268467211 */ /* 0x0c0fe400078608ff */
[-C--:B------:R-:W-:Y:S02]  /*b870*/  LEA R72, P5, R73, R162.reuse, 0x1 ;  /* 0x000000a249487211 */ /* 0x080fe400078a08ff */
[-C--:B------:R-:W-:Y:S02]  /*b880*/  LEA.HI.X.SX32 R71, R104, R163.reuse, 0x1, P3 ;  /* 0x000000a368477211 */ /* 0x080fe400018f0eff */
[----:B------:R-:W-:Y:S02]  /*b890*/  LEA R74, P3, R75, R162, 0x1 ;  /* 0x000000a24b4a7211 */ /* 0x000fe400078608ff */
[----:B------:R-:W-:-:S02]  /*b8a0*/  LEA.HI.X.SX32 R73, R73, R163, 0x1, P5 ;  /* 0x000000a349497211 */ /* 0x000fc400028f0eff */
[-C--:B------:R-:W-:Y:S01]  /*b8b0*/  LEA R76, P5, R77, R162.reuse, 0x1 ;  /* 0x000000a24d4c7211 */ /* 0x080fe200078a08ff */
[----:B------:R0:W-:Y:S01]  /*b8c0*/  STL [R1+0x6a0], R69 ;  /* 0x0006a04501007387 */ /* 0x0001e20000100800 */
[-C--:B------:R-:W-:Y:S02]  /*b8d0*/  LEA.HI.X.SX32 R75, R75, R163.reuse, 0x1, P3 ;  /* 0x000000a34b4b7211 */ /* 0x080fe400018f0eff */
[----:B------:R-:W-:Y:S02]  /*b8e0*/  LEA R78, P3, R79, R162, 0x1 ;  /* 0x000000a24f4e7211 */ /* 0x000fe400078608ff */
[----:B------:R-:W-:Y:S02]  /*b8f0*/  LEA.HI.X.SX32 R77, R77, R163, 0x1, P5 ;  /* 0x000000a34d4d7211 */ /* 0x000fe400028f0eff */
[----:B------:R-:W-:Y:S02]  /*b900*/  PRMT R64, RZ, 0x7610, R64 ;  /* 0x00007610ff407816 */ /* 0x000fe40000000040 */
[----:B0-----:R-:W-:-:S02]  /*b910*/  PRMT R69, RZ, 0x7610, R69 ;  /* 0x00007610ff457816 */ /* 0x001fc40000000045 */
[----:B------:R-:W-:Y:S02]  /*b920*/  LEA.HI.X.SX32 R79, R79, R163, 0x1, P3 ;  /* 0x000000a34f4f7211 */ /* 0x000fe400018f0eff */
[----:B------:R-:W-:Y:S02]  /*b930*/  PRMT R26, RZ, 0x7610, R26 ;  /* 0x00007610ff1a7816 */ /* 0x000fe4000000001a */
[----:B------:R-:W3:Y:S04]  /*b940*/  @P0 LDG.E.U16 R69, desc[UR20][R76.64] ;  /* 0x000000144c450981 */ /* 0x000ee8000c1e1500 */
[----:B------:R-:W3:Y:S04]  /*b950*/  @P0 LDG.E.U16 R64, desc[UR20][R78.64] ;  /* 0x000000144e400981 */ /* 0x000ee8000c1e1500 */
[----:B------:R-:W3:Y:S04]  /*b960*/  @P0 LDG.E.U16 R26, desc[UR20][R72.64] ;  /* 0x00000014481a0981 */ /* 0x000ee8000c1e1500 */
[----:B--2---:R-:W2:Y:S01]  /*b970*/  @P0 LDG.E.U16 R68, desc[UR20][R74.64] ;  /* 0x000000144a440981 */ /* 0x004ea2000c1e1500 */
[----:B------:R-:W-:-:S03]  /*b980*/  IMAD R81, R113, UR4, RZ ;  /* 0x0000000471517c24 */ /* 0x000fc6000f8e02ff */
[----:B------:R-:W-:Y:S02]  /*b990*/  STL [R1+0x6ac], R72 ;  /* 0x0006ac4801007387 */ /* 0x000fe40000100800 */
[C---:B------:R-:W-:Y:S02]  /*b9a0*/  LEA R80, P5, R81.reuse, R162, 0x1 ;  /* 0x000000a251507211 */ /* 0x040fe400078a08ff */
[----:B------:R-:W-:Y:S01]  /*b9b0*/  STL [R1+0x6a8], R73 ;  /* 0x0006a84901007387 */ /* 0x000fe20000100800 */
[----:B-1----:R-:W-:Y:S02]  /*b9c0*/  PRMT R44, RZ, 0x7610, R44 ;  /* 0x00007610ff2c7816 */ /* 0x002fe4000000002c */
[----:B------:R-:W-:Y:S02]  /*b9d0*/  LEA.HI.X.SX32 R81, R81, R163, 0x1, P5 ;  /* 0x000000a351517211 */ /* 0x000fe400028f0eff */
[----:B------:R-:W-:Y:S02]  /*b9e0*/  PRMT R45, RZ, 0x7610, R45 ;  /* 0x00007610ff2d7816 */ /* 0x000fe4000000002d */
[----:B------:R-:W-:Y:S01]  /*b9f0*/  PRMT R42, RZ, 0x7610, R42 ;  /* 0x00007610ff2a7816 */ /* 0x000fe2000000002a */
[----:B------:R-:W4:Y:S01]  /*ba00*/  @P0 LDG.E.U16 R44, desc[UR20][R142.64] ;  /* 0x000000148e2c0981 */ /* 0x000f22000c1e1500 */
[----:B------:R-:W-:-:S02]  /*ba10*/  PRMT R43, RZ, 0x7610, R43 ;  /* 0x00007610ff2b7816 */ /* 0x000fc4000000002b */
[----:B------:R-:W-:Y:S01]  /*ba20*/  PRMT R40, RZ, 0x7610, R40 ;  /* 0x00007610ff287816 */ /* 0x000fe20000000028 */
[----:B------:R-:W4:Y:S01]  /*ba30*/  @P0 LDG.E.U16 R45, desc[UR20][R144.64] ;  /* 0x00000014902d0981 */ /* 0x000f22000c1e1500 */
[----:B------:R-:W-:Y:S02]  /*ba40*/  PRMT R41, RZ, 0x7610, R41 ;  /* 0x00007610ff297816 */ /* 0x000fe40000000029 */
[----:B------:R-:W-:Y:S01]  /*ba50*/  PRMT R38, RZ, 0x7610, R38 ;  /* 0x00007610ff267816 */ /* 0x000fe20000000026 */
[----:B------:R-:W4:Y:S01]  /*ba60*/  @P0 LDG.E.U16 R42, desc[UR20][R146.64] ;  /* 0x00000014922a0981 */ /* 0x000f22000c1e1500 */
[----:B------:R-:W-:Y:S02]  /*ba70*/  PRMT R39, RZ, 0x7610, R39 ;  /* 0x00007610ff277816 */ /* 0x000fe40000000027 */
[----:B------:R-:W-:Y:S01]  /*ba80*/  PRMT R36, RZ, 0x7610, R36 ;  /* 0x00007610ff247816 */ /* 0x000fe20000000024 */
[----:B------:R-:W4:Y:S01]  /*ba90*/  @P0 LDG.E.U16 R43, desc[UR20][R148.64] ;  /* 0x00000014942b0981 */ /* 0x000f22000c1e1500 */
[----:B------:R-:W-:-:S03]  /*baa0*/  PRMT R37, RZ, 0x7610, R37 ;  /* 0x00007610ff257816 */ /* 0x000fc60000000025 */
[----:B------:R-:W4:Y:S04]  /*bab0*/  @P0 LDG.E.U16 R40, desc[UR20][R150.64] ;  /* 0x0000001496280981 */ /* 0x000f28000c1e1500 */
[----:B------:R-:W4:Y:S04]  /*bac0*/  @P0 LDG.E.U16 R41, desc[UR20][R152.64] ;  /* 0x0000001498290981 */ /* 0x000f28000c1e1500 */
[----:B------:R-:W4:Y:S04]  /*bad0*/  @P0 LDG.E.U16 R38, desc[UR20][R98.64] ;  /* 0x0000001462260981 */ /* 0x000f28000c1e1500 */
[----:B------:R0:W4:Y:S04]  /*bae0*/  @P0 LDG.E.U16 R39, desc[UR20][R100.64] ;  /* 0x0000001464270981 */ /* 0x000128000c1e1500 */
[----:B------:R-:W4:Y:S04]  /*baf0*/  @P0 LDG.E.U16 R36, desc[UR20][R154.64] ;  /* 0x000000149a240981 */ /* 0x000f28000c1e1500 */
[----:B------:R-:W4:Y:S04]  /*bb00*/  @P0 LDG.E.U16 R37, desc[UR20][R156.64] ;  /* 0x000000149c250981 */ /* 0x000f28000c1e1500 */
[----:B--2---:R-:W-:Y:S04]  /*bb10*/  STL [R1+0x6b8], R68 ;  /* 0x0006b84401007387 */ /* 0x004fe80000100800 */
[----:B------:R-:W-:Y:S04]  /*bb20*/  STL [R1+0x6b4], R74 ;  /* 0x0006b44a01007387 */ /* 0x000fe80000100800 */
[----:B------:R-:W-:Y:S04]  /*bb30*/  STL [R1+0x6b0], R75 ;  /* 0x0006b04b01007387 */ /* 0x000fe80000100800 */
[----:B---3--:R-:W-:Y:S04]  /*bb40*/  STL [R1+0x6c4], R69 ;  /* 0x0006c44501007387 */ /* 0x008fe80000100800 */
[----:B------:R-:W-:Y:S04]  /*bb50*/  STL [R1+0x6c0], R76 ;  /* 0x0006c04c01007387 */ /* 0x000fe80000100800 */
[----:B------:R1:W-:Y:S04]  /*bb60*/  STL [R1+0x6bc], R77 ;  /* 0x0006bc4d01007387 */ /* 0x0003e80000100800 */
[----:B------:R-:W-:Y:S04]  /*bb70*/  STL [R1+0x6d0], R64 ;  /* 0x0006d04001007387 */ /* 0x000fe80000100800 */
[----:B------:R-:W-:Y:S04]  /*bb80*/  STL [R1+0x6cc], R78 ;  /* 0x0006cc4e01007387 */ /* 0x000fe80000100800 */
[----:B------:R-:W-:Y:S04]  /*bb90*/  STL [R1+0x6c8], R79 ;  /* 0x0006c84f01007387 */ /* 0x000fe80000100800 */
[----:B------:R-:W-:Y:S04]  /*bba0*/  STL [R1+0x6d4], R81 ;  /* 0x0006d45101007387 */ /* 0x000fe80000100800 */
[----:B------:R2:W-:Y:S04]  /*bbb0*/  STL [R1+0x23c], R26 ;  /* 0x00023c1a01007387 */ /* 0x0005e80000100800 */
[----:B------:R-:W3:Y:S04]  /*bbc0*/  LDL.LU.64 R142, [R1+0x738] ;  /* 0x00073800018e7983 */ /* 0x000ee80000300a00 */
[----:B------:R-:W2:Y:S04]  /*bbd0*/  LDL.LU.64 R144, [R1+0x730] ;  /* 0x0007300001907983 */ /* 0x000ea80000300a00 */
[----:B------:R-:W2:Y:S04]  /*bbe0*/  LDL.LU.64 R146, [R1+0x728] ;  /* 0x0007280001927983 */ /* 0x000ea80000300a00 */
[----:B------:R-:W2:Y:S04]  /*bbf0*/  LDL.LU.64 R148, [R1+0x720] ;  /* 0x0007200001947983 */ /* 0x000ea80000300a00 */
[----:B------:R-:W2:Y:S04]  /*bc00*/  LDL.LU.64 R150, [R1+0x718] ;  /* 0x0007180001967983 */ /* 0x000ea80000300a00 */
[----:B------:R-:W2:Y:S04]  /*bc10*/  LDL.LU.64 R152, [R1+0x710] ;  /* 0x0007100001987983 */ /* 0x000ea80000300a00 */
[----:B------:R-:W2:Y:S04]  /*bc20*/  LDL.LU.64 R98, [R1+0x708] ;  /* 0x0007080001627983 */ /* 0x000ea80000300a00 */
[----:B------:R-:W0:Y:S04]  /*bc30*/  LDL.LU.64 R100, [R1+0x700] ;  /* 0x0007000001647983 */ /* 0x000e280000300a00 */
[----:B------:R-:W2:Y:S04]  /*bc40*/  LDL.LU.64 R154, [R1+0x6f8] ;  /* 0x0006f800019a7983 */ /* 0x000ea80000300a00 */
[----:B------:R-:W2:Y:S01]  /*bc50*/  LDL.LU.64 R156, [R1+0x6f0] ;  /* 0x0006f000019c7983 */ /* 0x000ea20000300a00 */
[----:B------:R-:W-:Y:S01]  /*bc60*/  IMAD R83, R84, UR4, RZ ;  /* 0x0000000454537c24 */ /* 0x000fe2000f8e02ff */
[----:B------:R-:W-:Y:S01]  /*bc70*/  LEA R84, P5, R85, R162, 0x1 ;  /* 0x000000a255547211 */ /* 0x000fe200078a08ff */
[----:B------:R-:W-:-:S03]  /*bc80*/  IMAD R89, R90, UR4, RZ ;  /* 0x000000045a597c24 */ /* 0x000fc6000f8e02ff */
[-C--:B------:R-:W-:Y:S02]  /*bc90*/  LEA R82, P3, R83, R162.reuse, 0x1 ;  /* 0x000000a253527211 */ /* 0x080fe400078608ff */
[-C--:B------:R-:W-:Y:S02]  /*bca0*/  LEA.HI.X.SX32 R85, R85, R163.reuse, 0x1, P5 ;  /* 0x000000a355557211 */ /* 0x080fe400028f0eff */
[-C--:B------:R-:W-:Y:S02]  /*bcb0*/  LEA.HI.X.SX32 R83, R83, R163.reuse, 0x1, P3 ;  /* 0x000000a353537211 */ /* 0x080fe400018f0eff */
[-C--:B------:R-:W-:Y:S02]  /*bcc0*/  LEA R86, P3, R87, R162.reuse, 0x1 ;  /* 0x000000a257567211 */ /* 0x080fe400078608ff */
[----:B------:R-:W-:Y:S02]  /*bcd0*/  LEA R88, P5, R89, R162, 0x1 ;  /* 0x000000a259587211 */ /* 0x000fe400078a08ff */
[----:B------:R-:W-:-:S02]  /*bce0*/  LEA.HI.X.SX32 R87, R87, R163, 0x1, P3 ;  /* 0x000000a357577211 */ /* 0x000fc400018f0eff */
[-C--:B------:R-:W-:Y:S02]  /*bcf0*/  LEA R90, P3, R91, R162.reuse, 0x1 ;  /* 0x000000a25b5a7211 */ /* 0x080fe400078608ff */
[-C--:B------:R-:W-:Y:S02]  /*bd00*/  LEA.HI.X.SX32 R89, R89, R163.reuse, 0x1, P5 ;  /* 0x000000a359597211 */ /* 0x080fe400028f0eff */
[-C--:B------:R-:W-:Y:S02]  /*bd10*/  LEA R92, P5, R93, R162.reuse, 0x1 ;  /* 0x000000a25d5c7211 */ /* 0x080fe400078a08ff */
[-C--:B------:R-:W-:Y:S02]  /*bd20*/  LEA.HI.X.SX32 R91, R91, R163.reuse, 0x1, P3 ;  /* 0x000000a35b5b7211 */ /* 0x080fe400018f0eff */
[----:B------:R-:W-:Y:S02]  /*bd30*/  LEA R94, P3, R95, R162, 0x1 ;  /* 0x000000a25f5e7211 */ /* 0x000fe400078608ff */
[----:B------:R-:W-:-:S02]  /*bd40*/  LEA.HI.X.SX32 R93, R93, R163, 0x1, P5 ;  /* 0x000000a35d5d7211 */ /* 0x000fc400028f0eff */
[----:B------:R-:W-:Y:S02]  /*bd50*/  LEA R96, P5, R97, R162, 0x1 ;  /* 0x000000a261607211 */ /* 0x000fe400078a08ff */
[-C--:B------:R-:W-:Y:S02]  /*bd60*/  LEA.HI.X.SX32 R95, R95, R163.reuse, 0x1, P3 ;  /* 0x000000a35f5f7211 */ /* 0x080fe400018f0eff */
[----:B------:R-:W-:Y:S02]  /*bd70*/  ISETP.GE.AND P3, PT, R109, RZ, PT ;  /* 0x000000ff6d00720c */ /* 0x000fe40003f66270 */
[----:B------:R-:W-:Y:S01]  /*bd80*/  LEA.HI.X.SX32 R97, R97, R163, 0x1, P5 ;  /* 0x000000a361617211 */ /* 0x000fe200028f0eff */
[----:B------:R-:W3:Y:S01]  /*bd90*/  LDL.LU R109, [R1+0x2a0] ;  /* 0x0002a000016d7983 */ /* 0x000ee20000300800 */
[----:B------:R-:W-:-:S03]  /*bda0*/  ISETP.GE.AND P5, PT, R103, RZ, PT ;  /* 0x000000ff6700720c */ /* 0x000fc60003fa6270 */
[----:B------:R-:W3:Y:S01]  /*bdb0*/  LDL.LU R126, [R1+0x24] ;  /* 0x00002400017e7983 */ /* 0x000ee20000300800 */
[----:B------:R-:W-:-:S03]  /*bdc0*/  ISETP.GE.AND P6, PT, R161, RZ, PT ;  /* 0x000000ffa100720c */ /* 0x000fc60003fc6270 */
[----:B------:R-:W3:Y:S02]  /*bdd0*/  LDL.LU R103, [R1+0x20] ;  /* 0x0000200001677983 */ /* 0x000ee40000300800 */
[----:B------:R-:W-:-:S04]  /*bde0*/  @!P3 IMAD.MOV R102, RZ, RZ, -R102 ;  /* 0x000000ffff66b224 */ /* 0x000fc800078e0a66 */
[----:B0-----:R-:W-:Y:S01]  /*bdf0*/  @!P5 IMAD.MOV R101, RZ, RZ, -R101 ;  /* 0x000000ffff65d224 */ /* 0x001fe200078e0a65 */
[----:B------:R-:W-:Y:S02]  /*be00*/  ISETP.GE.AND P5, PT, R159, RZ, PT ;  /* 0x000000ff9f00720c */ /* 0x000fe40003fa6270 */
[----:B--2---:R-:W-:Y:S02]  /*be10*/  ISETP.GE.AND P3, PT, R157, RZ, PT ;  /* 0x000000ff9d00720c */ /* 0x004fe40003f66270 */
[----:B------:R-:W2:Y:S04]  /*be20*/  LDL.LU R157, [R1+0x6e8] ;  /* 0x0006e800019d7983 */ /* 0x000ea80000300800 */
[----:B------:R-:W2:Y:S04]  /*be30*/  LDL.LU R159, [R1+0x6e4] ;  /* 0x0006e400019f7983 */ /* 0x000ea80000300800 */
[----:B------:R-:W2:Y:S04]  /*be40*/  LDL.LU R161, [R1+0x6e0] ;  /* 0x0006e00001a17983 */ /* 0x000ea80000300800 */
[----:B-1----:R-:W2:Y:S04]  /*be50*/  LDL.LU R77, [R1+0x29c] ;  /* 0x00029c00014d7983 */ /* 0x002ea80000300800 */
[----:B------:R-:W3:Y:S04]  /*be60*/  LDL.LU R76, [R1+0x298] ;  /* 0x00029800014c7983 */ /* 0x000ee80000300800 */
[----:B------:R-:W4:Y:S04]  /*be70*/  LDL.LU R69, [R1+0x294] ;  /* 0x0002940001457983 */ /* 0x000f280000300800 */
        /* <DEDUP_REMOVED lines=18> */
[----:B------:R0:W-:Y:S04]  /*bfa0*/  STS.U16 [R3+UR9+0x5400], R2 ;  /* 0x0054000203007988 */ /* 0x0001e80008000409 */
[----:B------:R-:W-:Y:S04]  /*bfb0*/  STS.U16 [R3+UR9+0x5800], R24 ;  /* 0x0058001803007988 */ /* 0x000fe80008000409 */
        /* <DEDUP_REMOVED lines=9> */
[----:B0-----:R-:W4:Y:S04]  /*c050*/  LDL.LU R2, [R1+0x6dc] ;  /* 0x0006dc0001027983 */ /* 0x001f280000300800 */
[----:B--2---:R-:W-:Y:S04]  /*c060*/  STS.U16 [R3+UR9], R77 ;  /* 0x0000004d03007988 */ /* 0x004fe80008000409 */
[----:B---3--:R-:W-:Y:S04]  /*c070*/  STS.U16 [R3+UR9+0x400], R76 ;  /* 0x0004004c03007988 */ /* 0x008fe80008000409 */
[----:B----4-:R-:W-:Y:S04]  /*c080*/  STS.U16 [R3+UR9+0x800], R69 ;  /* 0x0008004503007988 */ /* 0x010fe80008000409 */
[----:B------:R-:W-:Y:S04]  /*c090*/  STS.U16 [R3+UR9+0xc00], R75 ;  /* 0x000c004b03007988 */ /* 0x000fe80008000409 */
[----:B------:R-:W-:Y:S04]  /*c0a0*/  STS.U16 [R3+UR9+0x1000], R74 ;  /* 0x0010004a03007988 */ /* 0x000fe80008000409 */
[----:B------:R-:W-:Y:S04]  /*c0b0*/  STS.U16 [R3+UR9+0x1400], R68 ;  /* 0x0014004403007988 */ /* 0x000fe80008000409 */
[----:B------:R-:W-:Y:S04]  /*c0c0*/  STS.U16 [R3+UR9+0x1800], R73 ;  /* 0x0018004903007988 */ /* 0x000fe80008000409 */
[----:B------:R0:W-:Y:S04]  /*c0d0*/  STS.U16 [R3+UR9+0x2000], R49 ;  /* 0x0020003103007988 */ /* 0x0001e80008000409 */
[----:B------:R-:W-:Y:S01]  /*c0e0*/  STS.U16 [R3+UR9+0x1c00], R72 ;  /* 0x001c004803007988 */ /* 0x000fe20008000409 */
[----:B0-----:R-:W-:-:S03]  /*c0f0*/  LOP3.LUT R49, R3, 0x20, RZ, 0x3c, !PT ;  /* 0x0000002003317812 */ /* 0x001fc600078e3cff */
        /* <DEDUP_REMOVED lines=22> */
[----:B------:R0:W-:Y:S04]  /*c260*/  STS.U16 [R49+UR9+0x2900], R0 ;  /* 0x0029000031007988 */ /* 0x0001e80008000409 */
[----:B0-----:R-:W2:Y:S04]  /*c270*/  LDL.LU R0, [R1+0x6d8] ;  /* 0x0006d80001007983 */ /* 0x001ea80000300800 */
[----:B------:R-:W3:Y:S04]  /*c280*/  LDL.LU R79, [R1+0x2c4] ;  /* 0x0002c400014f7983 */ /* 0x000ee80000300800 */
[----:B------:R-:W4:Y:S04]  /*c290*/  LDL.LU R69, [R1+0x2c0] ;  /* 0x0002c00001457983 */ /* 0x000f280000300800 */
[----:B------:R-:W2:Y:S04]  /*c2a0*/  LDL.LU R76, [R1+0x2bc] ;  /* 0x0002bc00014c7983 */ /* 0x000ea80000300800 */
[----:B------:R-:W2:Y:S04]  /*c2b0*/  LDL.LU R77, [R1+0x2b8] ;  /* 0x0002b800014d7983 */ /* 0x000ea80000300800 */
[----:B------:R-:W2:Y:S01]  /*c2c0*/  LDL.LU R68, [R1+0x2b4] ;  /* 0x0002b40001447983 */ /* 0x000ea20000300800 */
[----:B------:R-:W-:Y:S01]  /*c2d0*/  @!P3 IMAD.MOV R100, RZ, RZ, -R100 ;  /* 0x000000ffff64b224 */ /* 0x000fe200078e0a64 */
[C---:B------:R-:W-:Y:S01]  /*c2e0*/  SEL R104, R107.reuse, R126, !P4 ;  /* 0x0000007e6b687207 */ /* 0x040fe20006000000 */
[----:B------:R-:W-:Y:S01]  /*c2f0*/  @!P5 IMAD.MOV R99, RZ, RZ, -R99 ;  /* 0x000000ffff63d224 */ /* 0x000fe200078e0a63 */
[----:B------:R-:W-:-:S02]  /*c300*/  SEL R111, R107, R103, !P4 ;  /* 0x000000676b6f7207 */ /* 0x000fc40006000000 */
[----:B------:R-:W-:Y:S02]  /*c310*/  PRMT R18, RZ, 0x7610, R18 ;  /* 0x00007610ff127816 */ /* 0x000fe40000000012 */
[----:B------:R-:W-:Y:S01]  /*c320*/  PRMT R19, RZ, 0x7610, R19 ;  /* 0x00007610ff137816 */ /* 0x000fe20000000013 */
[----:B------:R-:W-:Y:S01]  /*c330*/  @!P6 IMAD.MOV R98, RZ, RZ, -R98 ;  /* 0x000000ffff62e224 */ /* 0x000fe200078e0a62 */
[C---:B------:R-:W-:Y:S01]  /*c340*/  SEL R103, R107.reuse, R102, !P4 ;  /* 0x000000666b677207 */ /* 0x040fe20006000000 */
[----:B------:R-:W2:Y:S01]  /*c350*/  LDL.LU R74, [R1+0x2b0] ;  /* 0x0002b000014a7983 */ /* 0x000ea20000300800 */
[C---:B------:R-:W-:Y:S02]  /*c360*/  SEL R102, R107.reuse, R101, !P4 ;  /* 0x000000656b667207 */ /* 0x040fe40006000000 */
[C---:B------:R-:W-:Y:S01]  /*c370*/  SEL R101, R107.reuse, R100, !P4 ;  /* 0x000000646b657207 */ /* 0x040fe20006000000 */
[----:B------:R0:W2:Y:S01]  /*c380*/  @P0 LDG.E.U16 R18, desc[UR20][R114.64] ;  /* 0x0000001472120981 */ /* 0x0000a2000c1e1500 */
[----:B------:R-:W-:-:S02]  /*c390*/  SEL R109, R107, R109, !P4 ;  /* 0x0000006d6b6d7207 */ /* 0x000fc40006000000 */
[C---:B------:R-:W-:Y:S01]  /*c3a0*/  SEL R100, R107.reuse, R99, !P4 ;  /* 0x000000636b647207 */ /* 0x040fe20006000000 */
[----:B------:R-:W-:Y:S01]  /*c3b0*/  IMAD R99, R104, UR4, RZ ;  /* 0x0000000468637c24 */ /* 0x000fe2000f8e02ff */
[C---:B------:R-:W-:Y:S01]  /*c3c0*/  SEL R113, R107.reuse, R161, !P4 ;  /* 0x000000a16b717207 */ /* 0x040fe20006000000 */
[----:B------:R1:W2:Y:S01]  /*c3d0*/  @P0 LDG.E.U16 R19, desc[UR20][R122.64] ;  /* 0x000000147a130981 */ /* 0x0002a2000c1e1500 */
[----:B------:R-:W-:Y:S01]  /*c3e0*/  SEL R117, R107, R156, !P4 ;  /* 0x0000009c6b757207 */ /* 0x000fe20006000000 */
[----:B------:R-:W-:Y:S01]  /*c3f0*/  IMAD R109, R109, UR4, RZ ;  /* 0x000000046d6d7c24 */ /* 0x000fe2000f8e02ff */
        /* <DEDUP_REMOVED lines=30> */
[----:B------:R-:W-:Y:S01]  /*c5e0*/  SEL R105, R107, R105, !P4 ;  /* 0x000000696b697207 */ /* 0x000fe20006000000 */
[----:B------:R-:W-:Y:S01]  /*c5f0*/  IMAD R111, R111, UR4, RZ ;  /* 0x000000046f6f7c24 */ /* 0x000fe2000f8e02ff */
[C---:B0-----:R-:W-:Y:S01]  /*c600*/  SEL R114, R107.reuse, R159, !P4 ;  /* 0x0000009f6b727207 */ /* 0x041fe20006000000 */
[----:B------:R-:W2:Y:S01]  /*c610*/  LDL.LU R75, [R1+0x2ac] ;  /* 0x0002ac00014b7983 */ /* 0x000ea20000300800 */
[----:B------:R-:W-:-:S02]  /*c620*/  SEL R115, R107, R157, !P4 ;  /* 0x0000009d6b737207 */ /* 0x000fc40006000000 */
[C---:B-1----:R-:W-:Y:S02]  /*c630*/  SEL R122, R107.reuse, R154, !P4 ;  /* 0x0000009a6b7a7207 */ /* 0x042fe40006000000 */
[----:B------:R-:W-:Y:S01]  /*c640*/  SEL R123, R107, R151, !P4 ;  /* 0x000000976b7b7207 */ /* 0x000fe20006000000 */
[----:B------:R-:W-:Y:S01]  /*c650*/  IMAD R113, R113, UR4, RZ ;  /* 0x0000000471717c24 */ /* 0x000fe2000f8e02ff */
[----:B------:R-:W-:Y:S02]  /*c660*/  SEL R107, R107, R98, !P4 ;  /* 0x000000626b6b7207 */ /* 0x000fe40006000000 */
[----:B------:R-:W-:Y:S01]  /*c670*/  PRMT R65, RZ, 0x7610, R65 ;  /* 0x00007610ff417816 */ /* 0x000fe20000000041 */
[----:B------:R-:W-:Y:S01]  /*c680*/  IMAD R64, R100, UR4, RZ ;  /* 0x0000000464407c24 */ /* 0x000fe2000f8e02ff */
[-C--:B------:R-:W-:Y:S01]  /*c690*/  LEA R98, P3, R99, R162.reuse, 0x1 ;  /* 0x000000a263627211 */ /* 0x080fe200078608ff */
[----:B------:R-:W-:Y:S01]  /*c6a0*/  IMAD R115, R115, UR4, RZ ;  /* 0x0000000473737c24 */ /* 0x000fe2000f8e02ff */
[-C--:B------:R-:W-:Y:S01]  /*c6b0*/  LEA R100, P6, R109, R162.reuse, 0x1 ;  /* 0x000000a26d647211 */ /* 0x080fe200078c08ff */
[----:B------:R-:W-:Y:S01]  /*c6c0*/  IMAD R6, R102, UR4, RZ ;  /* 0x0000000466067c24 */ /* 0x000fe2000f8e02ff */
[----:B------:R-:W-:Y:S01]  /*c6d0*/  LEA.HI.X.SX32 R99, R99, R163, 0x1, P3 ;  /* 0x000000a363637211 */ /* 0x000fe200018f0eff */
[----:B------:R-:W-:Y:S01]  /*c6e0*/  IMAD R117, R117, UR4, RZ ;  /* 0x0000000475757c24 */ /* 0x000fe2000f8e02ff */
[-C--:B------:R-:W-:Y:S01]  /*c6f0*/  LEA R102, P3, R111, R162.reuse, 0x1 ;  /* 0x000000a26f667211 */ /* 0x080fe200078608ff */
[----:B------:R-:W-:Y:S01]  /*c700*/  IMAD R119, R119, UR4, RZ ;  /* 0x0000000477777c24 */ /* 0x000fe2000f8e02ff */
[----:B------:R-:W-:Y:S01]  /*c710*/  LEA R104, P4, R113, R162, 0x1 ;  /* 0x000000a271687211 */ /* 0x000fe200078808ff */
[----:B------:R0:W2:Y:S01]  /*c720*/  @P0 LDG.E.U16 R65, desc[UR20][R80.64] ;  /* 0x0000001450410981 */ /* 0x0000a2000c1e1500 */
[----:B------:R-:W-:-:S02]  /*c730*/  IMAD R156, R108, UR4, RZ ;  /* 0x000000046c9c7c24 */ /* 0x000fc4000f8e02ff */
[----:B------:R-:W-:Y:S01]  /*c740*/  IMAD R160, R105, UR4, RZ ;  /* 0x0000000469a07c24 */ /* 0x000fe2000f8e02ff */
[-C--:B------:R-:W-:Y:S01]  /*c750*/  LEA.HI.X.SX32 R105, R113, R163.reuse, 0x1, P4 ;  /* 0x000000a371697211 */ /* 0x080fe200020f0eff */
[----:B------:R-:W-:Y:S01]  /*c760*/  IMAD R159, R103, UR4, RZ ;  /* 0x00000004679f7c24 */ /* 0x000fe2000f8e02ff */
[-C--:B------:R-:W-:Y:S01]  /*c770*/  LEA.HI.X.SX32 R103, R111, R163.reuse, 0x1, P3 ;  /* 0x000000a36f677211 */ /* 0x080fe200018f0eff */
[----:B------:R-:W-:Y:S01]  /*c780*/  IMAD R153, R153, UR4, RZ ;  /* 0x0000000499997c24 */ /* 0x000fe2000f8e02ff */
[----:B------:R-:W2:Y:S01]  /*c790*/  LDL.LU R72, [R1+0x2a8] ;  /* 0x0002a80001487983 */ /* 0x000ea20000300800 */
[----:B0-----:R-:W-:Y:S01]  /*c7a0*/  IMAD R81, R101, UR4, RZ ;  /* 0x0000000465517c24 */ /* 0x001fe2000f8e02ff */
[----:B------:R-:W-:Y:S01]  /*c7b0*/  LEA.HI.X.SX32 R101, R109, R163, 0x1, P6 ;  /* 0x000000a36d657211 */ /* 0x000fe200030f0eff */
[----:B------:R-:W-:Y:S01]  /*c7c0*/  IMAD R158, R110, UR4, RZ ;  /* 0x000000046e9e7c24 */ /* 0x000fe2000f8e02ff */
[-C--:B------:R-:W-:Y:S01]  /*c7d0*/  LEA R108, P6, R115, R162.reuse, 0x1 ;  /* 0x000000a2736c7211 */ /* 0x080fe200078c08ff */
[----:B------:R-:W-:Y:S01]  /*c7e0*/  IMAD R157, R112, UR4, RZ ;  /* 0x00000004709d7c24 */ /* 0x000fe2000f8e02ff */
[-C--:B------:R-:W-:Y:S01]  /*c7f0*/  LEA R110, P3, R117, R162.reuse, 0x1 ;  /* 0x000000a2756e7211 */ /* 0x080fe200078608ff */
[----:B------:R-:W-:Y:S01]  /*c800*/  IMAD R124, R124, UR4, RZ ;  /* 0x000000047c7c7c24 */ /* 0x000fe2000f8e02ff */
[----:B------:R-:W-:Y:S01]  /*c810*/  LEA R112, P4, R119, R162, 0x1 ;  /* 0x000000a277707211 */ /* 0x000fe200078808ff */
[----:B------:R-:W-:-:S02]  /*c820*/  IMAD R123, R123, UR4, RZ ;  /* 0x000000047b7b7c24 */ /* 0x000fc4000f8e02ff */
[----:B------:R-:W-:Y:S01]  /*c830*/  IMAD R114, R114, UR4, RZ ;  /* 0x0000000472727c24 */ /* 0x000fe2000f8e02ff */
[-C--:B------:R-:W-:Y:S01]  /*c840*/  LEA.HI.X.SX32 R109, R115, R163.reuse, 0x1, P6 ;  /* 0x000000a3736d7211 */ /* 0x080fe200030f0eff */
[----:B------:R-:W-:Y:S01]  /*c850*/  IMAD R149, R149, UR4, RZ ;  /* 0x0000000495957c24 */ /* 0x000fe2000f8e02ff */
[-C--:B------:R-:W-:Y:S01]  /*c860*/  LEA R116, P6, R153, R162.reuse, 0x1 ;  /* 0x000000a299747211 */ /* 0x080fe200078c08ff */
[----:B------:R-:W-:Y:S01]  /*c870*/  IMAD R126, R126, UR4, RZ ;  /* 0x000000047e7e7c24 */ /* 0x000fe2000f8e02ff */
[-C--:B------:R-:W-:Y:S01]  /*c880*/  LEA.HI.X.SX32 R111, R117, R163.reuse, 0x1, P3 ;  /* 0x000000a3756f7211 */ /* 0x080fe200018f0eff */
[----:B------:R-:W-:Y:S01]  /*c890*/  IMAD R161, R106, UR4, RZ ;  /* 0x000000046aa17c24 */ /* 0x000fe2000f8e02ff */
[-C--:B------:R-:W-:Y:S01]  /*c8a0*/  LEA.HI.X.SX32 R113, R119, R163.reuse, 0x1, P4 ;  /* 0x000000a377717211 */ /* 0x080fe200020f0eff */
[----:B------:R-:W-:Y:S01]  /*c8b0*/  IMAD R122, R122, UR4, RZ ;  /* 0x000000047a7a7c24 */ /* 0x000fe2000f8e02ff */
[-C--:B------:R-:W-:Y:S01]  /*c8c0*/  LEA R118, P3, R124, R162.reuse, 0x1 ;  /* 0x000000a27c767211 */ /* 0x080fe200078608ff */
[----:B------:R-:W-:Y:S01]  /*c8d0*/  IMAD R154, R121, UR4, RZ ;  /* 0x00000004799a7c24 */ /* 0x000fe2000f8e02ff */
[-C--:B------:R-:W-:Y:S01]  /*c8e0*/  LEA R120, P4, R123, R162.reuse, 0x1 ;  /* 0x000000a27b787211 */ /* 0x080fe200078808ff */
[----:B------:R-:W-:Y:S01]  /*c8f0*/  IMAD R78, R107, UR4, RZ ;  /* 0x000000046b4e7c24 */ /* 0x000fe2000f8e02ff */
[-C--:B------:R-:W-:Y:S01]  /*c900*/  LEA R106, P5, R114, R162.reuse, 0x1 ;  /* 0x000000a2726a7211 */ /* 0x080fe200078a08ff */
[----:B------:R-:W-:Y:S01]  /*c910*/  IMAD R147, R147, UR4, RZ ;  /* 0x0000000493937c24 */ /* 0x000fe2000f8e02ff */
[-C--:B------:R-:W-:Y:S01]  /*c920*/  LEA.HI.X.SX32 R117, R153, R163.reuse, 0x1, P6 ;  /* 0x000000a399757211 */ /* 0x080fe200030f0eff */
[----:B------:R-:W-:Y:S01]  /*c930*/  IMAD.MOV.U32 R153, RZ, RZ, R6 ;  /* 0x000000ffff997224 */ /* 0x000fe200078e0006 */
[-C--:B------:R-:W-:Y:S01]  /*c940*/  LEA.HI.X.SX32 R119, R124, R163.reuse, 0x1, P3 ;  /* 0x000000a37c777211 */ /* 0x080fe200018f0eff */
        /* <DEDUP_REMOVED lines=33> */
[----:B------:R-:W-:Y:S01]  /*cb60*/  LEA R30, P5, R145, R162, 0x1 ;  /* 0x000000a2911e7211 */ /* 0x000fe200078a08ff */
[----:B------:R-:W-:Y:S01]  /*cb70*/  IMAD R133, R133, UR4, RZ ;  /* 0x0000000485857c24 */ /* 0x000fe2000f8e02ff */
[-C--:B------:R-:W-:Y:S01]  /*cb80*/  LEA.HI.X.SX32 R29, R144, R163.reuse, 0x1, P3 ;  /* 0x000000a3901d7211 */ /* 0x080fe200018f0eff */
[----:B------:R-:W-:Y:S01]  /*cb90*/  IMAD R148, R129, UR4, RZ ;  /* 0x0000000481947c24 */ /* 0x000fe2000f8e02ff */
[-C--:B------:R-:W-:Y:S01]  /*cba0*/  LEA.HI.X.SX32 R27, R143, R163.reuse, 0x1, P4 ;  /* 0x000000a38f1b7211 */ /* 0x080fe200020f0eff */
[----:B------:R-:W2:Y:S01]  /*cbb0*/  LDL.LU R73, [R1+0x23c] ;  /* 0x00023c0001497983 */ /* 0x000ea20000300800 */
[----:B------:R-:W-:-:S02]  /*cbc0*/  LEA.HI.X.SX32 R31, R145, R163, 0x1, P5 ;  /* 0x000000a3911f7211 */ /* 0x000fc400028f0eff */
[CC--:B------:R-:W-:Y:S02]  /*cbd0*/  LEA R8, P3, R141.reuse, R162.reuse, 0x1 ;  /* 0x000000a28d087211 */ /* 0x0c0fe400078608ff */
[-C--:B------:R-:W-:Y:S02]  /*cbe0*/  LEA R22, P4, R140, R162.reuse, 0x1 ;  /* 0x000000a28c167211 */ /* 0x080fe400078808ff */
[----:B------:R-:W-:Y:S02]  /*cbf0*/  LEA R24, P5, R142, R162, 0x1 ;  /* 0x000000a28e187211 */ /* 0x000fe400078a08ff */
[-C--:B------:R-:W-:Y:S02]  /*cc00*/  LEA.HI.X.SX32 R9, R141, R163.reuse, 0x1, P3 ;  /* 0x000000a38d097211 */ /* 0x080fe400018f0eff */
[-C--:B------:R-:W-:Y:S02]  /*cc10*/  LEA.HI.X.SX32 R23, R140, R163.reuse, 0x1, P4 ;  /* 0x000000a38c177211 */ /* 0x080fe400020f0eff */
        /* <DEDUP_REMOVED lines=15> */
[-C--:B------:R-:W-:Y:S02]  /*cd10*/  LEA R132, P5, R133, R162.reuse, 0x1 ;  /* 0x000000a285847211 */ /* 0x080fe400078a08ff */
[-C--:B------:R-:W-:Y:S02]  /*cd20*/  LEA.HI.X.SX32 R135, R152, R163.reuse, 0x1, P3 ;  /* 0x000000a398877211 */ /* 0x080fe400018f0eff */
[----:B------:R-:W-:Y:S02]  /*cd30*/  LEA.HI.X.SX32 R137, R151, R163, 0x1, P4 ;  /* 0x000000a397897211 */ /* 0x000fe400020f0eff */
[----:B------:R-:W-:-:S02]  /*cd40*/  LEA R140, P3, R155, R162, 0x1 ;  /* 0x000000a29b8c7211 */ /* 0x000fc400078608ff */
[-C--:B------:R-:W-:Y:S02]  /*cd50*/  LEA.HI.X.SX32 R133, R133, R163.reuse, 0x1, P5 ;  /* 0x000000a385857211 */ /* 0x080fe400028f0eff */
[-C--:B------:R-:W-:Y:S02]  /*cd60*/  LEA R142, P4, R154, R162.reuse, 0x1 ;  /* 0x000000a29a8e7211 */ /* 0x080fe400078808ff */
[-C--:B------:R-:W-:Y:S02]  /*cd70*/  LEA R138, P5, R148, R162.reuse, 0x1 ;  /* 0x000000a2948a7211 */ /* 0x080fe400078a08ff */
[-C--:B------:R-:W-:Y:S02]  /*cd80*/  LEA.HI.X.SX32 R141, R155, R163.reuse, 0x1, P3 ;  /* 0x000000a39b8d7211 */ /* 0x080fe400018f0eff */
[----:B------:R-:W-:Y:S02]  /*cd90*/  LEA.HI.X.SX32 R143, R154, R163, 0x1, P4 ;  /* 0x000000a39a8f7211 */ /* 0x000fe400020f0eff */
[----:B------:R-:W-:-:S02]  /*cda0*/  LEA R144, P3, R158, R162, 0x1 ;  /* 0x000000a29e907211 */ /* 0x000fc400078608ff */
[-C--:B------:R-:W-:Y:S02]  /*cdb0*/  LEA.HI.X.SX32 R139, R148, R163.reuse, 0x1, P5 ;  /* 0x000000a3948b7211 */ /* 0x080fe400028f0eff */
[CC--:B------:R-:W-:Y:S02]  /*cdc0*/  LEA R146, P4, R157.reuse, R162.reuse, 0x1 ;  /* 0x000000a29d927211 */ /* 0x0c0fe400078808ff */
[-C--:B------:R-:W-:Y:S01]  /*cdd0*/  LEA R148, P5, R156, R162.reuse, 0x1 ;  /* 0x000000a29c947211 */ /* 0x080fe200078a08ff */
[----:B------:R-:W-:Y:S01]  /*cde0*/  STL.64 [R1+0x160], R6 ;  /* 0x0001600601007387 */ /* 0x000fe20000100a00 */
[-C--:B------:R-:W-:Y:S01]  /*cdf0*/  LEA.HI.X.SX32 R145, R158, R163.reuse, 0x1, P3 ;  /* 0x000000a39e917211 */ /* 0x080fe200018f0eff */
[----:B------:R-:W-:Y:S01]  /*ce00*/  IMAD.MOV.U32 R158, RZ, RZ, R153 ;  /* 0x000000ffff9e7224 */ /* 0x000fe200078e0099 */
[----:B------:R-:W-:Y:S01]  /*ce10*/  LEA.HI.X.SX32 R147, R157, R163, 0x1, P4 ;  /* 0x000000a39d937211 */ /* 0x000fe200020f0eff */
[----:B------:R-:W-:Y:S01]  /*ce20*/  STL.64 [R1+0x140], R34 ;  /* 0x0001402201007387 */ /* 0x000fe20000100a00 */
[----:B------:R-:W-:-:S02]  /*ce30*/  LEA R150, P3, R161, R162, 0x1 ;  /* 0x000000a2a1967211 */ /* 0x000fc400078608ff */
[-C--:B------:R-:W-:Y:S01]  /*ce40*/  LEA.HI.X.SX32 R149, R156, R163.reuse, 0x1, P5 ;  /* 0x000000a39c957211 */ /* 0x080fe200028f0eff */
[----:B------:R-:W-:Y:S01]  /*ce50*/  STL.64 [R1+0x120], R32 ;  /* 0x0001202001007387 */ /* 0x000fe20000100a00 */
[CC--:B------:R-:W-:Y:S02]  /*ce60*/  LEA R152, P4, R160.reuse, R162.reuse, 0x1 ;  /* 0x000000a2a0987211 */ /* 0x0c0fe400078808ff */
[----:B------:R-:W-:Y:S01]  /*ce70*/  LEA R154, P5, R159, R162, 0x1 ;  /* 0x000000a29f9a7211 */ /* 0x000fe200078a08ff */
[----:B------:R-:W-:Y:S01]  /*ce80*/  STL.64 [R1+0x100], R30 ;  /* 0x0001001e01007387 */ /* 0x000fe20000100a00 */
[-C--:B------:R-:W-:Y:S01]  /*ce90*/  LEA.HI.X.SX32 R151, R161, R163.reuse, 0x1, P3 ;  /* 0x000000a3a1977211 */ /* 0x080fe200018f0eff */
[----:B------:R-:W-:Y:S02]  /*cea0*/  IMAD.MOV.U32 R157, RZ, RZ, R158 ;  /* 0x000000ffff9d7224 */ /* 0x000fe400078e009e */
[----:B------:R-:W-:Y:S01]  /*ceb0*/  STL.64 [R1+0xe0], R28 ;  /* 0x0000e01c01007387 */ /* 0x000fe20000100a00 */
[----:B------:R-:W-:-:S02]  /*cec0*/  LEA.HI.X.SX32 R153, R160, R163, 0x1, P4 ;  /* 0x000000a3a0997211 */ /* 0x000fc400020f0eff */
[-C--:B------:R-:W-:Y:S01]  /*ced0*/  LEA R156, P3, R158, R162.reuse, 0x1 ;  /* 0x000000a29e9c7211 */ /* 0x080fe200078608ff */
[----:B------:R-:W-:Y:S01]  /*cee0*/  STL.64 [R1+0xc0], R26 ;  /* 0x0000c01a01007387 */ /* 0x000fe20000100a00 */
[----:B------:R-:W-:Y:S02]  /*cef0*/  LEA.HI.X.SX32 R155, R159, R163, 0x1, P5 ;  /* 0x000000a39f9b7211 */ /* 0x000fe400028f0eff */
[-C--:B------:R-:W-:Y:S01]  /*cf00*/  LEA R158, P4, R81, R162.reuse, 0x1 ;  /* 0x000000a2519e7211 */ /* 0x080fe200078808ff */
[----:B------:R-:W-:Y:S01]  /*cf10*/  STL.64 [R1+0xa0], R24 ;  /* 0x0000a01801007387 */ /* 0x000fe20000100a00 */
[----:B------:R-:W-:-:S03]  /*cf20*/  LEA R160, P5, R64, R162, 0x1 ;  /* 0x000000a240a07211 */ /* 0x000fc600078a08ff */
[----:B------:R-:W-:Y:S01]  /*cf30*/  STL.64 [R1+0x80], R8 ;  /* 0x0000800801007387 */ /* 0x000fe20000100a00 */
[----:B------:R-:W-:-:S03]  /*cf40*/  LEA R162, P6, R78, R162, 0x1 ;  /* 0x000000a24ea27211 */ /* 0x000fc600078c08ff */
[----:B------:R-:W-:Y:S01]  /*cf50*/  STL.64 [R1+0x60], R22 ;  /* 0x0000601601007387 */ /* 0x000fe20000100a00 */
[----:B------:R-:W-:-:S03]  /*cf60*/  LEA.HI.X.SX32 R159, R81, R163, 0x1, P4 ;  /* 0x000000a3519f7211 */ /* 0x000fc600020f0eff */
[----:B------:R-:W-:Y:S01]  /*cf70*/  STL.64 [R1+0x40], R20 ;  /* 0x0000401401007387 */ /* 0x000fe20000100a00 */
[----:B------:R-:W-:-:S03]  /*cf80*/  LEA.HI.X.SX32 R157, R157, R163, 0x1, P3 ;  /* 0x000000a39d9d7211 */ /* 0x000fc600018f0eff */
[----:B------:R-:W-:Y:S01]  /*cf90*/  STL.64 [R1+0x20], R12 ;  /* 0x0000200c01007387 */ /* 0x000fe20000100a00 */
[----:B------:R-:W-:-:S03]  /*cfa0*/  LEA.HI.X.SX32 R161, R64, R163, 0x1, P5 ;  /* 0x000000a340a17211 */ /* 0x000fc600028f0eff */
[----:B------:R-:W-:Y:S01]  /*cfb0*/  STL.64 [R1], R10 ;  /* 0x0000000a01007387 */ /* 0x000fe20000100a00 */
[----:B------:R-:W-:-:S03]  /*cfc0*/  LEA.HI.X.SX32 R163, R78, R163, 0x1, P6 ;  /* 0x000000a34ea37211 */ /* 0x000fc600030f0eff */
[----:B------:R-:W5:Y:S04]  /*cfd0*/  LDL.LU R81, [R1+0x6d4] ;  /* 0x0006d40001517983 */ /* 0x000f680000300800 */
[----:B------:R-:W2:Y:S01]  /*cfe0*/  LDL.LU R64, [R1+0x6d0] ;  /* 0x0006d00001407983 */ /* 0x000ea20000300800 */
[----:B------:R-:W-:-:S03]  /*cff0*/  PRMT R60, RZ, 0x7610, R60 ;  /* 0x00007610ff3c7816 */ /* 0x000fc6000000003c */
[----:B------:R-:W5:Y:S04]  /*d000*/  LDL.LU R78, [R1+0x6cc] ;  /* 0x0006cc00014e7983 */ /* 0x000f680000300800 */
[----:B---3--:R0:W-:Y:S01]  /*d010*/  STS.U16 [R49+UR9+0x2d00], R79 ;  /* 0x002d004f31007988 */ /* 0x0081e20008000409 */
[----:B------:R-:W-:-:S03]  /*d020*/  PRMT R61, RZ, 0x7610, R61 ;  /* 0x00007610ff3d7816 */ /* 0x000fc6000000003d */
[----:B----4-:R1:W-:Y:S01]  /*d030*/  STS.U16 [R49+UR9+0x3100], R69 ;  /* 0x0031004531007988 */ /* 0x0103e20008000409 */
[----:B------:R-:W-:-:S03]  /*d040*/  PRMT R56, RZ, 0x7610, R56 ;  /* 0x00007610ff387816 */ /* 0x000fc60000000038 */
[----:B--2---:R2:W-:Y:S04]  /*d050*/  STS.U16 [R49+UR9+0x3500], R76 ;  /* 0x0035004c31007988 */ /* 0x0045e80008000409 */
[----:B0-----:R-:W5:Y:S04]  /*d060*/  LDL.LU R79, [R1+0x6c8] ;  /* 0x0006c800014f7983 */ /* 0x001f680000300800 */
[----:B-1----:R-:W3:Y:S01]  /*d070*/  LDL.LU R69, [R1+0x6c4] ;  /* 0x0006c40001457983 */ /* 0x002ee20000300800 */
[----:B------:R-:W-:-:S03]  /*d080*/  PRMT R57, RZ, 0x7610, R57 ;  /* 0x00007610ff397816 */ /* 0x000fc60000000039 */
[----:B--2---:R-:W5:Y:S04]  /*d090*/  LDL.LU R76, [R1+0x6c0] ;  /* 0x0006c000014c7983 */ /* 0x004f680000300800 */
[----:B------:R0:W-:Y:S01]  /*d0a0*/  STS.U16 [R49+UR9+0x3900], R77 ;  /* 0x0039004d31007988 */ /* 0x0001e20008000409 */
[----:B------:R-:W-:-:S03]  /*d0b0*/  PRMT R52, RZ, 0x7610, R52 ;  /* 0x00007610ff347816 */ /* 0x000fc60000000034 */
[----:B------:R1:W-:Y:S01]  /*d0c0*/  STS.U16 [R49+UR9+0x3d00], R68 ;  /* 0x003d004431007988 */ /* 0x0003e20008000409 */
[----:B------:R-:W-:Y:S02]  /*d0d0*/  PRMT R53, RZ, 0x7610, R53 ;  /* 0x00007610ff357816 */ /* 0x000fe40000000035 */
[----:B------:R-:W-:Y:S01]  /*d0e0*/  PRMT R48, RZ, 0x7610, R48 ;  /* 0x00007610ff307816 */ /* 0x000fe20000000030 */
[----:B------:R-:W2:Y:S04]  /*d0f0*/  @P0 LDG.E.U16 R60, desc[UR20][R82.64] ;  /* 0x00000014523c0981 */ /* 0x000ea8000c1e1500 */
[----:B0-----:R-:W5:Y:S04]  /*d100*/  LDL.LU R77, [R1+0x6bc] ;  /* 0x0006bc00014d7983 */ /* 0x001f680000300800 */
[----:B-1----:R-:W4:Y:S01]  /*d110*/  LDL.LU R68, [R1+0x6b8] ;  /* 0x0006b80001447983 */ /* 0x002f220000300800 */
[----:B------:R-:W-:-:S03]  /*d120*/  PRMT R165, RZ, 0x7610, R165 ;  /* 0x00007610ffa57816 */ /* 0x000fc600000000a5 */
[----:B------:R-:W2:Y:S04]  /*d130*/  @P0 LDG.E.U16 R61, desc[UR20][R84.64] ;  /* 0x00000014543d0981 */ /* 0x000ea8000c1e1500 */
[----:B------:R-:W2:Y:S04]  /*d140*/  @P0 LDG.E.U16 R56, desc[UR20][R86.64] ;  /* 0x0000001456380981 */ /* 0x000ea8000c1e1500 */
[----:B------:R-:W2:Y:S04]  /*d150*/  @P0 LDG.E.U16 R57, desc[UR20][R88.64] ;  /* 0x0000001458390981 */ /* 0x000ea8000c1e1500 */
[----:B------:R-:W2:Y:S04]  /*d160*/  @P0 LDG.E.U16 R52, desc[UR20][R90.64] ;  /* 0x000000145a340981 */ /* 0x000ea8000c1e1500 */
[----:B------:R-:W2:Y:S04]  /*d170*/  @P0 LDG.E.U16 R53, desc[UR20][R92.64] ;  /* 0x000000145c350981 */ /* 0x000ea8000c1e1500 */
[----:B------:R-:W2:Y:S04]  /*d180*/  @P0 LDG.E.U16 R48, desc[UR20][R94.64] ;  /* 0x000000145e300981 */ /* 0x000ea8000c1e1500 */
[----:B------:R-:W2:Y:S04]  /*d190*/  @P0 LDG.E.U16 R165, desc[UR20][R96.64] ;  /* 0x0000001460a50981 */ /* 0x000ea8000c1e1500 */
[----:B------:R0:W-:Y:S04]  /*d1a0*/  STS.U16 [R49+UR9+0x4100], R74 ;  /* 0x0041004a31007988 */ /* 0x0001e80008000409 */
[----:B------:R1:W-:Y:S04]  /*d1b0*/  STS.U16 [R49+UR9+0x4500], R75 ;  /* 0x0045004b31007988 */ /* 0x0003e80008000409 */
[----:B0-----:R-:W5:Y:S04]  /*d1c0*/  LDL.LU R74, [R1+0x6b4] ;  /* 0x0006b400014a7983 */ /* 0x001f680000300800 */
[----:B-1----:R-:W5:Y:S04]  /*d1d0*/  LDL.LU R75, [R1+0x6b0] ;  /* 0x0006b000014b7983 */ /* 0x002f680000300800 */
[----:B------:R0:W-:Y:S04]  /*d1e0*/  STS.U16 [R49+UR9+0x4900], R72 ;  /* 0x0049004831007988 */ /* 0x0001e80008000409 */
[----:B0-----:R-:W5:Y:S04]  /*d1f0*/  LDL.LU R72, [R1+0x6ac] ;  /* 0x0006ac0001487983 */ /* 0x001f680000300800 */
[----:B------:R0:W-:Y:S04]  /*d200*/  STS.U16 [R49+UR9+0x4d00], R73 ;  /* 0x004d004931007988 */ /* 0x0001e80008000409 */
[----:B0-----:R-:W5:Y:S04]  /*d210*/  LDL.LU R73, [R1+0x6a8] ;  /* 0x0006a80001497983 */ /* 0x001f680000300800 */
[----:B----4-:R0:W-:Y:S04]  /*d220*/  STS.U16 [R49+UR9+0x5100], R68 ;  /* 0x0051004431007988 */ /* 0x0101e80008000409 */
[----:B---3--:R1:W-:Y:S04]  /*d230*/  STS.U16 [R49+UR9+0x5500], R69 ;  /* 0x0055004531007988 */ /* 0x0083e80008000409 */
[----:B------:R3:W-:Y:S04]  /*d240*/  STS.U16 [R49+UR9+0x5900], R64 ;  /* 0x0059004031007988 */ /* 0x0007e80008000409 */
[----:B0-----:R-:W5:Y:S04]  /*d250*/  LDL.LU R68, [R1+0x6a4] ;  /* 0x0006a40001447983 */ /* 0x001f680000300800 */
[----:B-1----:R-:W5:Y:S04]  /*d260*/  LDL.LU R69, [R1+0x6a0] ;  /* 0x0006a00001457983 */ /* 0x002f680000300800 */
[----:B---3--:R-:W5:Y:S04]  /*d270*/  LDL.LU R64, [R1+0x69c] ;  /* 0x00069c0001407983 */ /* 0x008f680000300800 */
[----:B------:R0:W-:Y:S04]  /*d280*/  STS.U16 [R49+UR9+0x5d00], R65 ;  /* 0x005d004131007988 */ /* 0x0001e80008000409 */
[----:B--2---:R1:W-:Y:S04]  /*d290*/  STS.U16 [R49+UR9+0x6100], R60 ;  /* 0x0061003c31007988 */ /* 0x0043e80008000409 */
[----:B------:R2:W-:Y:S04]  /*d2a0*/  STS.U16 [R49+UR9+0x6500], R61 ;  /* 0x0065003d31007988 */ /* 0x0005e80008000409 */
[----:B0-----:R-:W5:Y:S04]  /*d2b0*/  LDL.LU R65, [R1+0x698] ;  /* 0x0006980001417983 */ /* 0x001f680000300800 */
[----:B-1----:R-:W5:Y:S04]  /*d2c0*/  LDL.LU R60, [R1+0x694] ;  /* 0x00069400013c7983 */ /* 0x002f680000300800 */
[----:B--2---:R-:W5:Y:S04]  /*d2d0*/  LDL.LU R61, [R1+0x690] ;  /* 0x00069000013d7983 */ /* 0x004f680000300800 */
[----:B------:R0:W-:Y:S04]  /*d2e0*/  STS.U16 [R49+UR9+0x6900], R56 ;  /* 0x0069003831007988 */ /* 0x0001e80008000409 */
[----:B------:R1:W-:Y:S04]  /*d2f0*/  STS.U16 [R49+UR9+0x6d00], R57 ;  /* 0x006d003931007988 */ /* 0x0003e80008000409 */
        /* <DEDUP_REMOVED lines=10> */
[----:B------:R-:W2:Y:S01]  /*d3a0*/  LDL.LU R165, [R1+0x674] ;  /* 0x0006740001a57983 */ /* 0x000ea20000300800 */
[----:B------:R-:W-:-:S02]  /*d3b0*/  PRMT R17, RZ, 0x7610, R17 ;  /* 0x00007610ff117816 */ /* 0x000fc40000000011 */
[----:B------:R-:W-:Y:S02]  /*d3c0*/  PRMT R16, RZ, 0x7610, R16 ;  /* 0x00007610ff107816 */ /* 0x000fe40000000010 */
[----:B------:R-:W-:Y:S02]  /*d3d0*/  PRMT R14, RZ, 0x7610, R14 ;  /* 0x00007610ff0e7816 */ /* 0x000fe4000000000e */
[----:B------:R-:W-:Y:S01]  /*d3e0*/  PRMT R15, RZ, 0x7610, R15 ;  /* 0x00007610ff0f7816 */ /* 0x000fe2000000000f */
[----:B------:R-:W3:Y:S01]  /*d3f0*/  @P0 LDG.E.U16 R17, desc[UR20][R46.64] ;  /* 0x000000142e110981 */ /* 0x000ee2000c1e1500 */
[----:B------:R-:W-:Y:S02]  /*d400*/  PRMT R4, RZ, 0x7610, R4 ;  /* 0x00007610ff047816 */ /* 0x000fe40000000004 */
[----:B------:R-:W-:Y:S01]  /*d410*/  PRMT R5, RZ, 0x7610, R5 ;  /* 0x00007610ff057816 */ /* 0x000fe20000000005 */
[----:B------:R-:W4:Y:S01]  /*d420*/  @P0 LDG.E.U16 R16, desc[UR20][R50.64] ;  /* 0x0000001432100981 */ /* 0x000f22000c1e1500 */
[----:B------:R-:W-:-:S03]  /*d430*/  PRMT R164, RZ, 0x7610, R164 ;  /* 0x00007610ffa47816 */ /* 0x000fc600000000a4 */
[----:B------:R-:W3:Y:S04]  /*d440*/  @P0 LDG.E.U16 R14, desc[UR20][R54.64] ;  /* 0x00000014360e0981 */ /* 0x000ee8000c1e1500 */
[----:B------:R-:W3:Y:S04]  /*d450*/  @P0 LDG.E.U16 R15, desc[UR20][R58.64] ;  /* 0x000000143a0f0981 */ /* 0x000ee8000c1e1500 */
[----:B------:R-:W3:Y:S04]  /*d460*/  @P0 LDG.E.U16 R4, desc[UR20][R62.64] ;  /* 0x000000143e040981 */ /* 0x000ee8000c1e1500 */
[----:B------:R-:W3:Y:S04]  /*d470*/  @P0 LDG.E.U16 R5, desc[UR20][R66.64] ;  /* 0x0000001442050981 */ /* 0x000ee8000c1e1500 */
[----:B------:R-:W3:Y:S04]  /*d480*/  @P0 LDG.E.U16 R164, desc[UR20][R70.64] ;  /* 0x0000001446a40981 */ /* 0x000ee8000c1e1500 */
[----:B--2---:R0:W-:Y:S04]  /*d490*/  STS.U16 [R165+UR9+0x200], R44 ;  /* 0x0002002ca5007988 */ /* 0x0041e80008000409 */
[----:B------:R1:W-:Y:S04]  /*d4a0*/  STS.U16 [R165+UR9+0x600], R45 ;  /* 0x0006002da5007988 */ /* 0x0003e80008000409 */
[----:B------:R2:W-:Y:S04]  /*d4b0*/  STS.U16 [R165+UR9+0xa00], R42 ;  /* 0x000a002aa5007988 */ /* 0x0005e80008000409 */
[----:B0-----:R-:W4:Y:S04]  /*d4c0*/  LDL.LU R44, [R1+0x670] ;  /* 0x00067000012c7983 */ /* 0x001f280000300800 */
[----:B-1----:R-:W4:Y:S04]  /*d4d0*/  LDL.LU R45, [R1+0x66c] ;  /* 0x00066c00012d7983 */ /* 0x002f280000300800 */
[----:B--2---:R-:W2:Y:S04]  /*d4e0*/  LDL.LU R42, [R1+0x668] ;  /* 0x00066800012a7983 */ /* 0x004ea80000300800 */
[----:B------:R0:W-:Y:S04]  /*d4f0*/  STS.U16 [R165+UR9+0xe00], R43 ;  /* 0x000e002ba5007988 */ /* 0x0001e80008000409 */
[----:B------:R1:W-:Y:S04]  /*d500*/  STS.U16 [R165+UR9+0x1200], R40 ;  /* 0x00120028a5007988 */ /* 0x0003e80008000409 */
[----:B------:R3:W-:Y:S04]  /*d510*/  STS.U16 [R165+UR9+0x1600], R41 ;  /* 0x00160029a5007988 */ /* 0x0007e80008000409 */
[----:B0-----:R-:W2:Y:S04]  /*d520*/  LDL.LU R43, [R1+0x664] ;  /* 0x00066400012b7983 */ /* 0x001ea80000300800 */
[----:B-1----:R-:W2:Y:S04]  /*d530*/  LDL.LU R40, [R1+0x660] ;  /* 0x0006600001287983 */ /* 0x002ea80000300800 */
[----:B---3--:R-:W3:Y:S04]  /*d540*/  LDL.LU R41, [R1+0x65c] ;  /* 0x00065c0001297983 */ /* 0x008ee80000300800 */
[----:B------:R0:W-:Y:S04]  /*d550*/  STS.U16 [R165+UR9+0x1a00], R38 ;  /* 0x001a0026a5007988 */ /* 0x0001e80008000409 */
[----:B------:R1:W-:Y:S04]  /*d560*/  STS.U16 [R165+UR9+0x1e00], R39 ;  /* 0x001e0027a5007988 */ /* 0x0003e80008000409 */
[----:B------:R1:W-:Y:S04]  /*d570*/  STS.U16 [R165+UR9+0x2200], R36 ;  /* 0x00220024a5007988 */ /* 0x0003e80008000409 */
[----:B0-----:R-:W2:Y:S04]  /*d580*/  LDL.LU R38, [R1+0x658] ;  /* 0x0006580001267983 */ /* 0x001ea80000300800 */
[----:B-1----:R-:W3:Y:S04]  /*d590*/  LDL.LU R39, [R1+0x654] ;  /* 0x0006540001277983 */ /* 0x002ee80000300800 */
[----:B------:R-:W3:Y:S04]  /*d5a0*/  LDL.LU R36, [R1+0x650] ;  /* 0x0006500001247983 */ /* 0x000ee80000300800 */
[----:B------:R0:W-:Y:S04]  /*d5b0*/  STS.U16 [R165+UR9+0x2600], R37 ;  /* 0x00260025a5007988 */ /* 0x0001e80008000409 */
[----:B0-----:R-:W3:Y:S04]  /*d5c0*/  LDL.LU R37, [R1+0x64c] ;  /* 0x00064c0001257983 */ /* 0x001ee80000300800 */
[----:B------:R0:W-:Y:S04]  /*d5d0*/  STS.U16 [R165+UR9+0x2a00], R18 ;  /* 0x002a0012a5007988 */ /* 0x0001e80008000409 */
[----:B------:R1:W-:Y:S04]  /*d5e0*/  STS.U16 [R165+UR9+0x2e00], R19 ;  /* 0x002e0013a5007988 */ /* 0x0003e80008000409 */
[----:B------:R1:W-:Y:S04]  /*d5f0*/  STS.U16 [R165+UR9+0x3200], R17 ;  /* 0x00320011a5007988 */ /* 0x0003e80008000409 */
[----:B0-----:R-:W3:Y:S04]  /*d600*/  LDL.LU R18, [R1+0x648] ;  /* 0x0006480001127983 */ /* 0x001ee80000300800 */
[----:B-1----:R-:W3:Y:S04]  /*d610*/  LDL.LU R19, [R1+0x644] ;  /* 0x0006440001137983 */ /* 0x002ee80000300800 */
[----:B------:R-:W3:Y:S04]  /*d620*/  LDL.LU R17, [R1+0x640] ;  /* 0x0006400001117983 */ /* 0x000ee80000300800 */
[----:B----4-:R0:W-:Y:S04]  /*d630*/  STS.U16 [R165+UR9+0x3600], R16 ;  /* 0x00360010a5007988 */ /* 0x0101e80008000409 */
[----:B------:R1:W-:Y:S04]  /*d640*/  STS.U16 [R165+UR9+0x3a00], R14 ;  /* 0x003a000ea5007988 */ /* 0x0003e80008000409 */
[----:B------:R4:W-:Y:S04]  /*d650*/  STS.U16 [R165+UR9+0x3e00], R15 ;  /* 0x003e000fa5007988 */ /* 0x0009e80008000409 */
[----:B0-----:R-:W3:Y:S04]  /*d660*/  LDL.LU R16, [R1+0x63c] ;  /* 0x00063c0001107983 */ /* 0x001ee80000300800 */
[----:B-1----:R-:W3:Y:S04]  /*d670*/  LDL.LU R14, [R1+0x638] ;  /* 0x00063800010e7983 */ /* 0x002ee80000300800 */
[----:B----4-:R-:W4:Y:S04]  /*d680*/  LDL.LU R15, [R1+0x634] ;  /* 0x00063400010f7983 */ /* 0x010f280000300800 */
[----:B------:R0:W-:Y:S04]  /*d690*/  STS.U16 [R165+UR9+0x4200], R4 ;  /* 0x00420004a5007988 */ /* 0x0001e80008000409 */
[----:B------:R1:W-:Y:S04]  /*d6a0*/  STS.U16 [R165+UR9+0x4600], R5 ;  /* 0x00460005a5007988 */ /* 0x0003e80008000409 */
[----:B------:R1:W-:Y:S04]  /*d6b0*/  STS.U16 [R165+UR9+0x4a00], R164 ;  /* 0x004a00a4a5007988 */ /* 0x0003e80008000409 */
[----:B0-----:R-:W4:Y:S04]  /*d6c0*/  LDL.LU R4, [R1+0x630] ;  /* 0x0006300001047983 */ /* 0x001f280000300800 */
[----:B-1----:R-:W4:Y:S04]  /*d6d0*/  LDL.LU R5, [R1+0x62c] ;  /* 0x00062c0001057983 */ /* 0x002f280000300800 */
[----:B------:R-:W4:Y:S01]  /*d6e0*/  LDL.LU R164, [R1+0x628] ;  /* 0x0006280001a47983 */ /* 0x000f220000300800 */
[----:B--2---:R-:W-:-:S02]  /*d6f0*/  PRMT R38, RZ, 0x7610, R38 ;  /* 0x00007610ff267816 */ /* 0x004fc40000000026 */
[----:B---3--:R-:W-:-:S04]  /*d700*/  PRMT R39, RZ, 0x7610, R39 ;  /* 0x00007610ff277816 */ /* 0x008fc80000000027 */
[----:B------:R0:W2:Y:S04]  /*d710*/  @P0 LDG.E.U16 R38, desc[UR20][R34.64] ;  /* 0x0000001422260981 */ /* 0x0000a8000c1e1500 */
[----:B------:R-:W3:Y:S04]  /*d720*/  @P0 LDG.E.U16 R39, desc[UR20][R6.64] ;  /* 0x0000001406270981 */ /* 0x000ee8000c1e1500 */
[----:B------:R-:W5:Y:S01]  /*d730*/  LDL.LU.64 R6, [R1+0x620] ;  /* 0x0006200001067983 */ /* 0x000f620000300a00 */
[----:B------:R-:W-:-:S03]  /*d740*/  PRMT R37, RZ, 0x7610, R37 ;  /* 0x00007610ff257816 */ /* 0x000fc60000000025 */
[----:B------:R-:W0:Y:S04]  /*d750*/  LDL.LU.64 R34, [R1+0x618] ;  /* 0x0006180001227983 */ /* 0x000e280000300a00 */
[----:B------:R1:W2:Y:S04]  /*d760*/  @P0 LDG.E.U16 R37, desc[UR20][R32.64] ;  /* 0x0000001420250981 */ /* 0x0002a8000c1e1500 */
[----:B------:R-:W1:Y:S01]  /*d770*/  LDL.LU.64 R32, [R1+0x610] ;  /* 0x0006100001207983 */ /* 0x000e620000300a00 */
[----:B------:R-:W-:-:S06]  /*d780*/  PRMT R36, RZ, 0x7610, R36 ;  /* 0x00007610ff247816 */ /* 0x000fcc0000000024 */
[----:B------:R0:W2:Y:S01]  /*d790*/  @P0 LDG.E.U16 R36, desc[UR20][R30.64] ;  /* 0x000000141e240981 */ /* 0x0000a2000c1e1500 */
[----:B------:R-:W-:-:S06]  /*d7a0*/  PRMT R17, RZ, 0x7610, R17 ;  /* 0x00007610ff117816 */ /* 0x000fcc0000000011 */
[----:B------:R-:W2:Y:S04]  /*d7b0*/  @P0 LDG.E.U16 R17, desc[UR20][R28.64] ;  /* 0x000000141c110981 */ /* 0x000ea8000c1e1500 */
[----:B------:R-:W2:Y:S04]  /*d7c0*/  LDL.LU.64 R30, [R1+0x608] ;  /* 0x00060800011e7983 */ /* 0x000ea80000300a00 */
[----:B------:R-:W2:Y:S01]  /*d7d0*/  LDL.LU.64 R28, [R1+0x600] ;  /* 0x00060000011c7983 */ /* 0x000ea20000300a00 */
[----:B------:R-:W-:-:S06]  /*d7e0*/  PRMT R2, RZ, 0x7610, R2 ;  /* 0x00007610ff027816 */ /* 0x000fcc0000000002 */
[----:B------:R-:W2:Y:S01]  /*d7f0*/  @P0 LDG.E.U16 R2, desc[UR20][R98.64] ;  /* 0x0000001462020981 */ /* 0x000ea2000c1e1500 */
[----:B0-----:R-:W-:Y:S02]  /*d800*/  PRMT R35, RZ, 0x7610, R35 ;  /* 0x00007610ff237816 */ /* 0x001fe40000000023 */
[----:B------:R-:W-:-:S04]  /*d810*/  PRMT R34, RZ, 0x7610, R34 ;  /* 0x00007610ff227816 */ /* 0x000fc80000000022 */
[----:B------:R-:W3:Y:S04]  /*d820*/  @P0 LDG.E.U16 R35, desc[UR20][R26.64] ;  /* 0x000000141a230981 */ /* 0x000ee8000c1e1500 */
[----:B------:R-:W3:Y:S01]  /*d830*/  @P0 LDG.E.U16 R34, desc[UR20][R24.64] ;  /* 0x0000001418220981 */ /* 0x000ee2000c1e1500 */
[----:B-1----:R-:W-:-:S03]  /*d840*/  PRMT R33, RZ, 0x7610, R33 ;  /* 0x00007610ff217816 */ /* 0x002fc60000000021 */
[----:B------:R-:W3:Y:S04]  /*d850*/  LDL.LU.64 R26, [R1+0x5f8] ;  /* 0x0005f800011a7983 */ /* 0x000ee80000300a00 */
[----:B------:R-:W3:Y:S04]  /*d860*/  LDL.LU.64 R24, [R1+0x5f0] ;  /* 0x0005f00001187983 */ /* 0x000ee80000300a00 */
[----:B------:R0:W3:Y:S04]  /*d870*/  @P0 LDG.E.U16 R33, desc[UR20][R8.64] ;  /* 0x0000001408210981 */ /* 0x0000e8000c1e1500 */
[----:B------:R-:W0:Y:S01]  /*d880*/  LDL.LU.64 R8, [R1+0x5e8] ;  /* 0x0005e80001087983 */ /* 0x000e220000300a00 */
[----:B------:R-:W-:-:S02]  /*d890*/  PRMT R0, RZ, 0x7610, R0 ;  /* 0x00007610ff007816 */ /* 0x000fc40000000000 */
[----:B----4-:R-:W-:Y:S02]  /*d8a0*/  PRMT R164, RZ, 0x7610, R164 ;  /* 0x00007610ffa47816 */ /* 0x010fe400000000a4 */
[----:B------:R-:W-:Y:S02]  /*d8b0*/  PRMT R45, RZ, 0x7610, R45 ;  /* 0x00007610ff2d7816 */ /* 0x000fe4000000002d */
[----:B------:R-:W-:Y:S01]  /*d8c0*/  PRMT R32, RZ, 0x7610, R32 ;  /* 0x00007610ff207816 */ /* 0x000fe20000000020 */
[----:B------:R-:W4:Y:S01]  /*d8d0*/  @P0 LDG.E.U16 R0, desc[UR20][R102.64] ;  /* 0x0000001466000981 */ /* 0x000f22000c1e1500 */
[----:B------:R-:W-:Y:S02]  /*d8e0*/  PRMT R44, RZ, 0x7610, R44 ;  /* 0x00007610ff2c7816 */ /* 0x000fe4000000002c */
[----:B------:R-:W-:Y:S01]  /*d8f0*/  PRMT R43, RZ, 0x7610, R43 ;  /* 0x00007610ff2b7816 */ /* 0x000fe2000000002b */
[----:B------:R-:W3:Y:S01]  /*d900*/  @P0 LDG.E.U16 R164, desc[UR20][R104.64] ;  /* 0x0000001468a40981 */ /* 0x000ee2000c1e1500 */
[----:B------:R-:W-:-:S02]  /*d910*/  PRMT R42, RZ, 0x7610, R42 ;  /* 0x00007610ff2a7816 */ /* 0x000fc4000000002a */
[----:B------:R-:W-:Y:S01]  /*d920*/  PRMT R19, RZ, 0x7610, R19 ;  /* 0x00007610ff137816 */ /* 0x000fe20000000013 */
[----:B------:R-:W3:Y:S01]  /*d930*/  @P0 LDG.E.U16 R45, desc[UR20][R106.64] ;  /* 0x000000146a2d0981 */ /* 0x000ee2000c1e1500 */
[----:B------:R-:W-:Y:S02]  /*d940*/  PRMT R18, RZ, 0x7610, R18 ;  /* 0x00007610ff127816 */ /* 0x000fe40000000012 */
[----:B------:R-:W-:Y:S01]  /*d950*/  PRMT R15, RZ, 0x7610, R15 ;  /* 0x00007610ff0f7816 */ /* 0x000fe2000000000f */
[----:B------:R1:W3:Y:S01]  /*d960*/  @P0 LDG.E.U16 R32, desc[UR20][R22.64] ;  /* 0x0000001416200981 */ /* 0x0002e2000c1e1500 */
[----:B------:R-:W-:-:S03]  /*d970*/  PRMT R41, RZ, 0x7610, R41 ;  /* 0x00007610ff297816 */ /* 0x000fc60000000029 */
[----:B------:R-:W3:Y:S01]  /*d980*/  @P0 LDG.E.U16 R44, desc[UR20][R108.64] ;  /* 0x000000146c2c0981 */ /* 0x000ee2000c1e1500 */
[----:B------:R-:W-:-:S03]  /*d990*/  PRMT R16, RZ, 0x7610, R16 ;  /* 0x00007610ff107816 */ /* 0x000fc60000000010 */
[----:B------:R-:W3:Y:S04]  /*d9a0*/  @P0 LDG.E.U16 R43, desc[UR20][R110.64] ;  /* 0x000000146e2b0981 */ /* 0x000ee8000c1e1500 */
[----:B------:R-:W1:Y:S01]  /*d9b0*/  LDL.LU.64 R22, [R1+0x5e0] ;  /* 0x0005e00001167983 */ /* 0x000e620000300a00 */
[----:B------:R-:W-:-:S03]  /*d9c0*/  PRMT R5, RZ, 0x7610, R5 ;  /* 0x00007610ff057816 */ /* 0x000fc60000000005 */
[----:B------:R-:W3:Y:S01]  /*d9d0*/  @P0 LDG.E.U16 R42, desc[UR20][R112.64] ;  /* 0x00000014702a0981 */ /* 0x000ee2000c1e1500 */
[----:B------:R-:W-:-:S03]  /*d9e0*/  PRMT R40, RZ, 0x7610, R40 ;  /* 0x00007610ff287816 */ /* 0x000fc60000000028 */
[----:B------:R-:W3:Y:S01]  /*d9f0*/  @P0 LDG.E.U16 R19, desc[UR20][R114.64] ;  /* 0x0000001472130981 */ /* 0x000ee2000c1e1500 */
[----:B--2---:R-:W-:-:S03]  /*da00*/  PRMT R31, RZ, 0x7610, R31 ;  /* 0x00007610ff1f7816 */ /* 0x004fc6000000001f */
[----:B------:R-:W2:Y:S04]  /*da10*/  @P0 LDG.E.U16 R18, desc[UR20][R116.64] ;  /* 0x0000001474120981 */ /* 0x000ea8000c1e1500 */
[----:B------:R-:W2:Y:S04]  /*da20*/  @P0 LDG.E.U16 R15, desc[UR20][R118.64] ;  /* 0x00000014760f0981 */ /* 0x000ea8000c1e1500 */
[----:B------:R-:W2:Y:S04]  /*da30*/  @P0 LDG.E.U16 R41, desc[UR20][R120.64] ;  /* 0x0000001478290981 */ /* 0x000ea8000c1e1500 */
[----:B------:R-:W2:Y:S04]  /*da40*/  @P0 LDG.E.U16 R16, desc[UR20][R122.64] ;  /* 0x000000147a100981 */ /* 0x000ea8000c1e1500 */
[----:B------:R-:W2:Y:S04]  /*da50*/  @P0 LDG.E.U16 R5, desc[UR20][R124.64] ;  /* 0x000000147c050981 */ /* 0x000ea8000c1e1500 */
[----:B------:R-:W2:Y:S04]  /*da60*/  @P0 LDG.E.U16 R40, desc[UR20][R100.64] ;  /* 0x0000001464280981 */ /* 0x000ea8000c1e1500 */
[----:B------:R-:W2:Y:S04]  /*da70*/  @P0 LDG.E.U16 R31, desc[UR20][R10.64] ;  /* 0x000000140a1f0981 */ /* 0x000ea8000c1e1500 */
[----:B------:R0:W-:Y:S02]  /*da80*/  STS.U16 [R165+UR9+0x4e00], R2 ;  /* 0x004e0002a5007988 */ /* 0x0001e40008000409 */
[----:B0-----:R-:W-:-:S02]  /*da90*/  PRMT R9, RZ, 0x7610, R9 ;  /* 0x00007610ff097816 */ /* 0x001fc40000000009 */
[----:B------:R-:W-:-:S04]  /*daa0*/  PRMT R8, RZ, 0x7610, R8 ;  /* 0x00007610ff087816 */ /* 0x000fc80000000008 */
[----:B------:R0:W2:Y:S04]  /*dab0*/  @P0 LDG.E.U16 R9, desc[UR20][R20.64] ;  /* 0x0000001414090981 */ /* 0x0000a8000c1e1500 */
[----:B------:R0:W2:Y:S04]  /*dac0*/  @P0 LDG.E.U16 R8, desc[UR20][R12.64] ;  /* 0x000000140c080981 */ /* 0x0000a8000c1e1500 */
[----:B------:R-:W0:Y:S04]  /*dad0*/  LDL.LU.64 R20, [R1+0x5d8] ;  /* 0x0005d80001147983 */ /* 0x000e280000300a00 */
[----:B------:R-:W2:Y:S04]  /*dae0*/  LDL.LU.64 R12, [R1+0x5d0] ;  /* 0x0005d000010c7983 */ /* 0x000ea80000300a00 */
[----:B------:R-:W2:Y:S04]  /*daf0*/  LDL.LU.64 R10, [R1+0x5c8] ;  /* 0x0005c800010a7983 */ /* 0x000ea80000300a00 */
[----:B------:R-:W2:Y:S01]  /*db00*/  LDL.LU R2, [R1+0x5c0] ;  /* 0x0005c00001027983 */ /* 0x000ea20000300800 */
[----:B------:R-:W-:-:S02]  /*db10*/  PRMT R30, RZ, 0x7610, R30 ;  /* 0x00007610ff1e7816 */ /* 0x000fc4000000001e */
[----:B------:R-:W-:Y:S01]  /*db20*/  PRMT R29, RZ, 0x7610, R29 ;  /* 0x00007610ff1d7816 */ /* 0x000fe2000000001d */
[----:B----4-:R4:W-:Y:S01]  /*db30*/  STS.U16 [R165+UR9+0x5200], R0 ;  /* 0x00520000a5007988 */ /* 0x0109e20008000409 */
[----:B------:R-:W-:Y:S02]  /*db40*/  PRMT R28, RZ, 0x7610, R28 ;  /* 0x00007610ff1c7816 */ /* 0x000fe4000000001c */
[----:B---3--:R-:W-:Y:S01]  /*db50*/  PRMT R27, RZ, 0x7610, R27 ;  /* 0x00007610ff1b7816 */ /* 0x008fe2000000001b */
[----:B------:R-:W-:Y:S01]  /*db60*/  STS.U16 [R165+UR9+0x5600], R164 ;  /* 0x005600a4a5007988 */ /* 0x000fe20008000409 */
[----:B------:R-:W-:Y:S02]  /*db70*/  PRMT R26, RZ, 0x7610, R26 ;  /* 0x00007610ff1a7816 */ /* 0x000fe4000000001a */
[----:B------:R-:W-:Y:S01]  /*db80*/  PRMT R25, RZ, 0x7610, R25 ;  /* 0x00007610ff197816 */ /* 0x000fe20000000019 */
[----:B------:R-:W-:Y:S01]  /*db90*/  STS.U16 [R165+UR9+0x5a00], R45 ;  /* 0x005a002da5007988 */ /* 0x000fe20008000409 */
[----:B------:R-:W-:-:S03]  /*dba0*/  PRMT R24, RZ, 0x7610, R24 ;  /* 0x00007610ff187816 */ /* 0x000fc60000000018 */
[----:B------:R-:W3:Y:S04]  /*dbb0*/  @P0 LDG.E.U16 R30, desc[UR20][R126.64] ;  /* 0x000000147e1e0981 */ /* 0x000ee8000c1e1500 */
[----:B------:R-:W-:Y:S04]  /*dbc0*/  STS.U16 [R165+UR9+0x5e00], R44 ;  /* 0x005e002ca5007988 */ /* 0x000fe80008000409 */
[----:B------:R-:W3:Y:S04]  /*dbd0*/  @P0 LDG.E.U16 R29, desc[UR20][R128.64] ;  /* 0x00000014801d0981 */ /* 0x000ee8000c1e1500 */
[----:B------:R-:W-:Y:S01]  /*dbe0*/  STS.U16 [R165+UR9+0x6200], R43 ;  /* 0x0062002ba5007988 */ /* 0x000fe20008000409 */
[----:B------:R-:W-:-:S03]  /*dbf0*/  PRMT R14, RZ, 0x7610, R14 ;  /* 0x00007610ff0e7816 */ /* 0x000fc6000000000e */
[----:B------:R-:W3:Y:S04]  /*dc00*/  @P0 LDG.E.U16 R28, desc[UR20][R130.64] ;  /* 0x00000014821c0981 */ /* 0x000ee8000c1e1500 */
[----:B------:R-:W-:Y:S04]  /*dc10*/  STS.U16 [R165+UR9+0x6600], R42 ;  /* 0x0066002aa5007988 */ /* 0x000fe80008000409 */
[----:B------:R-:W3:Y:S04]  /*dc20*/  @P0 LDG.E.U16 R27, desc[UR20][R132.64] ;  /* 0x00000014841b0981 */ /* 0x000ee8000c1e1500 */
[----:B------:R-:W-:Y:S04]  /*dc30*/  STS.U16 [R165+UR9+0x6a00], R19 ;  /* 0x006a0013a5007988 */ /* 0x000fe80008000409 */
[----:B------:R-:W3:Y:S04]  /*dc40*/  @P0 LDG.E.U16 R26, desc[UR20][R134.64] ;  /* 0x00000014861a0981 */ /* 0x000ee8000c1e1500 */
[----:B--2---:R-:W-:Y:S04]  /*dc50*/  STS.U16 [R165+UR9+0x6e00], R18 ;  /* 0x006e0012a5007988 */ /* 0x004fe80008000409 */
[----:B------:R-:W2:Y:S04]  /*dc60*/  @P0 LDG.E.U16 R25, desc[UR20][R136.64] ;  /* 0x0000001488190981 */ /* 0x000ea8000c1e1500 */
[----:B------:R1:W-:Y:S04]  /*dc70*/  STS.U16 [R165+UR9+0x7200], R15 ;  /* 0x0072000fa5007988 */ /* 0x0003e80008000409 */
[----:B------:R-:W2:Y:S04]  /*dc80*/  @P0 LDG.E.U16 R24, desc[UR20][R138.64] ;  /* 0x000000148a180981 */ /* 0x000ea8000c1e1500 */
[----:B----4-:R-:W4:Y:S01]  /*dc90*/  LDL.LU R0, [R1+0x5bc] ;  /* 0x0005bc0001007983 */ /* 0x010f220000300800 */
[----:B-1----:R-:W-:-:S03]  /*dca0*/  LOP3.LUT R15, R3, 0x60, RZ, 0x3c, !PT ;  /* 0x00000060030f7812 */ /* 0x002fc600078e3cff */
[----:B------:R-:W2:Y:S04]  /*dcb0*/  LDL.LU R164, [R1+0x5b8] ;  /* 0x0005b80001a47983 */ /* 0x000ea80000300800 */
[----:B------:R-:W4:Y:S04]  /*dcc0*/  LDL.LU R18, [R1+0x2a4] ;  /* 0x0002a40001127983 */ /* 0x000f280000300800 */
[----:B------:R-:W-:Y:S04]  /*dcd0*/  STS.U16 [R165+UR9+0x7600], R41 ;  /* 0x00760029a5007988 */ /* 0x000fe80008000409 */
[----:B------:R-:W-:Y:S04]  /*dce0*/  STS.U16 [R165+UR9+0x7a00], R16 ;  /* 0x007a0010a5007988 */ /* 0x000fe80008000409 */
[----:B------:R1:W-:Y:S04]  /*dcf0*/  STS.U16 [R165+UR9+0x7e00], R5 ;  /* 0x007e0005a5007988 */ /* 0x0003e80008000409 */
[----:B------:R-:W4:Y:S04]  /*dd00*/  @P0 LDG.E.U16 R14, desc[UR20][R142.64] ;  /* 0x000000148e0e0981 */ /* 0x000f28000c1e1500 */
[----:B------:R-:W4:Y:S04]  /*dd10*/  LDL.LU R19, [R1+0x2d4] ;  /* 0x0002d40001137983 */ /* 0x000f280000300800 */
[----:B------:R-:W-:Y:S04]  /*dd20*/  STS.U16 [R15+UR9+0x7f00], R40 ;  /* 0x007f00280f007988 */ /* 0x000fe80008000409 */
[----:B-1----:R-:W4:Y:S04]  /*dd30*/  LDL.LU R5, [R1+0x2c8] ;  /* 0x0002c80001057983 */ /* 0x002f280000300800 */
[----:B------:R-:W-:Y:S04]  /*dd40*/  STS.U16 [R15+UR9+0x300], R39 ;  /* 0x000300270f007988 */ /* 0x000fe80008000409 */
[----:B------:R-:W4:Y:S04]  /*dd50*/  LDL.LU R16, [R1+0x27c] ;  /* 0x00027c0001107983 */ /* 0x000f280000300800 */
[----:B------:R-:W-:Y:S04]  /*dd60*/  STS.U16 [R15+UR9+0x700], R38 ;  /* 0x000700260f007988 */ /* 0x000fe80008000409 */
[----:B------:R-:W-:Y:S04]  /*dd70*/  STS.U16 [R15+UR9+0xb00], R37 ;  /* 0x000b00250f007988 */ /* 0x000fe80008000409 */
[----:B------:R-:W-:Y:S04]  /*dd80*/  STS.U16 [R15+UR9+0xf00], R36 ;  /* 0x000f00240f007988 */ /* 0x000fe80008000409 */
[----:B------:R1:W-:Y:S04]  /*dd90*/  STS.U16 [R15+UR9+0x1300], R17 ;  /* 0x001300110f007988 */ /* 0x0003e80008000409 */
[----:B-1----:R-:W4:Y:S04]  /*dda0*/  LDL.LU R17, [R1+0x274] ;  /* 0x0002740001117983 */ /* 0x002f280000300800 */
[----:B------:R-:W4:Y:S01]  /*ddb0*/  LDL.LU R165, [R1+0x270] ;  /* 0x0002700001a57983 */ /* 0x000f220000300800 */
[----:B------:R-:W-:-:S06]  /*ddc0*/  PRMT R4, RZ, 0x7610, R4 ;  /* 0x00007610ff047816 */ /* 0x000fcc0000000004 */
[----:B------:R-:W4:Y:S01]  /*ddd0*/  @P0 LDG.E.U16 R4, desc[UR20][R152.64] ;  /* 0x0000001498040981 */ /* 0x000f22000c1e1500 */
[----:B------:R-:W-:Y:S02]  /*dde0*/  PRMT R23, RZ, 0x7610, R23 ;  /* 0x00007610ff177816 */ /* 0x000fe40000000017 */
[----:B------:R-:W-:-:S04]  /*ddf0*/  PRMT R22, RZ, 0x7610, R22 ;  /* 0x00007610ff167816 */ /* 0x000fc80000000016 */
[----:B------:R-:W4:Y:S04]  /*de00*/  @P0 LDG.E.U16 R23, desc[UR20][R156.64] ;  /* 0x000000149c170981 */ /* 0x000f28000c1e1500 */
[----:B------:R-:W4:Y:S04]  /*de10*/  @P0 LDG.E.U16 R22, desc[UR20][R158.64] ;  /* 0x000000149e160981 */ /* 0x000f28000c1e1500 */
[----:B------:R-:W-:Y:S04]  /*de20*/  STS.U16 [R15+UR9+0x1700], R35 ;  /* 0x001700230f007988 */ /* 0x000fe80008000409 */
[----:B------:R-:W-:Y:S04]  /*de30*/  STS.U16 [R15+UR9+0x1b00], R34 ;  /* 0x001b00220f007988 */ /* 0x000fe80008000409 */
[----:B------:R-:W-:Y:S04]  /*de40*/  STS.U16 [R15+UR9+0x1f00], R33 ;  /* 0x001f00210f007988 */ /* 0x000fe80008000409 */
[----:B------:R-:W-:Y:S01]  /*de50*/  STS.U16 [R15+UR9+0x2300], R32 ;  /* 0x002300200f007988 */ /* 0x000fe20008000409 */
[----:B0-----:R-:W-:-:S02]  /*de60*/  PRMT R20, RZ, 0x7610, R20 ;  /* 0x00007610ff147816 */ /* 0x001fc40000000014 */
[----:B------:R-:W-:-:S04]  /*de70*/  PRMT R13, RZ, 0x7610, R13 ;  /* 0x00007610ff0d7816 */ /* 0x000fc8000000000d */
[----:B------:R-:W4:Y:S01]  /*de80*/  @P0 LDG.E.U16 R20, desc[UR20][R140.64] ;  /* 0x000000148c140981 */ /* 0x000f22000c1e1500 */
[----:B------:R-:W-:Y:S02]  /*de90*/  PRMT R12, RZ, 0x7610, R12 ;  /* 0x00007610ff0c7816 */ /* 0x000fe4000000000c */
[----:B------:R-:W-:Y:S01]  /*dea0*/  PRMT R11, RZ, 0x7610, R11 ;  /* 0x00007610ff0b7816 */ /* 0x000fe2000000000b */
[----:B------:R-:W4:Y:S04]  /*deb0*/  @P0 LDG.E.U16 R13, desc[UR20][R144.64] ;  /* 0x00000014900d0981 */ /* 0x000f28000c1e1500 */
[----:B------:R-:W4:Y:S04]  /*dec0*/  @P0 LDG.E.U16 R12, desc[UR20][R146.64] ;  /* 0x00000014920c0981 */ /* 0x000f28000c1e1500 */
[----:B------:R-:W4:Y:S01]  /*ded0*/  @P0 LDG.E.U16 R11, desc[UR20][R148.64] ;  /* 0x00000014940b0981 */ /* 0x000f22000c1e1500 */
[----:B------:R-:W-:-:S02]  /*dee0*/  PRMT R10, RZ, 0x7610, R10 ;  /* 0x00007610ff0a7816 */ /* 0x000fc4000000000a */
[----:B------:R-:W-:-:S04]  /*def0*/  PRMT R21, RZ, 0x7610, R21 ;  /* 0x00007610ff157816 */ /* 0x000fc80000000015 */
[----:B------:R-:W4:Y:S04]  /*df00*/  @P0 LDG.E.U16 R10, desc[UR20][R150.64] ;  /* 0x00000014960a0981 */ /* 0x000f28000c1e1500 */
[----:B------:R-:W4:Y:S01]  /*df10*/  @P0 LDG.E.U16 R21, desc[UR20][R154.64] ;  /* 0x000000149a150981 */ /* 0x000f22000c1e1500 */
[----:B------:R-:W-:-:S06]  /*df20*/  PRMT R2, RZ, 0x7610, R2 ;  /* 0x00007610ff027816 */ /* 0x000fcc0000000002 */
[----:B------:R-:W4:Y:S04]  /*df30*/  @P0 LDG.E.U16 R2, desc[UR20][R160.64] ;  /* 0x00000014a0020981 */ /* 0x000f28000c1e1500 */
[----:B------:R-:W-:Y:S04]  /*df40*/  STS.U16 [R15+UR9+0x2700], R9 ;  /* 0x002700090f007988 */ /* 0x000fe80008000409 */
[----:B------:R0:W-:Y:S04]  /*df50*/  STS.U16 [R15+UR9+0x2b00], R8 ;  /* 0x002b00080f007988 */ /* 0x0001e80008000409 */
[----:B0-----:R-:W4:Y:S04]  /*df60*/  LDL.LU R8, [R1+0x26c] ;  /* 0x00026c0001087983 */ /* 0x001f280000300800 */
[----:B------:R-:W4:Y:S04]  /*df70*/  LDL.LU R9, [R1+0x268] ;  /* 0x0002680001097983 */ /* 0x000f280000300800 */
[----:B------:R-:W-:Y:S04]  /*df80*/  STS.U16 [R15+UR9+0x2f00], R31 ;  /* 0x002f001f0f007988 */ /* 0x000fe80008000409 */
[----:B---3--:R-:W-:Y:S04]  /*df90*/  STS.U16 [R15+UR9+0x3300], R30 ;  /* 0x0033001e0f007988 */ /* 0x008fe80008000409 */
[----:B------:R-:W-:Y:S04]  /*dfa0*/  STS.U16 [R15+UR9+0x3700], R29 ;  /* 0x0037001d0f007988 */ /* 0x000fe80008000409 */
[----:B------:R-:W-:Y:S04]  /*dfb0*/  STS.U16 [R15+UR9+0x3b00], R28 ;  /* 0x003b001c0f007988 */ /* 0x000fe80008000409 */
[----:B------:R-:W-:Y:S04]  /*dfc0*/  STS.U16 [R15+UR9+0x3f00], R27 ;  /* 0x003f001b0f007988 */ /* 0x000fe80008000409 */
[----:B------:R-:W-:Y:S04]  /*dfd0*/  STS.U16 [R15+UR9+0x4300], R26 ;  /* 0x0043001a0f007988 */ /* 0x000fe80008000409 */
[----:B--2---:R-:W-:Y:S04]  /*dfe0*/  STS.U16 [R15+UR9+0x4700], R25 ;  /* 0x004700190f007988 */ /* 0x004fe80008000409 */
[----:B------:R0:W-:Y:S01]  /*dff0*/  STS.U16 [R15+UR9+0x4b00], R24 ;  /* 0x004b00180f007988 */ /* 0x0001e20008000409 */
[----:B----4-:R-:W-:-:S06]  /*e000*/  PRMT R0, RZ, 0x7610, R0 ;  /* 0x00007610ff007816 */ /* 0x010fcc0000000000 */
[----:B------:R-:W2:Y:S01]  /*e010*/  @P0 LDG.E.U16 R0, desc[UR20][R162.64] ;  /* 0x00000014a2000981 */ /* 0x000ea2000c1e1500 */
[----:B0-----:R-:W-:-:S03]  /*e020*/  SHF.R.S32.HI R24, RZ, 0x1f, R5 ;  /* 0x0000001fff187819 */ /* 0x001fc60000011405 */
[----:B------:R0:W-:Y:S04]  /*e030*/  STS.U16 [R15+UR9+0x4f00], R20 ;  /* 0x004f00140f007988 */ /* 0x0001e80008000409 */
[----:B------:R-:W-:Y:S01]  /*e040*/  STS.U16 [R15+UR9+0x5300], R14 ;  /* 0x0053000e0f007988 */ /* 0x000fe20008000409 */
[----:B0-----:R-:W-:-:S03]  /*e050*/  SHF.R.S32.HI R20, RZ, 0x1f, R18 ;  /* 0x0000001fff147819 */ /* 0x001fc60000011412 */
[----:B------:R0:W-:Y:S01]  /*e060*/  STS.U16 [R15+UR9+0x5700], R13 ;  /* 0x0057000d0f007988 */ /* 0x0001e20008000409 */
[----:B------:R-:W-:Y:S02]  /*e070*/  SHF.L.U64.HI R20, R18, 0x1, R20 ;  /* 0x0000000112147819 */ /* 0x000fe40000010214 */
[----:B------:R-:W-:Y:S01]  /*e080*/  SHF.R.S32.HI R18, RZ, 0x1f, R16 ;  /* 0x0000001fff127819 */ /* 0x000fe20000011410 */
[----:B------:R-:W-:Y:S01]  /*e090*/  STS.U16 [R15+UR9+0x5b00], R12 ;  /* 0x005b000c0f007988 */ /* 0x000fe20008000409 */
[----:B0-----:R-:W-:-:S03]  /*e0a0*/  LEA R13, P3, R16, R19, 0x1 ;  /* 0x00000013100d7211 */ /* 0x001fc600078608ff */
[----:B------:R0:W-:Y:S01]  /*e0b0*/  STS.U16 [R15+UR9+0x5f00], R11 ;  /* 0x005f000b0f007988 */ /* 0x0001e20008000409 */
[----:B------:R-:W-:Y:S02]  /*e0c0*/  LEA.HI.X R16, R16, R20, R18, 0x1, P3 ;  /* 0x0000001410107211 */ /* 0x000fe400018f0c12 */
[----:B------:R-:W-:Y:S02]  /*e0d0*/  SHF.R.S32.HI R18, RZ, 0x1f, R165 ;  /* 0x0000001fff127819 */ /* 0x000fe400000114a5 */
[----:B0-----:R-:W-:-:S04]  /*e0e0*/  LEA R11, P3, R165, R19, 0x1 ;  /* 0x00000013a50b7211 */ /* 0x001fc800078608ff */
[----:B------:R-:W-:Y:S02]  /*e0f0*/  LEA.HI.X R165, R165, R20, R18, 0x1, P3 ;  /* 0x00000014a5a57211 */ /* 0x000fe400018f0c12 */
[----:B------:R-:W0:Y:S01]  /*e100*/  S2R R18, SR_TID.X ;  /* 0x0000000000127919 */ /* 0x000e220000002100 */
[----:B------:R-:W-:Y:S04]  /*e110*/  STS.U16 [R15+UR9+0x6300], R10 ;  /* 0x0063000a0f007988 */ /* 0x000fe80008000409 */
[----:B------:R-:W-:Y:S04]  /*e120*/  STS.U16 [R15+UR9+0x6700], R4 ;  /* 0x006700040f007988 */ /* 0x000fe80008000409 */
[----:B------:R1:W-:Y:S02]  /*e130*/  STS.U16 [R15+UR9+0x6b00], R21 ;  /* 0x006b00150f007988 */ /* 0x0003e40008000409 */
[----:B-1----:R-:W1:Y:S02]  /*e140*/  S2R R21, SR_TID.X ;  /* 0x0000000000157919 */ /* 0x002e640000002100 */
[----:B------:R-:W-:Y:S01]  /*e150*/  STS.U16 [R15+UR9+0x6f00], R23 ;  /* 0x006f00170f007988 */ /* 0x000fe20008000409 */
[----:B0-----:R-:W-:-:S03]  /*e160*/  SHF.R.U32.HI R18, RZ, 0x6, R18 ;  /* 0x00000006ff127819 */ /* 0x001fc60000011612 */
[----:B------:R-:W-:Y:S01]  /*e170*/  STS.U16 [R15+UR9+0x7300], R22 ;  /* 0x007300160f007988 */ /* 0x000fe20008000409 */
[----:B------:R-:W-:-:S03]  /*e180*/  SGXT.U32 R18, R18, 0x1 ;  /* 0x000000011212781a */ /* 0x000fc60000000000 */
[----:B------:R0:W-:Y:S01]  /*e190*/  STS.U16 [R15+UR9+0x7700], R2 ;  /* 0x007700020f007988 */ /* 0x0001e20008000409 */
[----:B------:R-:W-:Y:S01]  /*e1a0*/  LOP3.LUT R18, R18, 0x16, RZ, 0xfc, !PT ;  /* 0x0000001612127812 */ /* 0x000fe200078efcff */
[----:B0-----:R-:W0:Y:S04]  /*e1b0*/  S2R R2, SR_TID.X ;  /* 0x0000000000027919 */ /* 0x001e280000002100 */
[----:B------:R-:W-:-:S04]  /*e1c0*/  IMAD R18, R18, R164, RZ ;  /* 0x000000a412127224 */ /* 0x000fc800078e02ff */
[C---:B------:R-:W-:Y:S02]  /*e1d0*/  IMAD.SHL.U32 R31, R18.reuse, 0x2, RZ ;  /* 0x00000002121f7824 */ /* 0x040fe400078e00ff */
[----:B------:R-:W-:Y:S02]  /*e1e0*/  IMAD.HI R39, R18, 0x2, RZ ;  /* 0x0000000212277827 */ /* 0x000fe400078e02ff */
[----:B------:R-:W3:Y:S01]  /*e1f0*/  S2R R18, SR_TID.X ;  /* 0x0000000000127919 */ /* 0x000ee20000002100 */
[--C-:B-1----:R-:W-:Y:S02]  /*e200*/  SHF.R.U32.HI R23, RZ, 0x6, R21.reuse ;  /* 0x00000006ff177819 */ /* 0x102fe40000011615 */
[----:B------:R-:W-:Y:S02]  /*e210*/  SHF.R.U32.HI R21, RZ, 0x6, R21 ;  /* 0x00000006ff157819 */ /* 0x000fe40000011615 */
[----:B------:R-:W-:Y:S02]  /*e220*/  SGXT.U32 R23, R23, 0x1 ;  /* 0x000000011717781a */ /* 0x000fe40000000000 */
[----:B------:R-:W-:-:S02]  /*e230*/  SGXT.U32 R21, R21, 0x1 ;  /* 0x000000011515781a */ /* 0x000fc40000000000 */
[----:B------:R-:W-:Y:S02]  /*e240*/  LOP3.LUT R23, R23, 0x18, RZ, 0xfc, !PT ;  /* 0x0000001817177812 */ /* 0x000fe400078efcff */
[----:B------:R-:W-:-:S03]  /*e250*/  LOP3.LUT R21, R21, 0x1a, RZ, 0xfc, !PT ;  /* 0x0000001a15157812 */ /* 0x000fc600078efcff */
[-C--:B------:R-:W-:Y:S02]  /*e260*/  IMAD R22, R23, R164.reuse, RZ ;  /* 0x000000a417167224 */ /* 0x080fe400078e02ff */
[----:B------:R-:W-:Y:S01]  /*e270*/  IMAD R23, R21, R164, RZ ;  /* 0x000000a415177224 */ /* 0x000fe200078e02ff */
[----:B0-----:R-:W-:-:S04]  /*e280*/  SHF.R.U32.HI R21, RZ, 0x6, R2 ;  /* 0x00000006ff157819 */ /* 0x001fc80000011602 */
[----:B------:R-:W-:-:S04]  /*e290*/  SGXT.U32 R21, R21, 0x1 ;  /* 0x000000011515781a */ /* 0x000fc80000000000 */
[----:B------:R-:W-:Y:S01]  /*e2a0*/  LOP3.LUT R21, R21, 0x1c, RZ, 0xfc, !PT ;  /* 0x0000001c15157812 */ /* 0x000fe200078efcff */
[C---:B------:R-:W-:Y:S01]  /*e2b0*/  IMAD.SHL.U32 R2, R22.reuse, 0x2, RZ ;  /* 0x0000000216027824 */ /* 0x040fe200078e00ff */
[----:B------:R-:W-:Y:S01]  /*e2c0*/  LEA R14, P0, R5, R19, 0x1 ;  /* 0x00000013050e7211 */ /* 0x000fe200078008ff */
[----:B------:R-:W-:-:S04]  /*e2d0*/  IMAD.HI R41, R22, 0x2, RZ ;  /* 0x0000000216297827 */ /* 0x000fc800078e02ff */
[----:B------:R-:W-:Y:S01]  /*e2e0*/  IMAD R22, R21, R164, RZ ;  /* 0x000000a415167224 */ /* 0x000fe200078e02ff */
[----:B---3--:R-:W-:Y:S02]  /*e2f0*/  SHF.R.U32.HI R21, RZ, 0x6, R18 ;  /* 0x00000006ff157819 */ /* 0x008fe40000011612 */
[-C--:B------:R-:W-:Y:S02]  /*e300*/  LEA.HI.X R5, R5, R20.reuse, R24, 0x1, P0 ;  /* 0x0000001405057211 */ /* 0x080fe400000f0c18 */
[----:B------:R-:W-:Y:S02]  /*e310*/  SHF.R.S32.HI R24, RZ, 0x1f, R17 ;  /* 0x0000001fff187819 */ /* 0x000fe40000011411 */
[----:B------:R-:W-:Y:S02]  /*e320*/  LEA R12, P0, R17, R19, 0x1 ;  /* 0x00000013110c7211 */ /* 0x000fe400078008ff */
[----:B------:R-:W-:Y:S02]  /*e330*/  SGXT.U32 R21, R21, 0x1 ;  /* 0x000000011515781a */ /* 0x000fe40000000000 */
[----:B------:R-:W-:-:S02]  /*e340*/  LEA.HI.X R17, R17, R20, R24, 0x1, P0 ;  /* 0x0000001411117211 */ /* 0x000fc400000f0c18 */
[----:B------:R-:W-:Y:S02]  /*e350*/  SHF.R.S32.HI R24, RZ, 0x1f, R9 ;  /* 0x0000001fff187819 */ /* 0x000fe40000011409 */
[----:B------:R-:W-:Y:S02]  /*e360*/  LEA R4, P3, R9, R19, 0x1 ;  /* 0x0000001309047211 */ /* 0x000fe400078608ff */
[----:B------:R-:W-:Y:S02]  /*e370*/  LOP3.LUT R21, R21, 0x20, RZ, 0xfc, !PT ;  /* 0x0000002015157812 */ /* 0x000fe400078efcff */
[----:B------:R-:W-:-:S03]  /*e380*/  LEA.HI.X R9, R9, R20, R24, 0x1, P3 ;  /* 0x0000001409097211 */ /* 0x000fc600018f0c18 */
[----:B------:R-:W-:Y:S01]  /*e390*/  IMAD R24, R21, R164, RZ ;  /* 0x000000a415187224 */ /* 0x000fe200078e02ff */
[----:B------:R-:W-:-:S04]  /*e3a0*/  SHF.R.U32.HI R21, RZ, 0x6, R18 ;  /* 0x00000006ff157819 */ /* 0x000fc80000011612 */
[----:B------:R-:W-:Y:S02]  /*e3b0*/  SGXT.U32 R21, R21, 0x1 ;  /* 0x000000011515781a */ /* 0x000fe40000000000 */
[----:B------:R-:W-:Y:S02]  /*e3c0*/  SHF.R.S32.HI R25, RZ, 0x1f, R8 ;  /* 0x0000001fff197819 */ /* 0x000fe40000011408 */
[C---:B------:R-:W-:Y:S02]  /*e3d0*/  LEA R10, P0, R8.reuse, R19, 0x1 ;  /* 0x00000013080a7211 */ /* 0x040fe400078008ff */
[----:B------:R-:W-:Y:S01]  /*e3e0*/  LOP3.LUT R21, R21, 0x22, RZ, 0xfc, !PT ;  /* 0x0000002215157812 */ /* 0x000fe200078efcff */
[C---:B------:R-:W-:Y:S01]  /*e3f0*/  IMAD.SHL.U32 R38, R23.reuse, 0x2, RZ ;  /* 0x0000000217267824 */ /* 0x040fe200078e00ff */
[----:B------:R-:W-:Y:S01]  /*e400*/  LEA.HI.X R8, R8, R20, R25, 0x1, P0 ;  /* 0x0000001408087211 */ /* 0x000fe200000f0c19 */
[----:B------:R-:W-:-:S04]  /*e410*/  IMAD.HI R25, R23, 0x2, RZ ;  /* 0x0000000217197827 */ /* 0x000fc800078e02ff */
[----:B------:R-:W-:Y:S01]  /*e420*/  IMAD R23, R21, R164, RZ ;  /* 0x000000a415177224 */ /* 0x000fe200078e02ff */
[----:B------:R-:W-:-:S04]  /*e430*/  SHF.R.U32.HI R21, RZ, 0x6, R18 ;  /* 0x00000006ff157819 */ /* 0x000fc80000011612 */
[----:B------:R-:W-:Y:S01]  /*e440*/  SGXT.U32 R21, R21, 0x1 ;  /* 0x000000011515781a */ /* 0x000fe20000000000 */
[----:B------:R-:W-:-:S03]  /*e450*/  IMAD.SHL.U32 R40, R22, 0x2, RZ ;  /* 0x0000000216287824 */ /* 0x000fc600078e00ff */
[----:B------:R-:W-:Y:S01]  /*e460*/  LOP3.LUT R21, R21, 0x24, RZ, 0xfc, !PT ;  /* 0x0000002415157812 */ /* 0x000fe200078efcff */
[----:B------:R-:W-:-:S04]  /*e470*/  IMAD.HI R35, R22, 0x2, RZ ;  /* 0x0000000216237827 */ /* 0x000fc800078e02ff */
[C---:B------:R-:W-:Y:S02]  /*e480*/  IMAD.SHL.U32 R22, R24.reuse, 0x2, RZ ;  /* 0x0000000218167824 */ /* 0x040fe400078e00ff */
[----:B------:R-:W-:-:S04]  /*e490*/  IMAD.HI R37, R24, 0x2, RZ ;  /* 0x0000000218257827 */ /* 0x000fc800078e02ff */
[----:B------:R-:W-:Y:S02]  /*e4a0*/  IMAD R24, R21, R164, RZ ;  /* 0x000000a415187224 */ /* 0x000fe400078e02ff */
[----:B------:R-:W0:Y:S01]  /*e4b0*/  S2R R21, SR_TID.X ;  /* 0x0000000000157919 */ /* 0x000e220000002100 */
[----:B------:R-:W-:-:S04]  /*e4c0*/  SHF.R.U32.HI R18, RZ, 0x6, R18 ;  /* 0x00000006ff127819 */ /* 0x000fc80000011612 */
[----:B------:R-:W-:-:S04]  /*e4d0*/  SGXT.U32 R18, R18, 0x1 ;  /* 0x000000011212781a */ /* 0x000fc80000000000 */
[----:B------:R-:W-:Y:S01]  /*e4e0*/  LOP3.LUT R18, R18, 0x26, RZ, 0xfc, !PT ;  /* 0x0000002612127812 */ /* 0x000fe200078efcff */
[----:B------:R-:W-:-:S04]  /*e4f0*/  IMAD.SHL.U32 R34, R23, 0x2, RZ ;  /* 0x0000000217227824 */ /* 0x000fc800078e00ff */
[----:B------:R-:W-:Y:S02]  /*e500*/  IMAD R18, R18, R164, RZ ;  /* 0x000000a412127224 */ /* 0x000fe400078e02ff */
[----:B------:R-:W-:-:S04]  /*e510*/  IMAD.HI R26, R23, 0x2, RZ ;  /* 0x00000002171a7827 */ /* 0x000fc800078e02ff */
[C---:B------:R-:W-:Y:S02]  /*e520*/  IMAD.SHL.U32 R36, R24.reuse, 0x2, RZ ;  /* 0x0000000218247824 */ /* 0x040fe400078e00ff */
[----:B------:R-:W-:-:S04]  /*e530*/  IMAD.HI R33, R24, 0x2, RZ ;  /* 0x0000000218217827 */ /* 0x000fc800078e02ff */
[C---:B------:R-:W-:Y:S01]  /*e540*/  IMAD.HI R29, R18.reuse, 0x2, RZ ;  /* 0x00000002121d7827 */ /* 0x040fe200078e02ff */
[--C-:B0-----:R-:W-:Y:S02]  /*e550*/  SHF.R.U32.HI R23, RZ, 0x6, R21.reuse ;  /* 0x00000006ff177819 */ /* 0x101fe40000011615 */
[----:B------:R-:W-:Y:S01]  /*e560*/  SHF.R.U32.HI R24, RZ, 0x6, R21 ;  /* 0x00000006ff187819 */ /* 0x000fe20000011615 */
[----:B------:R-:W-:Y:S02]  /*e570*/  IMAD.SHL.U32 R21, R18, 0x2, RZ ;  /* 0x0000000212157824 */ /* 0x000fe400078e00ff */
[----:B------:R-:W0:Y:S01]  /*e580*/  S2R R18, SR_TID.X ;  /* 0x0000000000127919 */ /* 0x000e220000002100 */
[--C-:B------:R-:W-:Y:S02]  /*e590*/  IADD3 R44, P0, P3, R31, UR16, R19.reuse ;  /* 0x000000101f2c7c10 */ /* 0x100fe4000fb1e013 */
[----:B------:R-:W-:Y:S02]  /*e5a0*/  IADD3 R42, P4, P5, R2, UR16, R19 ;  /* 0x00000010022a7c10 */ /* 0x000fe4000fd9e013 */
[----:B------:R-:W-:-:S02]  /*e5b0*/  IADD3.X R45, PT, PT, R39, UR17, R20, P0, P3 ;  /* 0x00000011272d7c10 */ /* 0x000fc400087e6414 */
[--C-:B------:R-:W-:Y:S02]  /*e5c0*/  IADD3 R38, P0, P3, R38, UR16, R19.reuse ;  /* 0x0000001026267c10 */ /* 0x100fe4000fb1e013 */
[--C-:B------:R-:W-:Y:S01]  /*e5d0*/  IADD3.X R43, PT, PT, R41, UR17, R20.reuse, P4, P5 ;  /* 0x00000011292b7c10 */ /* 0x100fe2000a7ea414 */
[----:B------:R1:W-:Y:S01]  /*e5e0*/  STL.64 [R1+0x1f0], R44 ;  /* 0x0001f02c01007387 */ /* 0x0003e20000100a00 */
[----:B------:R-:W-:Y:S02]  /*e5f0*/  IADD3.X R39, PT, PT, R25, UR17, R20, P0, P3 ;  /* 0x0000001119277c10 */ /* 0x000fe400087e6414 */
[----:B------:R-:W-:Y:S02]  /*e600*/  SGXT.U32 R23, R23, 0x1 ;  /* 0x000000011717781a */ /* 0x000fe40000000000 */
[----:B------:R-:W-:Y:S02]  /*e610*/  IADD3 R40, P4, P5, R40, UR16, R19 ;  /* 0x0000001028287c10 */ /* 0x000fe4000fd9e013 */
[----:B------:R-:W-:Y:S01]  /*e620*/  SGXT.U32 R24, R24, 0x1 ;  /* 0x000000011818781a */ /* 0x000fe20000000000 */
[----:B-1----:R1:W5:Y:S04]  /*e630*/  LDL.LU.64 R44, [R1+0x5b0] ;  /* 0x0005b000012c7983 */ /* 0x0023680000300a00 */
[----:B------:R3:W-:Y:S01]  /*e640*/  STL.64 [R1+0x1f8], R42 ;  /* 0x0001f82a01007387 */ /* 0x0007e20000100a00 */
[----:B------:R-:W-:-:S02]  /*e650*/  LOP3.LUT R23, R23, 0x28, RZ, 0xfc, !PT ;  /* 0x0000002817177812 */ /* 0x000fc400078efcff */
[----:B------:R-:W-:Y:S02]  /*e660*/  IADD3.X R41, PT, PT, R35, UR17, R20, P4, P5 ;  /* 0x0000001123297c10 */ /* 0x000fe4000a7ea414 */
[----:B------:R-:W-:Y:S02]  /*e670*/  IADD3 R34, P4, P5, R34, UR16, R19 ;  /* 0x0000001022227c10 */ /* 0x000fe4000fd9e013 */
[----:B------:R-:W-:Y:S01]  /*e680*/  LOP3.LUT R24, R24, 0x2a, RZ, 0xfc, !PT ;  /* 0x0000002a18187812 */ /* 0x000fe200078efcff */
[----:B---3--:R1:W5:Y:S04]  /*e690*/  LDL.LU.64 R42, [R1+0x5a8] ;  /* 0x0005a800012a7983 */ /* 0x0083680000300a00 */
[----:B------:R3:W-:Y:S01]  /*e6a0*/  STL.64 [R1+0x200], R38 ;  /* 0x0002002601007387 */ /* 0x0007e20000100a00 */
[--C-:B0-----:R-:W-:Y:S01]  /*e6b0*/  SHF.R.U32.HI R27, RZ, 0x6, R18.reuse ;  /* 0x00000006ff1b7819 */ /* 0x101fe20000011612 */
[----:B------:R-:W-:Y:S01]  /*e6c0*/  IMAD R23, R23, R164, RZ ;  /* 0x000000a417177224 */ /* 0x000fe200078e02ff */
[----:B------:R-:W-:Y:S01]  /*e6d0*/  SHF.R.U32.HI R18, RZ, 0x6, R18 ;  /* 0x00000006ff127819 */ /* 0x000fe20000011612 */
[----:B------:R0:W-:Y:S01]  /*e6e0*/  STL.64 [R1+0x208], R40 ;  /* 0x0002082801007387 */ /* 0x0001e20000100a00 */
[----:B------:R-:W-:-:S02]  /*e6f0*/  IADD3.X R35, PT, PT, R26, UR17, R20, P4, P5 ;  /* 0x000000111a237c10 */ /* 0x000fc4000a7ea414 */
[----:B---3--:R-:W-:-:S04]  /*e700*/  IADD3 R38, P0, P3, R22, UR16, R19 ;  /* 0x0000001016267c10 */ /* 0x008fc8000fb1e013 */
[--C-:B------:R-:W-:Y:S01]  /*e710*/  IADD3.X R39, PT, PT, R37, UR17, R20.reuse, P0, P3 ;  /* 0x0000001125277c10 */ /* 0x100fe200087e6414 */
[----:B------:R-:W-:Y:S01]  /*e720*/  IMAD R24, R24, R164, RZ ;  /* 0x000000a418187224 */ /* 0x000fe200078e02ff */
[----:B0-----:R1:W5:Y:S01]  /*e730*/  LDL.LU.64 R40, [R1+0x5a0] ;  /* 0x0005a00001287983 */ /* 0x0013620000300a00 */
[----:B------:R-:W-:Y:S01]  /*e740*/  SGXT.U32 R18, R18, 0x1 ;  /* 0x000000011212781a */ /* 0x000fe20000000000 */
[C---:B------:R-:W-:Y:S01]  /*e750*/  IMAD.SHL.U32 R32, R23.reuse, 0x2, RZ ;  /* 0x0000000217207824 */ /* 0x040fe200078e00ff */
[----:B------:R-:W-:Y:S01]  /*e760*/  IADD3 R36, P0, P3, R36, UR16, R19 ;  /* 0x0000001024247c10 */ /* 0x000fe2000fb1e013 */
[----:B------:R0:W-:Y:S01]  /*e770*/  STL.64 [R1+0x210], R38 ;  /* 0x0002102601007387 */ /* 0x0001e20000100a00 */
[----:B------:R-:W-:Y:S01]  /*e780*/  IMAD.SHL.U32 R28, R24, 0x2, RZ ;  /* 0x00000002181c7824 */ /* 0x000fe200078e00ff */
[----:B------:R-:W-:Y:S01]  /*e790*/  LOP3.LUT R18, R18, 0x30, RZ, 0xfc, !PT ;  /* 0x0000003012127812 */ /* 0x000fe200078efcff */
[----:B------:R-:W-:Y:S01]  /*e7a0*/  IMAD.HI R23, R23, 0x2, RZ ;  /* 0x0000000217177827 */ /* 0x000fe200078e02ff */
[----:B------:R-:W-:-:S02]  /*e7b0*/  IADD3.X R37, PT, PT, R33, UR17, R20, P0, P3 ;  /* 0x0000001121257c10 */ /* 0x000fc400087e6414 */
[----:B------:R-:W-:Y:S01]  /*e7c0*/  IADD3 R32, P0, P3, R32, UR16, R19 ;  /* 0x0000001020207c10 */ /* 0x000fe2000fb1e013 */
[----:B0-----:R1:W5:Y:S04]  /*e7d0*/  LDL.LU.64 R38, [R1+0x598] ;  /* 0x0005980001267983 */ /* 0x0013680000300a00 */
[----:B------:R0:W-:Y:S01]  /*e7e0*/  STL.64 [R1+0x218], R34 ;  /* 0x0002182201007387 */ /* 0x0001e20000100a00 */
[----:B------:R-:W-:Y:S01]  /*e7f0*/  IMAD.HI R30, R24, 0x2, RZ ;  /* 0x00000002181e7827 */ /* 0x000fe200078e02ff */
[----:B------:R-:W-:-:S03]  /*e800*/  IADD3.X R33, PT, PT, R23, UR17, R20, P0, P3 ;  /* 0x0000001117217c10 */ /* 0x000fc600087e6414 */
[----:B------:R-:W-:Y:S01]  /*e810*/  IMAD R24, R18, R164, RZ ;  /* 0x000000a412187224 */ /* 0x000fe200078e02ff */
[----:B0-----:R-:W-:-:S04]  /*e820*/  IADD3 R34, P4, P5, R21, UR16, R19 ;  /* 0x0000001015227c10 */ /* 0x001fc8000fd9e013 */
[--C-:B------:R-:W-:Y:S02]  /*e830*/  IADD3.X R35, PT, PT, R29, UR17, R20.reuse, P4, P5 ;  /* 0x000000111d237c10 */ /* 0x100fe4000a7ea414 */
[--C-:B------:R-:W-:Y:S01]  /*e840*/  IADD3 R28, P4, P5, R28, UR16, R19.reuse ;  /* 0x000000101c1c7c10 */ /* 0x100fe2000fd9e013 */
[----:B------:R0:W-:Y:S01]  /*e850*/  STL.64 [R1+0x280], R36 ;  /* 0x0002802401007387 */ /* 0x0001e20000100a00 */
[----:B------:R-:W-:Y:S02]  /*e860*/  IMAD.SHL.U32 R2, R24, 0x2, RZ ;  /* 0x0000000218027824 */ /* 0x000fe400078e00ff */
[----:B------:R-:W-:Y:S01]  /*e870*/  IADD3.X R29, PT, PT, R30, UR17, R20, P4, P5 ;  /* 0x000000111e1d7c10 */ /* 0x000fe2000a7ea414 */
[----:B0-----:R1:W5:Y:S04]  /*e880*/  LDL.LU.64 R36, [R1+0x590] ;  /* 0x0005900001247983 */ /* 0x0013680000300a00 */
[----:B------:R0:W-:Y:S04]  /*e890*/  STL.64 [R1+0x288], R34 ;  /* 0x0002882201007387 */ /* 0x0001e80000100a00 */
[----:B0-----:R1:W5:Y:S04]  /*e8a0*/  LDL.LU.64 R34, [R1+0x588] ;  /* 0x0005880001227983 */ /* 0x0013680000300a00 */
[----:B------:R-:W-:Y:S04]  /*e8b0*/  STL.64 [R1+0x290], R32 ;  /* 0x0002902001007387 */ /* 0x000fe80000100a00 */
[----:B------:R1:W5:Y:S04]  /*e8c0*/  LDL.LU R30, [R1+0x580] ;  /* 0x00058000011e7983 */ /* 0x0003680000300800 */
[----:B------:R0:W-:Y:S02]  /*e8d0*/  STL.64 [R1+0x298], R28 ;  /* 0x0002981c01007387 */ /* 0x0001e40000100a00 */
[----:B0-----:R-:W-:-:S02]  /*e8e0*/  IADD3 R28, P4, P5, R2, UR16, R19 ;  /* 0x00000010021c7c10 */ /* 0x001fc4000fd9e013 */
[----:B------:R-:W3:Y:S01]  /*e8f0*/  LDL R2, [R1+0x2e4] ;  /* 0x0002e40001027983 */ /* 0x000ee20000100800 */
[----:B------:R-:W0:Y:S01]  /*e900*/  S2R R25, SR_TID.X ;  /* 0x0000000000197919 */ /* 0x000e220000002100 */
[----:B------:R-:W4:Y:S01]  /*e910*/  S2R R31, SR_TID.X ;  /* 0x00000000001f7919 */ /* 0x000f220000002100 */
[----:B------:R-:W-:-:S04]  /*e920*/  SGXT.U32 R27, R27, 0x1 ;  /* 0x000000011b1b781a */ /* 0x000fc80000000000 */
[----:B------:R-:W-:Y:S01]  /*e930*/  LOP3.LUT R27, R27, 0x2c, RZ, 0xfc, !PT ;  /* 0x0000002c1b1b7812 */ /* 0x000fe200078efcff */
[----:B------:R-:W1:Y:S01]  /*e940*/  S2R R26, SR_TID.X ;  /* 0x00000000001a7919 */ /* 0x000e620000002100 */
[----:B------:R-:W1:Y:S03]  /*e950*/  S2R R23, SR_TID.X ;  /* 0x0000000000177919 */ /* 0x000e660000002100 */
[----:B------:R-:W-:-:S04]  /*e960*/  IMAD R27, R27, R164, RZ ;  /* 0x000000a41b1b7224 */ /* 0x000fc800078e02ff */
[C---:B------:R-:W-:Y:S02]  /*e970*/  IMAD.SHL.U32 R18, R27.reuse, 0x2, RZ ;  /* 0x000000021b127824 */ /* 0x040fe400078e00ff */
[----:B------:R-:W-:Y:S01]  /*e980*/  IMAD.HI R27, R27, 0x2, RZ ;  /* 0x000000021b1b7827 */ /* 0x000fe200078e02ff */
[----:B0-----:R-:W-:-:S04]  /*e990*/  SHF.R.U32.HI R25, RZ, 0x6, R25 ;  /* 0x00000006ff197819 */ /* 0x001fc80000011619 */
[----:B------:R-:W-:Y:S01]  /*e9a0*/  SGXT.U32 R25, R25, 0x1 ;  /* 0x000000011919781a */ /* 0x000fe20000000000 */
[----:B------:R-:W-:Y:S01]  /*e9b0*/  IMAD.HI R24, R24, 0x2, RZ ;  /* 0x0000000218187827 */ /* 0x000fe200078e02ff */
[----:B------:R-:W-:Y:S02]  /*e9c0*/  IADD3 R32, P3, P0, R18, UR16, R19 ;  /* 0x0000001012207c10 */ /* 0x000fe4000f87e013 */
[----:B------:R-:W-:Y:S02]  /*e9d0*/  LOP3.LUT R25, R25, 0x34, RZ, 0xfc, !PT ;  /* 0x0000003419197812 */ /* 0x000fe400078efcff */
[----:B------:R-:W-:-:S03]  /*e9e0*/  IADD3.X R33, PT, PT, R27, UR17, R20, P3, P0 ;  /* 0x000000111b217c10 */ /* 0x000fc60009fe0414 */
[----:B------:R-:W-:Y:S01]  /*e9f0*/  IMAD R25, R25, R164, RZ ;  /* 0x000000a419197224 */ /* 0x000fe200078e02ff */
[----:B------:R-:W-:Y:S01]  /*ea00*/  IADD3.X R29, PT, PT, R24, UR17, R20, P4, P5 ;  /* 0x00000011181d7c10 */ /* 0x000fe2000a7ea414 */
[----:B------:R0:W-:Y:S02]  /*ea10*/  STL.64 [R1+0x2a0], R32 ;  /* 0x0002a02001007387 */ /* 0x0001e40000100a00 */
[C---:B------:R-:W-:Y:S01]  /*ea20*/  IMAD.SHL.U32 R21, R25.reuse, 0x2, RZ ;  /* 0x0000000219157824 */ /* 0x040fe200078e00ff */
[----:B----4-:R-:W-:Y:S01]  /*ea30*/  SHF.R.U32.HI R31, RZ, 0x6, R31 ;  /* 0x00000006ff1f7819 */ /* 0x010fe2000001161f */
[----:B------:R-:W-:-:S03]  /*ea40*/  IMAD.HI R25, R25, 0x2, RZ ;  /* 0x0000000219197827 */ /* 0x000fc600078e02ff */
[----:B------:R-:W-:Y:S01]  /*ea50*/  SGXT.U32 R31, R31, 0x1 ;  /* 0x000000011f1f781a */ /* 0x000fe20000000000 */
[----:B0-----:R0:W5:Y:S04]  /*ea60*/  LDL.LU.64 R32, [R1+0x578] ;  /* 0x0005780001207983 */ /* 0x0011680000300a00 */
[----:B------:R4:W-:Y:S01]  /*ea70*/  STL.64 [R1+0x2a8], R28 ;  /* 0x0002a81c01007387 */ /* 0x0009e20000100a00 */
[----:B------:R-:W-:Y:S02]  /*ea80*/  LOP3.LUT R31, R31, 0x32, RZ, 0xfc, !PT ;  /* 0x000000321f1f7812 */ /* 0x000fe400078efcff */
[----:B-1----:R-:W-:Y:S02]  /*ea90*/  SHF.R.U32.HI R26, RZ, 0x6, R26 ;  /* 0x00000006ff1a7819 */ /* 0x002fe4000001161a */
[----:B----4-:R-:W-:-:S02]  /*eaa0*/  IADD3 R28, P4, P5, R21, UR16, R19 ;  /* 0x00000010151c7c10 */ /* 0x010fc4000fd9e013 */
[----:B------:R-:W1:Y:S02]  /*eab0*/  S2R R21, SR_TID.X ;  /* 0x0000000000157919 */ /* 0x000e640000002100 */
[----:B------:R-:W-:Y:S02]  /*eac0*/  IADD3.X R29, PT, PT, R25, UR17, R20, P4, P5 ;  /* 0x00000011191d7c10 */ /* 0x000fe4000a7ea414 */
[----:B------:R-:W4:Y:S01]  /*ead0*/  S2R R25, SR_TID.X ;  /* 0x0000000000197919 */ /* 0x000f220000002100 */
[----:B------:R-:W-:Y:S01]  /*eae0*/  SHF.R.U32.HI R23, RZ, 0x6, R23 ;  /* 0x00000006ff177819 */ /* 0x000fe20000011617 */
[----:B------:R-:W-:Y:S01]  /*eaf0*/  IMAD R31, R31, R164, RZ ;  /* 0x000000a41f1f7224 */ /* 0x000fe200078e02ff */
[----:B------:R-:W-:Y:S02]  /*eb00*/  SGXT.U32 R26, R26, 0x1 ;  /* 0x000000011a1a781a */ /* 0x000fe40000000000 */
[----:B------:R-:W-:Y:S01]  /*eb10*/  SGXT.U32 R23, R23, 0x1 ;  /* 0x000000011717781a */ /* 0x000fe20000000000 */
[C---:B------:R-:W-:Y:S01]  /*eb20*/  IMAD.SHL.U32 R22, R31.reuse, 0x2, RZ ;  /* 0x000000021f167824 */ /* 0x040fe200078e00ff */
[----:B------:R-:W-:Y:S01]  /*eb30*/  LOP3.LUT R26, R26, 0x36, RZ, 0xfc, !PT ;  /* 0x000000361a1a7812 */ /* 0x000fe200078efcff */
[----:B------:R-:W-:Y:S01]  /*eb40*/  IMAD.HI R31, R31, 0x2, RZ ;  /* 0x000000021f1f7827 */ /* 0x000fe200078e02ff */
[----:B------:R-:W-:-:S02]  /*eb50*/  LOP3.LUT R23, R23, 0x38, RZ, 0xfc, !PT ;  /* 0x0000003817177812 */ /* 0x000fc400078efcff */
[----:B------:R-:W-:Y:S01]  /*eb60*/  IADD3 R22, P3, P0, R22, UR16, R19 ;  /* 0x0000001016167c10 */ /* 0x000fe2000f87e013 */
[-C--:B------:R-:W-:Y:S02]  /*eb70*/  IMAD R26, R26, R164.reuse, RZ ;  /* 0x000000a41a1a7224 */ /* 0x080fe400078e02ff */
[----:B------:R-:W-:Y:S01]  /*eb80*/  IMAD R27, R23, R164, RZ ;  /* 0x000000a4171b7224 */ /* 0x000fe200078e02ff */
[----:B------:R-:W-:Y:S01]  /*eb90*/  IADD3.X R23, PT, PT, R31, UR17, R20, P3, P0 ;  /* 0x000000111f177c10 */ /* 0x000fe20009fe0414 */
[C---:B------:R-:W-:Y:S01]  /*eba0*/  IMAD.SHL.U32 R18, R26.reuse, 0x2, RZ ;  /* 0x000000021a127824 */ /* 0x040fe200078e00ff */
[----:B------:R0:W5:Y:S01]  /*ebb0*/  LDL.LU R31, [R1+0x570] ;  /* 0x00057000011f7983 */ /* 0x0001620000300800 */
[----:B------:R-:W-:-:S03]  /*ebc0*/  IMAD.HI R26, R26, 0x2, RZ ;  /* 0x000000021a1a7827 */ /* 0x000fc600078e02ff */
[----:B------:R0:W-:Y:S04]  /*ebd0*/  STL.64 [R1+0x2b0], R22 ;  /* 0x0002b01601007387 */ /* 0x0001e80000100a00 */
[----:B------:R2:W-:Y:S01]  /*ebe0*/  STL.64 [R1+0x2b8], R28 ;  /* 0x0002b81c01007387 */ /* 0x0005e20000100a00 */
[----:B0-----:R-:W-:Y:S02]  /*ebf0*/  IADD3 R22, P3, P0, R18, UR16, R19 ;  /* 0x0000001012167c10 */ /* 0x001fe4000f87e013 */
[--C-:B-1----:R-:W-:Y:S02]  /*ec00*/  SHF.R.U32.HI R18, RZ, 0x6, R21.reuse ;  /* 0x00000006ff127819 */ /* 0x102fe40000011615 */
[----:B------:R-:W-:Y:S01]  /*ec10*/  SHF.R.U32.HI R21, RZ, 0x6, R21 ;  /* 0x00000006ff157819 */ /* 0x000fe20000011615 */
[----:B--2---:R0:W5:Y:S01]  /*ec20*/  LDL.LU.64 R28, [R1+0x568] ;  /* 0x00056800011c7983 */ /* 0x0041620000300a00 */
[----:B------:R-:W-:-:S02]  /*ec30*/  IADD3.X R23, PT, PT, R26, UR17, R20, P3, P0 ;  /* 0x000000111a177c10 */ /* 0x000fc40009fe0414 */
[----:B------:R-:W-:Y:S01]  /*ec40*/  SGXT.U32 R18, R18, 0x1 ;  /* 0x000000011212781a */ /* 0x000fe20000000000 */
[----:B------:R0:W5:Y:S01]  /*ec50*/  LDL.LU R26, [R1+0x564] ;  /* 0x00056400011a7983 */ /* 0x0001620000300800 */
[----:B------:R-:W-:-:S03]  /*ec60*/  SGXT.U32 R21, R21, 0x1 ;  /* 0x000000011515781a */ /* 0x000fc60000000000 */
[----:B------:R4:W-:Y:S01]  /*ec70*/  STL.64 [R1+0x2c0], R22 ;  /* 0x0002c01601007387 */ /* 0x0009e20000100a00 */
[----:B------:R-:W-:Y:S02]  /*ec80*/  LOP3.LUT R21, R21, 0x3a, RZ, 0xfc, !PT ;  /* 0x0000003a15157812 */ /* 0x000fe400078efcff */
[----:B------:R-:W-:Y:S01]  /*ec90*/  LOP3.LUT R18, R18, 0x3c, RZ, 0xfc, !PT ;  /* 0x0000003c12127812 */ /* 0x000fe200078efcff */
[----:B------:R-:W-:Y:S01]  /*eca0*/  IMAD.SHL.U32 R24, R27, 0x2, RZ ;  /* 0x000000021b187824 */ /* 0x000fe200078e00ff */
[----:B----4-:R-:W-:Y:S01]  /*ecb0*/  SHF.R.U32.HI R23, RZ, 0x6, R25 ;  /* 0x00000006ff177819 */ /* 0x010fe20000011619 */
[----:B------:R-:W-:-:S03]  /*ecc0*/  IMAD R21, R21, R164, RZ ;  /* 0x000000a415157224 */ /* 0x000fc600078e02ff */
[----:B------:R-:W-:Y:S01]  /*ecd0*/  SGXT.U32 R23, R23, 0x1 ;  /* 0x000000011717781a */ /* 0x000fe20000000000 */
[----:B------:R-:W-:-:S03]  /*ece0*/  IMAD R18, R18, R164, RZ ;  /* 0x000000a412127224 */ /* 0x000fc600078e02ff */
[----:B------:R-:W-:Y:S01]  /*ecf0*/  LOP3.LUT R23, R23, 0x3c, RZ, 0xfc, !PT ;  /* 0x0000003c17177812 */ /* 0x000fe200078efcff */
[----:B------:R-:W-:Y:S01]  /*ed00*/  IMAD.HI R27, R27, 0x2, RZ ;  /* 0x000000021b1b7827 */ /* 0x000fe200078e02ff */
[----:B------:R-:W-:-:S03]  /*ed10*/  IADD3 R24, P4, P5, R24, UR16, R19 ;  /* 0x0000001018187c10 */ /* 0x000fc6000fd9e013 */
[----:B------:R-:W-:Y:S02]  /*ed20*/  IMAD.SHL.U32 R22, R21, 0x2, RZ ;  /* 0x0000000215167824 */ /* 0x000fe400078e00ff */
[----:B------:R-:W-:Y:S02]  /*ed30*/  IMAD.SHL.U32 R18, R18, 0x2, RZ ;  /* 0x0000000212127824 */ /* 0x000fe400078e00ff */
[----:B------:R-:W-:Y:S01]  /*ed40*/  IMAD R23, R23, R164, RZ ;  /* 0x000000a417177224 */ /* 0x000fe200078e02ff */
[--C-:B------:R-:W-:Y:S01]  /*ed50*/  IADD3.X R25, PT, PT, R27, UR17, R20.reuse, P4, P5 ;  /* 0x000000111b197c10 */ /* 0x100fe2000a7ea414 */
[----:B------:R-:W-:Y:S01]  /*ed60*/  IMAD.HI R21, R21, 0x2, RZ ;  /* 0x0000000215157827 */ /* 0x000fe200078e02ff */
[--C-:B------:R-:W-:Y:S01]  /*ed70*/  IADD3 R22, P3, P0, R22, UR16, R19.reuse ;  /* 0x0000001016167c10 */ /* 0x100fe2000f87e013 */
[----:B------:R0:W5:Y:S01]  /*ed80*/  LDL.LU R27, [R1+0x560] ;  /* 0x00056000011b7983 */ /* 0x0001620000300800 */
[----:B------:R-:W-:Y:S01]  /*ed90*/  IADD3 R18, P4, P5, R18, UR16, R19 ;  /* 0x0000001012127c10 */ /* 0x000fe2000fd9e013 */
[----:B------:R-:W-:Y:S01]  /*eda0*/  IMAD.HI R19, R23, 0x2, RZ ;  /* 0x0000000217137827 */ /* 0x000fe200078e02ff */
[--C-:B------:R-:W-:Y:S01]  /*edb0*/  IADD3.X R23, PT, PT, R21, UR17, R20.reuse, P3, P0 ;  /* 0x0000001115177c10 */ /* 0x100fe20009fe0414 */
[----:B------:R1:W-:Y:S03]  /*edc0*/  STL.64 [R1+0x2c8], R24 ;  /* 0x0002c81801007387 */ /* 0x0003e60000100a00 */
[----:B------:R-:W-:-:S02]  /*edd0*/  IADD3.X R19, PT, PT, R19, UR17, R20, P4, P5 ;  /* 0x0000001113137c10 */ /* 0x000fc4000a7ea414 */
[----:B------:R-:W-:Y:S01]  /*ede0*/  IADD3 R20, P6, PT, R14, UR16, RZ ;  /* 0x000000100e147c10 */ /* 0x000fe2000ffde0ff */
[----:B------:R-:W-:Y:S04]  /*edf0*/  STS.U16 [R15+UR9+0x7b00], R0 ;  /* 0x007b00000f007988 */ /* 0x000fe80008000409 */
[----:B-1----:R0:W5:Y:S04]  /*ee00*/  LDL.LU.64 R24, [R1+0x558] ;  /* 0x0005580001187983 */ /* 0x0021680000300a00 */
[----:B------:R1:W-:Y:S01]  /*ee10*/  STL.64 [R1+0x2d0], R22 ;  /* 0x0002d01601007387 */ /* 0x0003e20000100a00 */
[----:B------:R-:W-:-:S02]  /*ee20*/  IADD3.X R21, PT, PT, R5, UR17, RZ, P6, !PT ;  /* 0x0000001105157c10 */ /* 0x000fc4000b7fe4ff */
[----:B------:R-:W-:Y:S01]  /*ee30*/  IADD3 R14, P4, PT, R12, UR16, RZ ;  /* 0x000000100c0e7c10 */ /* 0x000fe2000ff9e0ff */
[----:B------:R2:W-:Y:S06]  /*ee40*/  MEMBAR.ALL.CTA ;  /* 0x0000000000007992 */ /* 0x0005ec0000008000 */
[----:B--2---:R-:W2:Y:S04]  /*ee50*/  FENCE.VIEW.ASYNC.S ;  /* 0x00000000000073c6 */ /* 0x004ea80000000000 */
[----:B-1----:R0:W5:Y:S04]  /*ee60*/  LDL.LU.64 R22, [R1+0x550] ;  /* 0x0005500001167983 */ /* 0x0021680000300a00 */
[----:B------:R1:W-:Y:S01]  /*ee70*/  STL.64 [R1+0x2d8], R18 ;  /* 0x0002d81201007387 */ /* 0x0003e20000100a00 */
[----:B------:R-:W-:-:S02]  /*ee80*/  IADD3 R12, P3, PT, R11, UR16, RZ ;  /* 0x000000100b0c7c10 */ /* 0x000fc4000ff7e0ff */
[----:B------:R-:W-:Y:S01]  /*ee90*/  IADD3.X R15, PT, PT, R17, UR17, RZ, P4, !PT ;  /* 0x00000011110f7c10 */ /* 0x000fe2000a7fe4ff */
[----:B------:R4:W-:Y:S01]  /*eea0*/  STL.64 [R1+0x1c0], R20 ;  /* 0x0001c01401007387 */ /* 0x0009e20000100a00 */
[----:B-1----:R-:W-:-:S04]  /*eeb0*/  IADD3 R18, P5, PT, R13, UR16, RZ ;  /* 0x000000100d127c10 */ /* 0x002fc8000ffbe0ff */
[----:B------:R-:W-:Y:S01]  /*eec0*/  IADD3.X R19, PT, PT, R16, UR17, RZ, P5, !PT ;  /* 0x0000001110137c10 */ /* 0x000fe2000affe4ff */
[----:B----4-:R0:W5:Y:S01]  /*eed0*/  LDL.LU.64 R20, [R1+0x548] ;  /* 0x0005480001147983 */ /* 0x0101620000300a00 */
[----:B------:R-:W-:-:S03]  /*eee0*/  IADD3 R10, P0, PT, R10, UR16, RZ ;  /* 0x000000100a0a7c10 */ /* 0x000fc6000ff1e0ff */
[----:B------:R0:W5:Y:S01]  /*eef0*/  LDL.LU R16, [R1+0x540] ;  /* 0x0005400001107983 */ /* 0x0001620000300800 */
[----:B------:R-:W-:-:S03]  /*ef00*/  IADD3.X R13, PT, PT, R165, UR17, RZ, P3, !PT ;  /* 0x00000011a50d7c10 */ /* 0x000fc60009ffe4ff */
[----:B------:R1:W-:Y:S01]  /*ef10*/  STL.64 [R1+0x1c8], R18 ;  /* 0x0001c81201007387 */ /* 0x0003e20000100a00 */
[----:B------:R-:W-:Y:S02]  /*ef20*/  IADD3 R4, P6, PT, R4, UR16, RZ ;  /* 0x0000001004047c10 */ /* 0x000fe4000ffde0ff */
[----:B------:R-:W-:Y:S02]  /*ef30*/  IADD3.X R11, PT, PT, R8, UR17, RZ, P0, !PT ;  /* 0x00000011080b7c10 */ /* 0x000fe400087fe4ff */
[----:B------:R-:W-:Y:S01]  /*ef40*/  IADD3.X R5, PT, PT, R9, UR17, RZ, P6, !PT ;  /* 0x0000001109057c10 */ /* 0x000fe2000b7fe4ff */
[----:B-1----:R0:W5:Y:S04]  /*ef50*/  LDL.LU.64 R18, [R1+0x538] ;  /* 0x0005380001127983 */ /* 0x0021680000300a00 */
[----:B------:R0:W5:Y:S04]  /*ef60*/  LDL.LU R17, [R1+0x530] ;  /* 0x0005300001117983 */ /* 0x0001680000300800 */
[----:B------:R1:W-:Y:S04]  /*ef70*/  STL.64 [R1+0x1d0], R14 ;  /* 0x0001d00e01007387 */ /* 0x0003e80000100a00 */
[----:B-1----:R0:W5:Y:S04]  /*ef80*/  LDL.LU.64 R14, [R1+0x528] ;  /* 0x00052800010e7983 */ /* 0x0021680000300a00 */
[----:B------:R-:W4:Y:S04]  /*ef90*/  LDL.LU R165, [R1+0x520] ;  /* 0x0005200001a57983 */ /* 0x000f280000300800 */
[----:B------:R1:W-:Y:S04]  /*efa0*/  STL.64 [R1+0x1d8], R12 ;  /* 0x0001d80c01007387 */ /* 0x0003e80000100a00 */
[----:B-1----:R0:W5:Y:S04]  /*efb0*/  LDL.LU.64 R12, [R1+0x518] ;  /* 0x00051800010c7983 */ /* 0x0021680000300a00 */
[----:B------:R0:W5:Y:S01]  /*efc0*/  LDL.LU R8, [R1+0x510] ;  /* 0x0005100001087983 */ /* 0x0001620000300800 */
[----:B---3--:R-:W-:-:S04]  /*efd0*/  SHF.R.S32.HI R0, RZ, 0x1f, R2 ;  /* 0x0000001fff007819 */ /* 0x008fc80000011402 */
[----:B------:R-:W-:-:S04]  /*efe0*/  LEA.HI R0, R0, R2, RZ, 0x6 ;  /* 0x0000000200007211 */ /* 0x000fc800078f30ff */
[----:B------:R-:W-:-:S04]  /*eff0*/  SHF.R.S32.HI R0, RZ, 0x6, R0 ;  /* 0x00000006ff007819 */ /* 0x000fc80000011400 */
[----:B------:R-:W-:Y:S01]  /*f000*/  VIMNMX R0, PT, PT, R0, 0x1, !PT ;  /* 0x0000000100007848 */ /* 0x000fe20007fe0100 */
[----:B------:R1:W-:Y:S01]  /*f010*/  STL.64 [R1+0x1e0], R10 ;  /* 0x0001e00a01007387 */ /* 0x0003e20000100a00 */
[----:B------:R-:W-:-:S03]  /*f020*/  ISETP.LT.OR P0, PT, R2, 0x40, P2 ;  /* 0x000000400200780c */ /* 0x000fc60001701670 */
[----:B------:R-:W-:Y:S01]  /*f030*/  VIADD R0, R0, 0xffffffff ;  /* 0xffffffff00007836 */ /* 0x000fe20000000000 */
[----:B-1----:R0:W5:Y:S04]  /*f040*/  LDL.LU.64 R10, [R1+0x508] ;  /* 0x00050800010a7983 */ /* 0x0021680000300a00 */
[----:B------:R0:W5:Y:S01]  /*f050*/  LDL.LU R9, [R1+0x500] ;  /* 0x0005000001097983 */ /* 0x0001620000300800 */
[----:B------:R-:W-:-:S03]  /*f060*/  ISETP.NE.U32.AND P3, PT, R0, RZ, PT ;  /* 0x000000ff0000720c */ /* 0x000fc60003f65070 */
[----:B------:R1:W-:Y:S04]  /*f070*/  STL.64 [R1+0x1e8], R4 ;  /* 0x0001e80401007387 */ /* 0x0003e80000100a00 */
[----:B-1----:R0:W5:Y:S04]  /*f080*/  LDL.LU.64 R4, [R1+0x4f8] ;  /* 0x0004f80001047983 */ /* 0x0021680000300a00 */
[----:B------:R0:W5:Y:S04]  /*f090*/  LDL.LU R2, [R1+0x4f0] ;  /* 0x0004f00001027983 */ /* 0x0001680000300800 */
[----:B------:R1:W-:Y:S04]  /*f0a0*/  STL [R1+0x220], R0 ;  /* 0x0002200001007387 */ /* 0x0003e80000100800 */
[----:B-1----:R0:W5:Y:S01]  /*f0b0*/  LDL.LU R0, [R1+0x4ec] ;  /* 0x0004ec0001007983 */ /* 0x0021620000300800 */
[----:B------:R-:W-:-:S02]  /*f0c0*/  UIADD3 UR7, UPT, UPT, UR9, 0x8000, URZ ;  /* 0x0000800009077890 */ /* 0x000fc4000fffe0ff */
[----:B------:R-:W-:Y:S02]  /*f0d0*/  UIADD3 UR6, UPT, UPT, UR9, 0x12000, URZ ;  /* 0x0001200009067890 */ /* 0x000fe4000fffe0ff */
[----:B------:R-:W-:Y:S02]  /*f0e0*/  USHF.R.U32.HI UR7, URZ, 0x4, UR7 ;  /* 0x00000004ff077899 */ /* 0x000fe40008011607 */
[----:B------:R-:W-:Y:S02]  /*f0f0*/  USHF.R.U32.HI UR6, URZ, 0x4, UR6 ;  /* 0x00000004ff067899 */ /* 0x000fe40008011606 */
[----:B------:R-:W-:Y:S02]  /*f100*/  USGXT.U32 UR12, UR7, 0xe ;  /* 0x0000000e070c789a */ /* 0x000fe40008000000 */
[----:B------:R-:W-:Y:S02]  /*f110*/  USGXT.U32 UR14, UR6, 0xe ;  /* 0x0000000e060e789a */ /* 0x000fe40008000000 */
[----:B------:R-:W-:-:S02]  /*f120*/  UIADD3 UR24, UP2, UPT, UR12, 0x2, URZ ;  /* 0x000000020c187890 */ /* 0x000fc4000ff5e0ff */
[----:B------:R-:W-:Y:S01]  /*f130*/  UIADD3 UR22, UP1, UPT, UR14, 0x80, URZ ;  /* 0x000000800e167890 */ /* 0x000fe2000ff3e0ff */
[----:B------:R-:W-:Y:S01]  /*f140*/  UMOV UR4, URZ ;  /* 0x000000ff00047c82 */ /* 0x000fe20008000000 */
[----:B------:R-:W-:Y:S02]  /*f150*/  UMOV UR5, URZ ;  /* 0x000000ff00057c82 */ /* 0x000fe40008000000 */
[----:B------:R-:W-:Y:S02]  /*f160*/  UIADD3.X UR23, UPT, UPT, UR4, 0x40004040, URZ, UP1, !UPT ;  /* 0x4000404004177890 */ /* 0x000fe40008ffe4ff */
[----:B------:R-:W-:Y:S01]  /*f170*/  UIADD3.X UR25, UPT, UPT, UR5, 0x40004040, URZ, UP2, !UPT ;  /* 0x4000404005197890 */ /* 0x000fe200097fe4ff */
[----:B------:R-:W-:Y:S01]  /*f180*/  UMOV UR6, URZ ;  /* 0x000000ff00067c82 */ /* 0x000fe20008000000 */
[----:B------:R-:W-:Y:S02]  /*f190*/  IMAD.SHL.U32 R164, R164, 0x40, RZ ;  /* 0x00000040a4a47824 */ /* 0x000fe400078e00ff */
[----:B----4-:R-:W-:Y:S01]  /*f1a0*/  IMAD.SHL.U32 R165, R165, 0x40, RZ ;  /* 0x00000040a5a57824 */ /* 0x010fe200078e00ff */
[----:B--2---:R-:W-:Y:S06]  /*f1b0*/  BAR.SYNC.DEFER_BLOCKING 0x0 ;  /* 0x0000000000007b1d */ /* 0x004fec0000010000 */
[----:B0-----:R-:W-:Y:S05]  /*f1c0*/  @P0 BRA `(.L_x_6) ;  /* 0x0000000000840947 */ /* 0x001fea0003800000 */
        /* <DEDUP_REMOVED lines=8> */
[----:B------:R-:W-:Y:S01]  /*f250*/  UMOV UR38, 0x0 ;  /* 0x0000000000267882 */ /* 0x000fe20000000000 */
[----:B------:R-:W-:Y:S02]  /*f260*/  UIADD3.X UR35, UPT, UPT, UR4, 0x40004040, URZ, UP2, !UPT ;  /* 0x4000404004237890 */ /* 0x000fe400097fe4ff */
[----:B------:R-:W-:Y:S02]  /*f270*/  UIADD3.X UR37, UPT, UPT, UR4, 0x40004040, URZ, UP1, !UPT ;  /* 0x4000404004257890 */ /* 0x000fe40008ffe4ff */
[----:B------:R-:W-:Y:S02]  /*f280*/  UIADD3.64 UR28, UPT, UPT, UR34, 0x2, URZ ;  /* 0x00000002221c7897 */ /* 0x000fe4000fffe0ff */
[----:B------:R-:W-:Y:S02]  /*f290*/  UIADD3.64 UR26, UPT, UPT, UR36, 0x80, URZ ;  /* 0x00000080241a7897 */ /* 0x000fe4000fffe0ff */
[----:B------:R-:W-:-:S02]  /*f2a0*/  UIADD3.64 UR32, UPT, UPT, UR34, 0x4, URZ ;  /* 0x0000000422207897 */ /* 0x000fc4000fffe0ff */
[----:B------:R-:W-:Y:S01]  /*f2b0*/  UIADD3.64 UR30, UPT, UPT, UR36, 0x100, URZ ;  /* 0x00000100241e7897 */ /* 0x000fe2000fffe0ff */
[----:B------:R-:W-:Y:S01]  /*f2c0*/  UMOV UR39, 0x4408490 ;  /* 0x0440849000277882 */ /* 0x000fe20000000000 */
[----:B------:R-:W-:Y:S01]  /*f2d0*/  UMOV UR19, 0x40004040 ;  /* 0x4000404000137882 */ /* 0x000fe20000000000 */
[----:B------:R-:W-:Y:S01]  /*f2e0*/  UMOV UR17, 0x40004040 ;  /* 0x4000404000117882 */ /* 0x000fe20000000000 */
[----:B------:R-:W-:Y:S01]  /*f2f0*/  UMOV UR40, 0x0 ;  /* 0x0000000000287882 */ /* 0x000fe20000000000 */
[----:B------:R-:W-:Y:S01]  /*f300*/  UMOV UR41, 0x4408490 ;  /* 0x0440849000297882 */ /* 0x000fe20000000000 */
[----:B------:R-:W-:Y:S01]  /*f310*/  UMOV UR42, 0x0 ;  /* 0x00000000002a7882 */ /* 0x000fe20000000000 */
[----:B------:R-:W-:Y:S01]  /*f320*/  UMOV UR43, 0x4408490 ;  /* 0x04408490002b7882 */ /* 0x000fe20000000000 */
[----:B------:R-:W-:Y:S01]  /*f330*/  UMOV UR4, UR11 ;  /* 0x0000000b00047c82 */ /* 0x000fe20008000000 */
[----:B------:R-:W-:Y:S01]  /*f340*/  UMOV UR5, URZ ;  /* 0x000000ff00057c82 */ /* 0x000fe20008000000 */
[----:B------:R0:W-:Y:S01]  /*f350*/  UTCHMMA gdesc[UR16], gdesc[UR18], tmem[UR8], tmem[UR38], idesc[UR39], !UPT ;  /* 0x00ff2612100075ea */ /* 0x0001e2000f800008 */
[----:B------:R-:W-:Y:S01]  /*f360*/  UMOV UR44, 0x0 ;  /* 0x00000000002c7882 */ /* 0x000fe20000000000 */
[----:B------:R-:W-:Y:S01]  /*f370*/  UMOV UR45, 0x4408490 ;  /* 0x04408490002d7882 */ /* 0x000fe20000000000 */
[----:B------:R0:W-:Y:S01]  /*f380*/  UTCHMMA gdesc[UR36], gdesc[UR34], tmem[UR8], tmem[UR40], idesc[UR41], UPT ;  /* 0x00ff2822240075ea */ /* 0x0001e2000b800008 */
[----:B------:R-:W-:Y:S01]  /*f390*/  UMOV UR4, UR4 ;  /* 0x0000000400047c82 */ /* 0x000fe20008000000 */
[----:B------:R0:W-:Y:S01]  /*f3a0*/  UTCHMMA gdesc[UR26], gdesc[UR28], tmem[UR8], tmem[UR42], idesc[UR43], UPT ;  /* 0x00ff2a1c1a0075ea */ /* 0x0001e2000b800008 */
[----:B------:R0:W-:Y:S01]  /*f3b0*/  UTCHMMA gdesc[UR30], gdesc[UR32], tmem[UR8], tmem[UR44], idesc[UR45], UPT ;  /* 0x00ff2c201e0075ea */ /* 0x0001e2000b800008 */
[----:B------:R0:W-:Y:S01]  /*f3c0*/  UTCBAR [UR4], URZ ;  /* 0x000000ff040073e9 */ /* 0x0001e200080000ff */
[----:B------:R-:W-:Y:S01]  /*f3d0*/  NOP ;  /* 0x0000000000007918 */ /* 0x000fe20000000000 */
.L_x_6:
[----:B------:R-:W-:Y:S05]  /*f3e0*/  @!P3 BRA `(.L_x_7) ;  /* 0x000000540030b947 */ /* 0x000fea0003800000 */
[----:B-----5:R-:W-:Y:S01]  /*f3f0*/  VIADD R2, R2, 0xffffffc0 ;  /* 0xffffffc002027836 */ /* 0x020fe20000000000 */
[----:B------:R1:W-:Y:S01]  /*f400*/  STL.64 [R1+0x4f0], R4 ;  /* 0x0004f00401007387 */ /* 0x0003e20000100a00 */
[----:B0-----:R-:W-:Y:S02]  /*f410*/  UIADD3.64 UR18, UPT, UPT, UR22, 0x80, URZ ;  /* 0x0000008016127897 */ /* 0x001fe4000fffe0ff */
[----:B------:R-:W-:Y:S01]  /*f420*/  UIADD3.64 UR26, UPT, UPT, UR24, 0x2, URZ ;  /* 0x00000002181a7897 */ /* 0x000fe2000fffe0ff */
[----:B------:R-:W-:Y:S01]  /*f430*/  R2UR UR32, R2 ;  /* 0x00000000022072ca */ /* 0x000fe200000e0000 */
[----:B------:R-:W-:Y:S01]  /*f440*/  UIADD3.64 UR28, UPT, UPT, UR22, 0x100, URZ ;  /* 0x00000100161c7897 */ /* 0x000fe2000fffe0ff */
[----:B------:R-:W2:Y:S01]  /*f450*/  LDL.LU R2, [R1+0x220] ;  /* 0x0002200001027983 */ /* 0x000ea20000300800 */
[----:B------:R-:W-:-:S03]  /*f460*/  UIADD3.64 UR30, UPT, UPT, UR24, 0x4, URZ ;  /* 0x00000004181e7897 */ /* 0x000fc6000fffe0ff */
[----:B-1----:R-:W3:Y:S04]  /*f470*/  LDL.LU.64 R4, [R1+0x1c0] ;  /* 0x0001c00001047983 */ /* 0x002ee80000300a00 */
[----:B--2---:R-:W-:Y:S04]  /*f480*/  STL [R1+0x2e0], R2 ;  /* 0x0002e00201007387 */ /* 0x004fe80000100800 */
[----:B---3--:R0:W-:Y:S04]  /*f490*/  STL.64 [R1+0x278], R4 ;  /* 0x0002780401007387 */ /* 0x0081e80000100a00 */
[----:B0-----:R-:W2:Y:S04]  /*f4a0*/  LDL.LU.64 R4, [R1+0x1c8] ;  /* 0x0001c80001047983 */ /* 0x001ea80000300a00 */
[----:B--2---:R0:W-:Y:S04]  /*f4b0*/  STL.64 [R1+0x270], R4 ;  /* 0x0002700401007387 */ /* 0x0041e80000100a00 */
        /* <DEDUP_REMOVED lines=44> */
[----:B0-----:R0:W5:Y:S01]  /*f780*/  LDL.LU.64 R4, [R1+0x4f0] ;  /* 0x0004f00001047983 */ /* 0x0011620000300a00 */
[----:B------:R-:W-:Y:S01]  /*f790*/  UMOV UR5, 0x1 ;  /* 0x0000000100057882 */ /* 0x000fe20000000000 */
[----:B------:R-:W-:-:S05]  /*f7a0*/  UMOV UR4, URZ ;  /* 0x000000ff00047c82 */ /* 0x000fca0008000000 */
.L_x_10:
[----:B-1---5:R1:W-:Y:S04]  /*f7b0*/  STL.64 [R1+0x520], R14 ;  /* 0x0005200e01007387 */ /* 0x0223e80000100a00 */
[----:B-1----:R-:W2:Y:S04]  /*f7c0*/  LDL.LU.64 R14, [R1+0x240] ;  /* 0x00024000010e7983 */ /* 0x002ea80000300a00 */
[----:B------:R1:W-:Y:S04]  /*f7d0*/  STL.64 [R1+0x518], R12 ;  /* 0x0005180c01007387 */ /* 0x0003e80000100a00 */
[----:B-1----:R-:W3:Y:S04]  /*f7e0*/  LDL.LU.64 R12, [R1+0x260] ;  /* 0x00026000010c7983 */ /* 0x002ee80000300a00 */
[----:B------:R-:W-:Y:S04]  /*f7f0*/  STL [R1+0x510], R11 ;  /* 0x0005100b01007387 */ /* 0x000fe80000100800 */
[----:B------:R-:W-:Y:S04]  /*f800*/  STL [R1+0x50c], R10 ;  /* 0x00050c0a01007387 */ /* 0x000fe80000100800 */
[----:B-----5:R-:W-:Y:S04]  /*f810*/  STL [R1+0x508], R5 ;  /* 0x0005080501007387 */ /* 0x020fe80000100800 */
[----:B------:R1:W-:Y:S04]  /*f820*/  STL.64 [R1+0x500], R8 ;  /* 0x0005000801007387 */ /* 0x0003e80000100a00 */
[----:B-1----:R-:W4:Y:S04]  /*f830*/  LDL.LU.64 R8, [R1+0x278] ;  /* 0x0002780001087983 */ /* 0x002f280000300a00 */
[----:B------:R1:W-:Y:S04]  /*f840*/  STL.64 [R1+0x4f8], R6 ;  /* 0x0004f80601007387 */ /* 0x0003e80000100a00 */
[----:B-1----:R-:W4:Y:S01]  /*f850*/  LDL.LU.64 R6, [R1+0x1b8] ;  /* 0x0001b80001067983 */ /* 0x002f220000300a00 */
[----:B------:R-:W-:Y:S01]  /*f860*/  USHF.L.U32 UR6, UR6, 0x1f, URZ ;  /* 0x0000001f06067899 */ /* 0x000fe200080006ff */
[----:B------:R-:W1:Y:S05]  /*f870*/  S2R R11, SR_TID.X ;  /* 0x00000000000b7919 */ /* 0x000e6a0000002100 */
[----:B------:R-:W-:Y:S01]  /*f880*/  IMAD.U32 R2, RZ, RZ, UR6 ;  /* 0x00000006ff027e24 */ /* 0x000fe2000f8e00ff */
[----:B------:R-:W-:Y:S03]  /*f890*/  STL [R1+0x4f4], R4 ;  /* 0x0004f40401007387 */ /* 0x000fe60000100800 */
[----:B------:R1:W0:Y:S01]  /*f8a0*/  SYNCS.PHASECHK.TRANS64.TRYWAIT P6, [UR11], R2 ;  /* 0x00000002ff0075a7 */ /* 0x00022200080c110b */
[----:B------:R-:W-:Y:S04]  /*f8b0*/  STL [R1+0x4f0], R3 ;  /* 0x0004f00301007387 */ /* 0x000fe80000100800 */
[----:B------:R-:W-:Y:S04]  /*f8c0*/  STL [R1+0x4ec], R0 ;  /* 0x0004ec0001007387 */ /* 0x000fe80000100800 */
[----:B------:R1:W-:Y:S02]  /*f8d0*/  STL [R1+0x28c], R2 ;  /* 0x00028c0201007387 */ /* 0x0003e40000100800 */
[----:B-1----:R-:W-:-:S02]  /*f8e0*/  SHF.R.U32.HI R2, RZ, 0x6, R11 ;  /* 0x00000006ff027819 */ /* 0x002fc4000001160b */
[--C-:B------:R-:W-:Y:S02]  /*f8f0*/  SHF.R.U32.HI R5, RZ, 0x6, R11.reuse ;  /* 0x00000006ff057819 */ /* 0x100fe4000001160b */
[--C-:B------:R-:W-:Y:S02]  /*f900*/  SHF.R.U32.HI R10, RZ, 0x6, R11.reuse ;  /* 0x00000006ff0a7819 */ /* 0x100fe4000001160b */
[----:B------:R-:W-:Y:S02]  /*f910*/  SHF.R.U32.HI R11, RZ, 0x6, R11 ;  /* 0x00000006ff0b7819 */ /* 0x000fe4000001160b */
[----:B------:R-:W-:Y:S02]  /*f920*/  SGXT.U32 R10, R10, 0x1 ;  /* 0x000000010a0a781a */ /* 0x000fe40000000000 */
[----:B------:R-:W-:Y:S02]  /*f930*/  SGXT.U32 R11, R11, 0x1 ;  /* 0x000000010b0b781a */ /* 0x000fe40000000000 */
[----:B------:R-:W-:-:S02]  /*f940*/  SGXT.U32 R5, R5, 0x1 ;  /* 0x000000010505781a */ /* 0x000fc40000000000 */
[----:B------:R-:W-:Y:S02]  /*f950*/  LOP3.LUT R11, R11, 0x8, RZ, 0xfc, !PT ;  /* 0x000000080b0b7812 */ /* 0x000fe400078efcff */
[----:B------:R-:W-:Y:S02]  /*f960*/  LOP3.LUT R10, R10, 0x10, RZ, 0xfc, !PT ;  /* 0x000000100a0a7812 */ /* 0x000fe400078efcff */
[----:B------:R-:W-:Y:S02]  /*f970*/  LOP3.LUT R5, R5, 0x18, RZ, 0xfc, !PT ;  /* 0x0000001805057812 */ /* 0x000fe400078efcff */
[----:B------:R-:W-:Y:S02]  /*f980*/  ISETP.GE.AND P4, PT, R11, UR32, PT ;  /* 0x000000200b007c0c */ /* 0x000fe4000bf86270 */
[----:B------:R-:W-:Y:S02]  /*f990*/  ISETP.GE.AND P3, PT, R10, UR32, PT ;  /* 0x000000200a007c0c */ /* 0x000fe4000bf66270 */
[----:B------:R-:W-:-:S02]  /*f9a0*/  ISETP.GE.AND P0, PT, R5, UR32, PT ;  /* 0x0000002005007c0c */ /* 0x000fc4000bf06270 */
[----:B------:R-:W-:Y:S02]  /*f9b0*/  PRMT R4, RZ, 0x7610, R4 ;  /* 0x00007610ff047816 */ /* 0x000fe40000000004 */
[----:B------:R-:W-:Y:S02]  /*f9c0*/  PRMT R3, RZ, 0x7610, R3 ;  /* 0x00007610ff037816 */ /* 0x000fe40000000003 */
[----:B------:R-:W-:Y:S02]  /*f9d0*/  PRMT R0, RZ, 0x7610, R0 ;  /* 0x00007610ff007816 */ /* 0x000fe40000000000 */
[----:B------:R-:W-:Y:S01]  /*f9e0*/  SGXT.U32 R2, R2, 0x1 ;  /* 0x000000010202781a */ /* 0x000fe20000000000 */
[----:B--2---:R-:W-:-:S05]  /*f9f0*/  IMAD.WIDE R14, R164, 0x2, R14 ;  /* 0x00000002a40e7825 */ /* 0x004fca00078e020e */
[----:B------:R1:W-:Y:S01]  /*fa00*/  STL.64 [R1+0x240], R14 ;  /* 0x0002400e01007387 */ /* 0x0003e20000100a00 */
[----:B---3--:R-:W-:-:S03]  /*fa10*/  IMAD.WIDE R12, R164, 0x2, R12 ;  /* 0x00000002a40c7825 */ /* 0x008fc600078e020c */
[----:B-1----:R1:W5:Y:S01]  /*fa20*/  LDL.LU.64 R14, [R1+0x520] ;  /* 0x00052000010e7983 */ /* 0x0023620000300a00 */
[----:B------:R-:W-:-:S03]  /*fa30*/  ISETP.GE.AND P5, PT, R2, UR32, PT ;  /* 0x0000002002007c0c */ /* 0x000fc6000bfa6270 */
[----:B------:R2:W-:Y:S04]  /*fa40*/  STL.64 [R1+0x260], R12 ;  /* 0x0002600c01007387 */ /* 0x0005e80000100a00 */
[----:B--2---:R1:W5:Y:S04]  /*fa50*/  LDL.LU.64 R12, [R1+0x518] ;  /* 0x00051800010c7983 */ /* 0x0043680000300a00 */
[----:B------:R1:W5:Y:S04]  /*fa60*/  LDL.LU R11, [R1+0x510] ;  /* 0x00051000010b7983 */ /* 0x0003680000300800 */
[----:B------:R1:W5:Y:S01]  /*fa70*/  LDL.LU R10, [R1+0x50c] ;  /* 0x00050c00010a7983 */ /* 0x0003620000300800 */
[----:B----4-:R-:W-:-:S03]  /*fa80*/  IMAD.WIDE R8, R164, 0x2, R8 ;  /* 0x00000002a4087825 */ /* 0x010fc600078e0208 */
[----:B------:R1:W5:Y:S04]  /*fa90*/  LDL.LU R5, [R1+0x508] ;  /* 0x0005080001057983 */ /* 0x0003680000300800 */
[----:B------:R2:W-:Y:S01]  /*faa0*/  STL.64 [R1+0x278], R8 ;  /* 0x0002780801007387 */ /* 0x0005e20000100a00 */
[----:B------:R-:W-:-:S03]  /*fab0*/  IMAD.WIDE R6, R164, 0x2, R6 ;  /* 0x00000002a4067825 */ /* 0x000fc600078e0206 */
[----:B--2---:R1:W5:Y:S04]  /*fac0*/  LDL.LU.64 R8, [R1+0x500] ;  /* 0x0005000001087983 */ /* 0x0043680000300a00 */
[----:B------:R2:W-:Y:S04]  /*fad0*/  STL.64 [R1+0x1b8], R6 ;  /* 0x0001b80601007387 */ /* 0x0005e80000100a00 */
[----:B--2---:R1:W5:Y:S04]  /*fae0*/  LDL.LU.64 R6, [R1+0x4f8] ;  /* 0x0004f80001067983 */ /* 0x0043680000300a00 */
[----:B------:R2:W-:Y:S04]  /*faf0*/  STL.S16 [R1+0x288], R4 ;  /* 0x0002880401007387 */ /* 0x0005e80000100600 */
[----:B--2---:R1:W5:Y:S04]  /*fb00*/  LDL.LU R4, [R1+0x4f4] ;  /* 0x0004f40001047983 */ /* 0x0043680000300800 */
[----:B------:R2:W-:Y:S04]  /*fb10*/  STL.S16 [R1+0x284], R3 ;  /* 0x0002840301007387 */ /* 0x0005e80000100600 */
[----:B--2---:R1:W5:Y:S04]  /*fb20*/  LDL.LU R3, [R1+0x4f0] ;  /* 0x0004f00001037983 */ /* 0x0043680000300800 */
[----:B------:R2:W-:Y:S04]  /*fb30*/  STL.S16 [R1+0x280], R0 ;  /* 0x0002800001007387 */ /* 0x0005e80000100600 */
[----:B--2---:R1:W5:Y:S01]  /*fb40*/  LDL.LU R0, [R1+0x4ec] ;  /* 0x0004ec0001007983 */ /* 0x0043620000300800 */
[----:B------:R-:W-:Y:S01]  /*fb50*/  PRMT R2, RZ, 0x7610, R2 ;  /* 0x00007610ff027816 */ /* 0x000fe20000000002 */
[----:B0-----:R-:W-:Y:S06]  /*fb60*/  @!P6 BRA `(.L_x_8) ;  /* 0x000000940018e947 */ /* 0x001fec0003800000 */
.L_x_16:
[----:B------:R0:W-:Y:S04]  /*fb70*/  STL.64 [R1+0x818], R24 ;  /* 0x0008181801007387 */ /* 0x0001e80000100a00 */
[----:B0-----:R-:W2:Y:S04]  /*fb80*/  LDL.64 R24, [R1+0x240] ;  /* 0x0002400001187983 */ /* 0x001ea80000100a00 */
[----:B------:R0:W-:Y:S04]  /*fb90*/  STL.64 [R1+0x810], R22 ;  /* 0x0008101601007387 */ /* 0x0001e80000100a00 */
[----:B0-----:R-:W3:Y:S04]  /*fba0*/  LDL.64 R22, [R1+0x260] ;  /* 0x0002600001167983 */ /* 0x001ee80000100a00 */
[----:B------:R0:W-:Y:S04]  /*fbb0*/  STL.64 [R1+0x808], R20 ;  /* 0x0008081401007387 */ /* 0x0001e80000100a00 */
[----:B0-----:R-:W4:Y:S04]  /*fbc0*/  LDL.64 R20, [R1+0x278] ;  /* 0x0002780001147983 */ /* 0x001f280000100a00 */
[----:B------:R0:W-:Y:S04]  /*fbd0*/  STL.64 [R1+0x800], R18 ;  /* 0x0008001201007387 */ /* 0x0001e80000100a00 */
[----:B0-----:R-:W2:Y:S04]  /*fbe0*/  LDL.64 R18, [R1+0x1b8] ;  /* 0x0001b80001127983 */ /* 0x001ea80000100a00 */
[----:B------:R-:W-:Y:S04]  /*fbf0*/  STL.64 [R1+0x7f8], R64 ;  /* 0x0007f84001007387 */ /* 0x000fe80000100a00 */
[----:B------:R-:W-:Y:S04]  /*fc00*/  STL.64 [R1+0x7f0], R16 ;  /* 0x0007f01001007387 */ /* 0x000fe80000100a00 */
[----:B------:R-:W-:Y:S04]  /*fc10*/  STL.64 [R1+0x7e8], R60 ;  /* 0x0007e83c01007387 */ /* 0x000fe80000100a00 */
[----:B-----5:R-:W-:Y:S04]  /*fc20*/  STL.64 [R1+0x7e0], R14 ;  /* 0x0007e00e01007387 */ /* 0x020fe80000100a00 */
[----:B------:R-:W-:Y:S04]  /*fc30*/  STL.64 [R1+0x7d8], R56 ;  /* 0x0007d83801007387 */ /* 0x000fe80000100a00 */
[----:B------:R-:W-:Y:S04]  /*fc40*/  STL.64 [R1+0x7d0], R12 ;  /* 0x0007d00c01007387 */ /* 0x000fe80000100a00 */
[----:B------:R-:W-:Y:S04]  /*fc50*/  STL.64 [R1+0x7c8], R52 ;  /* 0x0007c83401007387 */ /* 0x000fe80000100a00 */
[----:B------:R-:W-:Y:S04]  /*fc60*/  STL [R1+0x7c0], R11 ;  /* 0x0007c00b01007387 */ /* 0x000fe80000100800 */
[----:B------:R-:W-:Y:S04]  /*fc70*/  STL.64 [R1+0x7b8], R48 ;  /* 0x0007b83001007387 */ /* 0x000fe80000100a00 */
[----:B------:R-:W-:Y:S04]  /*fc80*/  STL.64 [R1+0x7b0], R8 ;  /* 0x0007b00801007387 */ /* 0x000fe80000100a00 */
[----:B------:R0:W-:Y:S04]  /*fc90*/  STL.64 [R1+0x7a8], R6 ;  /* 0x0007a80601007387 */ /* 0x0001e80000100a00 */
[----:B0-----:R-:W2:Y:S04]  /*fca0*/  LDL.LU.64 R6, [R1+0x188] ;  /* 0x0001880001067983 */ /* 0x001ea80000300a00 */
[----:B------:R0:W-:Y:S04]  /*fcb0*/  STL.64 [R1+0x7a0], R4 ;  /* 0x0007a00401007387 */ /* 0x0001e80000100a00 */
[----:B0-----:R-:W2:Y:S04]  /*fcc0*/  LDL.LU R4, [R1+0x288] ;  /* 0x0002880001047983 */ /* 0x001ea80000300800 */
[----:B------:R-:W4:Y:S04]  /*fcd0*/  LDL.LU R5, [R1+0x284] ;  /* 0x0002840001057983 */ /* 0x000f280000300800 */
[----:B------:R0:W-:Y:S04]  /*fce0*/  STL.64 [R1+0x798], R96 ;  /* 0x0007986001007387 */ /* 0x0001e80000100a00 */
[----:B0-----:R-:W3:Y:S04]  /*fcf0*/  LDL.LU R97, [R1+0x280] ;  /* 0x0002800001617983 */ /* 0x001ee80000300800 */
[----:B------:R0:W-:Y:S04]  /*fd00*/  STL.64 [R1+0x790], R94 ;  /* 0x0007905e01007387 */ /* 0x0001e80000100a00 */
[----:B0-----:R-:W2:Y:S04]  /*fd10*/  LDL.LU.64 R94, [R1+0x180] ;  /* 0x00018000015e7983 */ /* 0x001ea80000300a00 */
        /* <DEDUP_REMOVED lines=8> */
[----:B------:R-:W-:Y:S04]  /*fda0*/  STL.64 [R1+0x768], R84 ;  /* 0x0007685401007387 */ /* 0x000fe80000100a00 */
[----:B------:R0:W-:Y:S04]  /*fdb0*/  STL.64 [R1+0x760], R110 ;  /* 0x0007606e01007387 */ /* 0x0001e80000100a00 */
[----:B0-----:R-:W3:Y:S04]  /*fdc0*/  LDL.LU.64 R110, [R1+0x1e8] ;  /* 0x0001e800016e7983 */ /* 0x001ee80000300a00 */
[----:B------:R-:W-:Y:S04]  /*fdd0*/  STL.64 [R1+0x758], R82 ;  /* 0x0007585201007387 */ /* 0x000fe80000100a00 */
[----:B------:R0:W-:Y:S04]  /*fde0*/  STL.64 [R1+0x750], R108 ;  /* 0x0007506c01007387 */ /* 0x0001e80000100a00 */
[----:B0-----:R-:W3:Y:S04]  /*fdf0*/  LDL.LU.64 R108, [R1+0x1f0] ;  /* 0x0001f000016c7983 */ /* 0x001ee80000300a00 */
[----:B------:R-:W-:Y:S04]  /*fe00*/  STL [R1+0x74c], R80 ;  /* 0x00074c5001007387 */ /* 0x000fe80000100800 */
[----:B------:R-:W-:Y:S04]  /*fe10*/  STL [R1+0x748], R81 ;  /* 0x0007485101007387 */ /* 0x000fe80000100800 */
[----:B------:R-:W-:Y:S04]  /*fe20*/  STL [R1+0x744], R106 ;  /* 0x0007446a01007387 */ /* 0x000fe80000100800 */
[----:B------:R0:W-:Y:S04]  /*fe30*/  STL [R1+0x740], R107 ;  /* 0x0007406b01007387 */ /* 0x0001e80000100800 */
[----:B------:R-:W-:Y:S04]  /*fe40*/  STL [R1+0x73c], R78 ;  /* 0x00073c4e01007387 */ /* 0x000fe80000100800 */
[----:B------:R-:W-:Y:S04]  /*fe50*/  STL [R1+0x738], R79 ;  /* 0x0007384f01007387 */ /* 0x000fe80000100800 */
[----:B------:R-:W-:Y:S04]  /*fe60*/  STL [R1+0x734], R104 ;  /* 0x0007346801007387 */ /* 0x000fe80000100800 */
[----:B------:R-:W-:Y:S04]  /*fe70*/  STL [R1+0x730], R105 ;  /* 0x0007306901007387 */ /* 0x000fe80000100800 */
[----:B------:R-:W-:Y:S04]  /*fe80*/  STL [R1+0x72c], R76 ;  /* 0x00072c4c01007387 */ /* 0x000fe80000100800 */
[----:B------:R-:W-:Y:S04]  /*fe90*/  STL [R1+0x728], R77 ;  /* 0x0007284d01007387 */ /* 0x000fe80000100800 */
[----:B------:R-:W-:Y:S04]  /*fea0*/  STL.64 [R1+0x720], R102 ;  /* 0x0007206601007387 */ /* 0x000fe80000100a00 */
        /* <DEDUP_REMOVED lines=11> */
[----:B------:R1:W-:Y:S04]  /*ff60*/  STL.64 [R1+0x6c0], R124 ;  /* 0x0006c07c01007387 */ /* 0x0003e80000100a00 */
        /* <DEDUP_REMOVED lines=41> */
[----:B----4-:R-:W4:Y:S04]  /*10200*/  @!P4 LDG.E.U16 R5, desc[UR20][R20.64] ;  /* 0x000000141405c981 */ /* 0x010f28000c1e1500 */
[----:B------:R-:W4:Y:S01]  /*10210*/  LDL.LU.64 R16, [R1+0x1b0] ;  /* 0x0001b00001107983 */ /* 0x000f220000300a00 */
[----:B--2---:R-:W-:-:S03]  /*10220*/  IMAD.WIDE R6, R164, 0x2, R6 ;  /* 0x00000002a4067825 */ /* 0x004fc600078e0206 */
[----:B------:R-:W2:Y:S04]  /*10230*/  @!P0 LDG.E.U16 R2, desc[UR20][R24.64] ;  /* 0x0000001418028981 */ /* 0x000ea8000c1e1500 */
[----:B------:R-:W2:Y:S04]  /*10240*/  LDL.LU.64 R20, [R1+0x268] ;  /* 0x0002680001147983 */ /* 0x000ea80000300a00 */
[----:B------:R-:W2:Y:S04]  /*10250*/  LDL.LU.64 R64, [R1+0x258] ;  /* 0x0002580001407983 */ /* 0x000ea80000300a00 */
[----:B------:R-:W2:Y:S04]  /*10260*/  LDL.LU.64 R60, [R1+0x248] ;  /* 0x00024800013c7983 */ /* 0x000ea80000300a00 */
[----:B------:R-:W2:Y:S04]  /*10270*/  LDL.LU.64 R56, [R1+0x230] ;  /* 0x0002300001387983 */ /* 0x000ea80000300a00 */
[----:B------:R-:W2:Y:S04]  /*10280*/  LDL.LU.64 R12, [R1+0x190] ;  /* 0x00019000010c7983 */ /* 0x000ea80000300a00 */
[----:B------:R-:W2:Y:S04]  /*10290*/  LDL.LU.64 R52, [R1+0x228] ;  /* 0x0002280001347983 */ /* 0x000ea80000300a00 */
[----:B------:R-:W2:Y:S04]  /*102a0*/  LDL.LU.64 R48, [R1+0x220] ;  /* 0x0002200001307983 */ /* 0x000ea80000300a00 */
[----:B------:R-:W4:Y:S04]  /*102b0*/  LDL.LU.64 R82, [R1+0x218] ;  /* 0x0002180001527983 */ /* 0x000f280000300a00 */
[----:B------:R-:W4:Y:S04]  /*102c0*/  LDL.LU.64 R8, [R1+0x210] ;  /* 0x0002100001087983 */ /* 0x000f280000300a00 */
[----:B------:R-:W4:Y:S01]  /*102d0*/  LDL.LU.64 R84, [R1+0x208] ;  /* 0x0002080001547983 */ /* 0x000f220000300a00 */
[----:B------:R-:W-:-:S03]  /*102e0*/  IMAD.WIDE R94, R164, 0x2, R94 ;  /* 0x00000002a45e7825 */ /* 0x000fc600078e025e */
[----:B---3--:R-:W3:Y:S01]  /*102f0*/  @!P3 LDG.E.U16 R97, desc[UR20][R22.64] ;  /* 0x000000141661b981 */ /* 0x008ee2000c1e1500 */
[C---:B------:R-:W-:Y:S01]  /*10300*/  IMAD.WIDE R92, R164.reuse, 0x2, R92 ;  /* 0x00000002a45c7825 */ /* 0x040fe200078e025c */
[----:B------:R-:W0:Y:S03]  /*10310*/  S2R R11, SR_TID.X ;  /* 0x00000000000b7919 */ /* 0x000e260000002100 */
[C---:B------:R-:W-:Y:S01]  /*10320*/  IMAD.WIDE R90, R164.reuse, 0x2, R90 ;  /* 0x00000002a45a7825 */ /* 0x040fe200078e025a */
[----:B------:R0:W3:Y:S03]  /*10330*/  @!P5 LDG.E.U16 R4, desc[UR20][R18.64] ;  /* 0x000000141204d981 */ /* 0x0000e6000c1e1500 */
[C---:B------:R-:W-:Y:S01]  /*10340*/  IMAD.WIDE R110, R164.reuse, 0x2, R110 ;  /* 0x00000002a46e7825 */ /* 0x040fe200078e026e */
[----:B------:R-:W-:Y:S03]  /*10350*/  STL.64 [R1+0x180], R94 ;  /* 0x0001805e01007387 */ /* 0x000fe60000100a00 */
[C---:B------:R-:W-:Y:S01]  /*10360*/  IMAD.WIDE R108, R164.reuse, 0x2, R108 ;  /* 0x00000002a46c7825 */ /* 0x040fe200078e026c */
[----:B------:R-:W-:Y:S03]  /*10370*/  STL.64 [R1+0x1d8], R92 ;  /* 0x0001d85c01007387 */ /* 0x000fe60000100a00 */
[C---:B------:R-:W-:Y:S01]  /*10380*/  IMAD.WIDE R88, R164.reuse, 0x2, R88 ;  /* 0x00000002a4587825 */ /* 0x040fe200078e0258 */
[----:B------:R-:W-:Y:S03]  /*10390*/  STL.64 [R1+0x1e0], R90 ;  /* 0x0001e05a01007387 */ /* 0x000fe60000100a00 */
[C---:B------:R-:W-:Y:S01]  /*103a0*/  IMAD.WIDE R86, R164.reuse, 0x2, R86 ;  /* 0x00000002a4567825 */ /* 0x040fe200078e0256 */
[----:B------:R-:W-:Y:S04]  /*103b0*/  STL.64 [R1+0x1e8], R110 ;  /* 0x0001e86e01007387 */ /* 0x000fe80000100a00 */
[----:B------:R-:W-:Y:S04]  /*103c0*/  STL.64 [R1+0x1f0], R108 ;  /* 0x0001f06c01007387 */ /* 0x000fe80000100a00 */
[----:B------:R-:W-:Y:S04]  /*103d0*/  STL.64 [R1+0x188], R6 ;  /* 0x0001880601007387 */ /* 0x000fe80000100a00 */
[----:B------:R-:W-:Y:S04]  /*103e0*/  STL.64 [R1+0x1f8], R88 ;  /* 0x0001f85801007387 */ /* 0x000fe80000100a00 */
[----:B------:R-:W-:Y:S01]  /*103f0*/  STL.64 [R1+0x200], R86 ;  /* 0x0002005601007387 */ /* 0x000fe20000100a00 */
[----:B--2---:R-:W-:-:S04]  /*10400*/  IMAD.WIDE R48, R164, 0x2, R48 ;  /* 0x00000002a4307825 */ /* 0x004fc800078e0230 */
[----:B----4-:R-:W-:-:S04]  /*10410*/  IMAD.WIDE R82, R164, 0x2, R82 ;  /* 0x00000002a4527825 */ /* 0x010fc800078e0252 */
[----:B------:R-:W-:-:S04]  /*10420*/  IMAD.WIDE R8, R164, 0x2, R8 ;  /* 0x00000002a4087825 */ /* 0x000fc800078e0208 */
[----:B------:R-:W-:-:S05]  /*10430*/  IMAD.WIDE R84, R164, 0x2, R84 ;  /* 0x00000002a4547825 */ /* 0x000fca00078e0254 */
[----:B------:R-:W-:Y:S04]  /*10440*/  STL.64 [R1+0x208], R84 ;  /* 0x0002085401007387 */ /* 0x000fe80000100a00 */
[----:B------:R-:W-:Y:S04]  /*10450*/  STL.64 [R1+0x210], R8 ;  /* 0x0002100801007387 */ /* 0x000fe80000100a00 */
[----:B------:R-:W-:Y:S04]  /*10460*/  STL.64 [R1+0x218], R82 ;  /* 0x0002185201007387 */ /* 0x000fe80000100a00 */
[----:B------:R-:W-:Y:S04]  /*10470*/  STL.64 [R1+0x220], R48 ;  /* 0x0002203001007387 */ /* 0x000fe80000100a00 */
[----:B------:R-:W2:Y:S04]  /*10480*/  LDL.LU.64 R24, [R1+0x1a8] ;  /* 0x0001a80001187983 */ /* 0x000ea80000300a00 */
[----:B------:R-:W4:Y:S04]  /*10490*/  LDL.LU.64 R14, [R1+0x1a0] ;  /* 0x0001a000010e7983 */ /* 0x000f280000300a00 */
[----:B------:R-:W3:Y:S01]  /*104a0*/  LDL.LU.64 R22, [R1+0x270] ;  /* 0x0002700001167983 */ /* 0x000ee20000300a00 */
[----:B0-----:R-:W0:Y:S01]  /*104b0*/  S2R R18, SR_TID.X ;  /* 0x0000000000127919 */ /* 0x001e220000002100 */
[----:B------:R-:W-:-:S04]  /*104c0*/  SHF.R.U32.HI R11, RZ, 0x6, R11 ;  /* 0x00000006ff0b7819 */ /* 0x000fc8000001160b */
[----:B------:R-:W-:-:S04]  /*104d0*/  SGXT.U32 R11, R11, 0x1 ;  /* 0x000000010b0b781a */ /* 0x000fc80000000000 */
[----:B------:R-:W-:-:S04]  /*104e0*/  LOP3.LUT R11, R11, 0x2, RZ, 0xfc, !PT ;  /* 0x000000020b0b7812 */ /* 0x000fc800078efcff */
[----:B------:R-:W-:Y:S01]  /*104f0*/  ISETP.GE.AND P3, PT, R11, UR32, PT ;  /* 0x000000200b007c0c */ /* 0x000fe2000bf66270 */
[----:B------:R-:W-:-:S04]  /*10500*/  IMAD.WIDE R52, R164, 0x2, R52 ;  /* 0x00000002a4347825 */ /* 0x000fc800078e0234 */
[C---:B------:R-:W-:Y:S01]  /*10510*/  IMAD.WIDE R12, R164.reuse, 0x2, R12 ;  /* 0x00000002a40c7825 */ /* 0x040fe200078e020c */
[----:B------:R-:W-:Y:S03]  /*10520*/  STL.64 [R1+0x228], R52 ;  /* 0x0002283401007387 */ /* 0x000fe60000100a00 */
[C---:B------:R-:W-:Y:S01]  /*10530*/  IMAD.WIDE R56, R164.reuse, 0x2, R56 ;  /* 0x00000002a4387825 */ /* 0x040fe200078e0238 */
[--C-:B0-----:R-:W-:Y:S02]  /*10540*/  SHF.R.U32.HI R11, RZ, 0x6, R18.reuse ;  /* 0x00000006ff0b7819 */ /* 0x101fe40000011612 */
[----:B------:R-:W-:Y:S01]  /*10550*/  SHF.R.U32.HI R18, RZ, 0x6, R18 ;  /* 0x00000006ff127819 */ /* 0x000fe20000011612 */
[----:B------:R-:W-:-:S03]  /*10560*/  IMAD.WIDE R60, R164, 0x2, R60 ;  /* 0x00000002a43c7825 */ /* 0x000fc600078e023c */
[----:B------:R-:W-:Y:S01]  /*10570*/  SGXT.U32 R18, R18, 0x1 ;  /* 0x000000011212781a */ /* 0x000fe20000000000 */
[----:B------:R-:W-:Y:S01]  /*10580*/  IMAD.WIDE R64, R164, 0x2, R64 ;  /* 0x00000002a4407825 */ /* 0x000fe200078e0240 */
[----:B------:R-:W-:Y:S02]  /*10590*/  STL.64 [R1+0x190], R12 ;  /* 0x0001900c01007387 */ /* 0x000fe40000100a00 */
[----:B------:R-:W-:Y:S01]  /*105a0*/  LOP3.LUT R18, R18, 0x4, RZ, 0xfc, !PT ;  /* 0x0000000412127812 */ /* 0x000fe200078efcff */
[----:B------:R-:W-:Y:S01]  /*105b0*/  IMAD.WIDE R16, R164, 0x2, R16 ;  /* 0x00000002a4107825 */ /* 0x000fe200078e0210 */
[----:B------:R-:W-:Y:S02]  /*105c0*/  STL.64 [R1+0x230], R56 ;  /* 0x0002303801007387 */ /* 0x000fe40000100a00 */
[----:B------:R-:W-:Y:S02]  /*105d0*/  ISETP.GE.AND P5, PT, R18, UR32, PT ;  /* 0x0000002012007c0c */ /* 0x000fe4000bfa6270 */
[----:B------:R-:W-:Y:S04]  /*105e0*/  STL.64 [R1+0x248], R60 ;  /* 0x0002483c01007387 */ /* 0x000fe80000100a00 */
[----:B------:R-:W-:Y:S04]  /*105f0*/  STL.64 [R1+0x258], R64 ;  /* 0x0002584001007387 */ /* 0x000fe80000100a00 */
[----:B------:R0:W-:Y:S04]  /*10600*/  STL.64 [R1+0x1b0], R16 ;  /* 0x0001b01001007387 */ /* 0x0001e80000100a00 */
[----:B------:R-:W3:Y:S01]  /*10610*/  LDL.LU.64 R18, [R1+0x198] ;  /* 0x0001980001127983 */ /* 0x000ee20000300a00 */
[----:B------:R-:W-:Y:S01]  /*10620*/  IMAD.WIDE R20, R164, 0x2, R20 ;  /* 0x00000002a4147825 */ /* 0x000fe200078e0214 */
[----:B------:R-:W-:-:S04]  /*10630*/  PRMT R107, RZ, 0x7610, R107 ;  /* 0x00007610ff6b7816 */ /* 0x000fc8000000006b */
[----:B------:R-:W-:Y:S04]  /*10640*/  STL.64 [R1+0x268], R20 ;  /* 0x0002681401007387 */ /* 0x000fe80000100a00 */
[----:B------:R0:W3:Y:S01]  /*10650*/  @!P3 LDG.E.U16 R107, desc[UR20][R16.64] ;  /* 0x00000014106bb981 */ /* 0x0000e2000c1e1500 */
[----:B------:R-:W-:-:S04]  /*10660*/  SGXT.U32 R11, R11, 0x1 ;  /* 0x000000010b0b781a */ /* 0x000fc80000000000 */
[----:B------:R-:W-:-:S04]  /*10670*/  LOP3.LUT R11, R11, 0x6, RZ, 0xfc, !PT ;  /* 0x000000060b0b7812 */ /* 0x000fc800078efcff */
[----:B------:R-:W-:Y:S02]  /*10680*/  ISETP.GE.AND P0, PT, R11, UR32, PT ;  /* 0x000000200b007c0c */ /* 0x000fe4000bf06270 */
[----:B-1----:R-:W-:Y:S02]  /*10690*/  PRMT R125, RZ, 0x7610, R125 ;  /* 0x00007610ff7d7816 */ /* 0x002fe4000000007d */
[----:B------:R-:W-:Y:S01]  /*106a0*/  PRMT R73, RZ, 0x7610, R73 ;  /* 0x00007610ff497816 */ /* 0x000fe20000000049 */
[----:B------:R-:W1:Y:S02]  /*106b0*/  S2R R11, SR_TID.X ;  /* 0x00000000000b7919 */ /* 0x000e640000002100 */
[--C-:B-1----:R-:W-:Y:S02]  /*106c0*/  SHF.R.U32.HI R96, RZ, 0x6, R11.reuse ;  /* 0x00000006ff607819 */ /* 0x102fe4000001160b */
[----:B------:R-:W-:-:S04]  /*106d0*/  SHF.R.U32.HI R11, RZ, 0x6, R11 ;  /* 0x00000006ff0b7819 */ /* 0x000fc8000001160b */
[----:B------:R-:W-:Y:S01]  /*106e0*/  SGXT.U32 R11, R11, 0x1 ;  /* 0x000000010b0b781a */ /* 0x000fe20000000000 */
[----:B--2---:R-:W-:-:S04]  /*106f0*/  IMAD.WIDE R24, R164, 0x2, R24 ;  /* 0x00000002a4187825 */ /* 0x004fc800078e0218 */
[C---:B----4-:R-:W-:Y:S01]  /*10700*/  IMAD.WIDE R14, R164.reuse, 0x2, R14 ;  /* 0x00000002a40e7825 */ /* 0x050fe200078e020e */
[----:B------:R-:W2:Y:S04]  /*10710*/  @!P5 LDG.E.U16 R125, desc[UR20][R24.64] ;  /* 0x00000014187dd981 */ /* 0x000ea8000c1e1500 */
[----:B------:R-:W-:Y:S04]  /*10720*/  STL.64 [R1+0x1a0], R14 ;  /* 0x0001a00e01007387 */ /* 0x000fe80000100a00 */
[----:B------:R1:W-:Y:S04]  /*10730*/  STL.64 [R1+0x1a8], R24 ;  /* 0x0001a81801007387 */ /* 0x0003e80000100a00 */
[----:B0-----:R-:W4:Y:S01]  /*10740*/  LDL.LU.64 R16, [R1+0x250] ;  /* 0x0002500001107983 */ /* 0x001f220000300a00 */
[----:B---3--:R-:W-:-:S03]  /*10750*/  IMAD.WIDE R22, R164, 0x2, R22 ;  /* 0x00000002a4167825 */ /* 0x008fc600078e0216 */
[----:B------:R0:W3:Y:S04]  /*10760*/  @!P0 LDG.E.U16 R73, desc[UR20][R14.64] ;  /* 0x000000140e498981 */ /* 0x0000e8000c1e1500 */
[----:B-1----:R-:W2:Y:S04]  /*10770*/  LDL.LU.64 R24, [R1+0x818] ;  /* 0x0008180001187983 */ /* 0x002ea80000300a00 */
[----:B------:R1:W-:Y:S04]  /*10780*/  STL.64 [R1+0x270], R22 ;  /* 0x0002701601007387 */ /* 0x0003e80000100a00 */
[----:B------:R-:W0:Y:S01]  /*10790*/  LDL.LU.64 R14, [R1+0x238] ;  /* 0x00023800010e7983 */ /* 0x000e220000300a00 */
[----:B------:R-:W-:-:S04]  /*107a0*/  LOP3.LUT R11, R11, 0xc, RZ, 0xfc, !PT ;  /* 0x0000000c0b0b7812 */ /* 0x000fc800078efcff */
[----:B------:R-:W-:Y:S02]  /*107b0*/  ISETP.GE.AND P3, PT, R11, UR32, PT ;  /* 0x000000200b007c0c */ /* 0x000fe4000bf66270 */
[----:B------:R-:W1:Y:S01]  /*107c0*/  S2R R11, SR_TID.X ;  /* 0x00000000000b7919 */ /* 0x000e620000002100 */
[----:B------:R-:W-:-:S04]  /*107d0*/  SGXT.U32 R96, R96, 0x1 ;  /* 0x000000016060781a */ /* 0x000fc80000000000 */
[----:B------:R-:W-:-:S04]  /*107e0*/  LOP3.LUT R96, R96, 0xa, RZ, 0xfc, !PT ;  /* 0x0000000a60607812 */ /* 0x000fc800078efcff */
[----:B------:R-:W-:Y:S02]  /*107f0*/  ISETP.GE.AND P4, PT, R96, UR32, PT ;  /* 0x0000002060007c0c */ /* 0x000fe4000bf86270 */
[----:B-1----:R-:W-:Y:S02]  /*10800*/  LEA.HI R96, R11, 0xe, RZ, 0x1a ;  /* 0x0000000e0b607811 */ /* 0x002fe400078fd0ff */
[----:B------:R-:W-:-:S04]  /*10810*/  SHF.R.U32.HI R11, RZ, 0x6, R11 ;  /* 0x00000006ff0b7819 */ /* 0x000fc8000001160b */
[----:B------:R-:W-:-:S04]  /*10820*/  SGXT.U32 R11, R11, 0x1 ;  /* 0x000000010b0b781a */ /* 0x000fc80000000000 */
[----:B------:R-:W-:-:S04]  /*10830*/  LOP3.LUT R11, R11, 0x12, RZ, 0xfc, !PT ;  /* 0x000000120b0b7812 */ /* 0x000fc800078efcff */
[----:B------:R-:W-:Y:S02]  /*10840*/  ISETP.GE.AND P0, PT, R11, UR32, PT ;  /* 0x000000200b007c0c */ /* 0x000fe4000bf06270 */
[----:B------:R-:W1:Y:S01]  /*10850*/  S2R R11, SR_TID.X ;  /* 0x00000000000b7919 */ /* 0x000e620000002100 */
[----:B------:R-:W-:Y:S02]  /*10860*/  ISETP.GE.AND P5, PT, R96, UR32, PT ;  /* 0x0000002060007c0c */ /* 0x000fe4000bfa6270 */
[----:B------:R-:W-:-:S06]  /*10870*/  PRMT R78, RZ, 0x7610, R78 ;  /* 0x00007610ff4e7816 */ /* 0x000fcc000000004e */
[----:B------:R-:W2:Y:S01]  /*10880*/  @!P4 LDG.E.U16 R78, desc[UR20][R22.64] ;  /* 0x00000014164ec981 */ /* 0x000ea2000c1e1500 */
[----:B------:R-:W-:-:S06]  /*10890*/  PRMT R124, RZ, 0x7610, R124 ;  /* 0x00007610ff7c7816 */ /* 0x000fcc000000007c */
[----:B------:R-:W2:Y:S01]  /*108a0*/  @!P3 LDG.E.U16 R124, desc[UR20][R20.64] ;  /* 0x00000014147cb981 */ /* 0x000ea2000c1e1500 */
[----:B------:R-:W-:Y:S01]  /*108b0*/  PRMT R72, RZ, 0x7610, R72 ;  /* 0x00007610ff487816 */ /* 0x000fe20000000048 */
[----:B------:R-:W-:Y:S01]  /*108c0*/  IMAD.WIDE R18, R164, 0x2, R18 ;  /* 0x00000002a4127825 */ /* 0x000fe200078e0212 */
[----:B------:R-:W-:Y:S01]  /*108d0*/  PRMT R79, RZ, 0x7610, R79 ;  /* 0x00007610ff4f7816 */ /* 0x000fe2000000004f */
[----:B------:R-:W2:Y:S04]  /*108e0*/  LDL.LU.64 R22, [R1+0x810] ;  /* 0x0008100001167983 */ /* 0x000ea80000300a00 */
[----:B------:R-:W2:Y:S01]  /*108f0*/  @!P5 LDG.E.U16 R72, desc[UR20][R18.64] ;  /* 0x000000141248d981 */ /* 0x000ea2000c1e1500 */
[----:B------:R-:W-:-:S03]  /*10900*/  PRMT R103, RZ, 0x7610, R103 ;  /* 0x00007610ff677816 */ /* 0x000fc60000000067 */
[----:B------:R-:W2:Y:S01]  /*10910*/  @!P0 LDG.E.U16 R79, desc[UR20][R64.64] ;  /* 0x00000014404f8981 */ /* 0x000ea2000c1e1500 */
[----:B-1----:R-:W-:-:S03]  /*10920*/  SHF.R.U32.HI R96, RZ, 0x6, R11 ;  /* 0x00000006ff607819 */ /* 0x002fc6000001160b */
[----:B------:R-:W2:Y:S01]  /*10930*/  LDL.LU.64 R20, [R1+0x808] ;  /* 0x0008080001147983 */ /* 0x000ea20000300a00 */
[----:B------:R-:W-:-:S04]  /*10940*/  SGXT.U32 R96, R96, 0x1 ;  /* 0x000000016060781a */ /* 0x000fc80000000000 */
[----:B------:R-:W-:-:S04]  /*10950*/  LOP3.LUT R96, R96, 0x14, RZ, 0xfc, !PT ;  /* 0x0000001460607812 */ /* 0x000fc800078efcff */
[----:B------:R-:W-:Y:S02]  /*10960*/  ISETP.GE.AND P4, PT, R96, UR32, PT ;  /* 0x0000002060007c0c */ /* 0x000fe4000bf86270 */
[----:B------:R-:W-:-:S04]  /*10970*/  SHF.R.U32.HI R96, RZ, 0x6, R11 ;  /* 0x00000006ff607819 */ /* 0x000fc8000001160b */
        /* <DEDUP_REMOVED lines=11> */
[----:B------:R-:W-:Y:S02]  /*10a30*/  LEA.HI R96, R11, 0x1e, RZ, 0x1a ;  /* 0x0000001e0b607811 */ /* 0x000fe400078fd0ff */
[----:B------:R-:W-:Y:S02]  /*10a40*/  SHF.R.U32.HI R11, RZ, 0x6, R11 ;  /* 0x00000006ff0b7819 */ /* 0x000fe4000001160b */
[----:B------:R-:W-:Y:S02]  /*10a50*/  PRMT R71, RZ, 0x7610, R71 ;  /* 0x00007610ff477816 */ /* 0x000fe40000000047 */
[----:B------:R-:W-:-:S04]  /*10a60*/  SGXT.U32 R11, R11, 0x1 ;  /* 0x000000010b0b781a */ /* 0x000fc80000000000 */
[----:B------:R-:W-:Y:S01]  /*10a70*/  LOP3.LUT R11, R11, 0x20, RZ, 0xfc, !PT ;  /* 0x000000200b0b7812 */ /* 0x000fe200078efcff */
[----:B------:R-:W2:Y:S03]  /*10a80*/  @!P3 LDG.E.U16 R71, desc[UR20][R60.64] ;  /* 0x000000143c47b981 */ /* 0x000ea6000c1e1500 */
[----:B------:R-:W-:Y:S02]  /*10a90*/  ISETP.GE.AND P3, PT, R11, UR32, PT ;  /* 0x000000200b007c0c */ /* 0x000fe4000bf66270 */
[----:B------:R-:W-:Y:S02]  /*10aa0*/  PRMT R104, RZ, 0x7610, R104 ;  /* 0x00007610ff687816 */ /* 0x000fe40000000068 */
[----:B------:R-:W-:-:S06]  /*10ab0*/  PRMT R102, RZ, 0x7610, R102 ;  /* 0x00007610ff667816 */ /* 0x000fcc0000000066 */
[----:B------:R-:W2:Y:S01]  /*10ac0*/  @!P0 LDG.E.U16 R102, desc[UR20][R56.64] ;  /* 0x0000001438668981 */ /* 0x000ea2000c1e1500 */
[----:B----4-:R-:W-:-:S05]  /*10ad0*/  IMAD.WIDE R16, R164, 0x2, R16 ;  /* 0x00000002a4107825 */ /* 0x010fca00078e0210 */
[----:B------:R-:W4:Y:S01]  /*10ae0*/  @!P4 LDG.E.U16 R103, desc[UR20][R16.64] ;  /* 0x000000141067c981 */ /* 0x000f22000c1e1500 */
[----:B------:R-:W-:Y:S02]  /*10af0*/  ISETP.GE.AND P4, PT, R96, UR32, PT ;  /* 0x0000002060007c0c */ /* 0x000fe4000bf86270 */
[----:B------:R-:W1:Y:S02]  /*10b00*/  S2R R96, SR_TID.X ;  /* 0x0000000000607919 */ /* 0x000e640000002100 */
[--C-:B-1----:R-:W-:Y:S02]  /*10b10*/  SHF.R.U32.HI R11, RZ, 0x6, R96.reuse ;  /* 0x00000006ff0b7819 */ /* 0x102fe40000011660 */
[----:B------:R-:W-:-:S04]  /*10b20*/  SHF.R.U32.HI R96, RZ, 0x6, R96 ;  /* 0x00000006ff607819 */ /* 0x000fc80000011660 */
[----:B------:R-:W-:-:S04]  /*10b30*/  SGXT.U32 R96, R96, 0x1 ;  /* 0x000000016060781a */ /* 0x000fc80000000000 */
[----:B------:R-:W-:-:S04]  /*10b40*/  LOP3.LUT R96, R96, 0x22, RZ, 0xfc, !PT ;  /* 0x0000002260607812 */ /* 0x000fc800078efcff */
[----:B------:R-:W-:Y:S02]  /*10b50*/  ISETP.GE.AND P6, PT, R96, UR32, PT ;  /* 0x0000002060007c0c */ /* 0x000fe4000bfc6270 */
[----:B------:R-:W1:Y:S01]  /*10b60*/  S2R R96, SR_TID.X ;  /* 0x0000000000607919 */ /* 0x000e620000002100 */
[----:B------:R-:W-:Y:S01]  /*10b70*/  SGXT.U32 R11, R11, 0x1 ;  /* 0x000000010b0b781a */ /* 0x000fe20000000000 */
[----:B0-----:R-:W-:-:S03]  /*10b80*/  IMAD.WIDE R14, R164, 0x2, R14 ;  /* 0x00000002a40e7825 */ /* 0x001fc600078e020e */
[----:B------:R-:W-:Y:S02]  /*10b90*/  LOP3.LUT R11, R11, 0x24, RZ, 0xfc, !PT ;  /* 0x000000240b0b7812 */ /* 0x000fe400078efcff */
[----:B------:R-:W2:Y:S02]  /*10ba0*/  @!P5 LDG.E.U16 R104, desc[UR20][R14.64] ;  /* 0x000000140e68d981 */ /* 0x000ea4000c1e1500 */
[----:B------:R-:W-:Y:S02]  /*10bb0*/  ISETP.GE.AND P5, PT, R11, UR32, PT ;  /* 0x000000200b007c0c */ /* 0x000fe4000bfa6270 */
[----:B-1----:R-:W-:-:S04]  /*10bc0*/  SHF.R.U32.HI R11, RZ, 0x6, R96 ;  /* 0x00000006ff0b7819 */ /* 0x002fc80000011660 */
[----:B------:R-:W-:-:S04]  /*10bd0*/  SGXT.U32 R11, R11, 0x1 ;  /* 0x000000010b0b781a */ /* 0x000fc80000000000 */
[----:B------:R-:W-:-:S04]  /*10be0*/  LOP3.LUT R11, R11, 0x26, RZ, 0xfc, !PT ;  /* 0x000000260b0b7812 */ /* 0x000fc800078efcff */
[----:B------:R-:W-:Y:S02]  /*10bf0*/  ISETP.GE.AND P0, PT, R11, UR32, PT ;  /* 0x000000200b007c0c */ /* 0x000fe4000bf06270 */
[----:B------:R-:W0:Y:S01]  /*10c00*/  S2R R11, SR_TID.X ;  /* 0x00000000000b7919 */ /* 0x000e220000002100 */
[----:B------:R-:W-:Y:S02]  /*10c10*/  SHF.R.U32.HI R96, RZ, 0x6, R96 ;  /* 0x00000006ff607819 */ /* 0x000fe40000011660 */
[----:B------:R-:W-:Y:S02]  /*10c20*/  PRMT R70, RZ, 0x7610, R70 ;  /* 0x00007610ff467816 */ /* 0x000fe40000000046 */
[----:B------:R-:W-:-:S04]  /*10c30*/  SGXT.U32 R96, R96, 0x1 ;  /* 0x000000016060781a */ /* 0x000fc80000000000 */
[----:B------:R-:W-:Y:S01]  /*10c40*/  LOP3.LUT R96, R96, 0x28, RZ, 0xfc, !PT ;  /* 0x0000002860607812 */ /* 0x000fe200078efcff */
[----:B------:R-:W2:Y:S03]  /*10c50*/  @!P4 LDG.E.U16 R70, desc[UR20][R12.64] ;  /* 0x000000140c46c981 */ /* 0x000ea6000c1e1500 */
[----:B------:R-:W-:Y:S02]  /*10c60*/  ISETP.GE.AND P4, PT, R96, UR32, PT ;  /* 0x0000002060007c0c */ /* 0x000fe4000bf86270 */
[----:B------:R-:W-:Y:S02]  /*10c70*/  PRMT R100, RZ, 0x7610, R100 ;  /* 0x00007610ff647816 */ /* 0x000fe40000000064 */
[----:B------:R-:W-:Y:S01]  /*10c80*/  PRMT R75, RZ, 0x7610, R75 ;  /* 0x00007610ff4b7816 */ /* 0x000fe2000000004b */
[----:B------:R1:W-:Y:S04]  /*10c90*/  STL.64 [R1+0x198], R18 ;  /* 0x0001981201007387 */ /* 0x0003e80000100a00 */
[----:B------:R-:W2:Y:S04]  /*10ca0*/  @!P3 LDG.E.U16 R100, desc[UR20][R52.64] ;  /* 0x000000143464b981 */ /* 0x000ea8000c1e1500 */
[----:B------:R-:W2:Y:S04]  /*10cb0*/  @!P6 LDG.E.U16 R75, desc[UR20][R48.64] ;  /* 0x00000014304be981 */ /* 0x000ea8000c1e1500 */
[----:B-1----:R-:W2:Y:S01]  /*10cc0*/  LDL.LU.64 R18, [R1+0x800] ;  /* 0x0008000001127983 */ /* 0x002ea20000300a00 */
[----:B0-----:R-:W-:-:S02]  /*10cd0*/  SHF.R.U32.HI R96, RZ, 0x6, R11 ;  /* 0x00000006ff607819 */ /* 0x001fc4000001160b */
[----:B------:R-:W-:Y:S01]  /*10ce0*/  SHF.R.U32.HI R11, RZ, 0x6, R11 ;  /* 0x00000006ff0b7819 */ /* 0x000fe2000001160b */
[----:B------:R-:W2:Y:S01]  /*10cf0*/  LDL.LU.64 R64, [R1+0x7f8] ;  /* 0x0007f80001407983 */ /* 0x000ea20000300a00 */
[----:B------:R-:W-:Y:S02]  /*10d00*/  SGXT.U32 R96, R96, 0x1 ;  /* 0x000000016060781a */ /* 0x000fe40000000000 */
[----:B------:R-:W-:Y:S02]  /*10d10*/  SGXT.U32 R11, R11, 0x1 ;  /* 0x000000010b0b781a */ /* 0x000fe40000000000 */
[----:B------:R-:W-:Y:S02]  /*10d20*/  LOP3.LUT R96, R96, 0x2c, RZ, 0xfc, !PT ;  /* 0x0000002c60607812 */ /* 0x000fe400078efcff */
[----:B------:R-:W-:Y:S02]  /*10d30*/  LOP3.LUT R11, R11, 0x2a, RZ, 0xfc, !PT ;  /* 0x0000002a0b0b7812 */ /* 0x000fe400078efcff */
[----:B------:R-:W-:-:S02]  /*10d40*/  ISETP.GE.AND P6, PT, R96, UR32, PT ;  /* 0x0000002060007c0c */ /* 0x000fc4000bfc6270 */
[----:B------:R-:W-:Y:S01]  /*10d50*/  ISETP.GE.AND P3, PT, R11, UR32, PT ;  /* 0x000000200b007c0c */ /* 0x000fe2000bf66270 */
[----:B------:R0:W-:Y:S01]  /*10d60*/  STL.64 [R1+0x250], R16 ;  /* 0x0002501001007387 */ /* 0x0001e20000100a00 */
[----:B------:R-:W-:Y:S02]  /*10d70*/  PRMT R69, RZ, 0x7610, R69 ;  /* 0x00007610ff457816 */ /* 0x000fe40000000045 */
[----:B------:R-:W-:Y:S02]  /*10d80*/  PRMT R105, RZ, 0x7610, R105 ;  /* 0x00007610ff697816 */ /* 0x000fe40000000069 */
[----:B------:R-:W-:Y:S02]  /*10d90*/  PRMT R99, RZ, 0x7610, R99 ;  /* 0x00007610ff637816 */ /* 0x000fe40000000063 */
[----:B------:R-:W-:Y:S01]  /*10da0*/  PRMT R80, RZ, 0x7610, R80 ;  /* 0x00007610ff507816 */ /* 0x000fe20000000050 */
[----:B------:R-:W2:Y:S04]  /*10db0*/  @!P0 LDG.E.U16 R69, desc[UR20][R8.64] ;  /* 0x0000001408458981 */ /* 0x000ea8000c1e1500 */
[----:B0-----:R-:W2:Y:S04]  /*10dc0*/  LDL.LU.64 R16, [R1+0x7f0] ;  /* 0x0007f00001107983 */ /* 0x001ea80000300a00 */
[----:B------:R-:W2:Y:S04]  /*10dd0*/  LDL.LU.64 R60, [R1+0x7e8] ;  /* 0x0007e800013c7983 */ /* 0x000ea80000300a00 */
[----:B------:R0:W-:Y:S04]  /*10de0*/  STL.64 [R1+0x238], R14 ;  /* 0x0002380e01007387 */ /* 0x0001e80000100a00 */
[----:B------:R-:W2:Y:S04]  /*10df0*/  @!P3 LDG.E.U16 R105, desc[UR20][R86.64] ;  /* 0x000000145669b981 */ /* 0x000ea8000c1e1500 */
[----:B------:R-:W2:Y:S04]  /*10e00*/  @!P6 LDG.E.U16 R99, desc[UR20][R88.64] ;  /* 0x000000145863e981 */ /* 0x000ea8000c1e1500 */
[----:B0-----:R-:W2:Y:S04]  /*10e10*/  LDL.LU.64 R14, [R1+0x7e0] ;  /* 0x0007e000010e7983 */ /* 0x001ea80000300a00 */
[----:B------:R-:W2:Y:S04]  /*10e20*/  LDL.LU.64 R56, [R1+0x7d8] ;  /* 0x0007d80001387983 */ /* 0x000ea80000300a00 */
[----:B------:R-:W2:Y:S04]  /*10e30*/  LDL.LU.64 R12, [R1+0x7d0] ;  /* 0x0007d000010c7983 */ /* 0x000ea80000300a00 */
[----:B------:R-:W2:Y:S04]  /*10e40*/  LDL.LU.64 R52, [R1+0x7c8] ;  /* 0x0007c80001347983 */ /* 0x000ea80000300a00 */
[----:B------:R-:W2:Y:S04]  /*10e50*/  LDL.LU R11, [R1+0x7c0] ;  /* 0x0007c000010b7983 */ /* 0x000ea80000300800 */
[----:B------:R-:W2:Y:S04]  /*10e60*/  LDL.LU.64 R48, [R1+0x7b8] ;  /* 0x0007b80001307983 */ /* 0x000ea80000300a00 */
[----:B------:R-:W2:Y:S04]  /*10e70*/  LDL.LU.64 R8, [R1+0x7b0] ;  /* 0x0007b00001087983 */ /* 0x000ea80000300a00 */
[----:B------:R-:W2:Y:S04]  /*10e80*/  LDL.LU.64 R86, [R1+0x1c8] ;  /* 0x0001c80001567983 */ /* 0x000ea80000300a00 */
[----:B------:R-:W3:Y:S04]  /*10e90*/  @!P4 LDG.E.U16 R80, desc[UR20][R84.64] ;  /* 0x000000145450c981 */ /* 0x000ee8000c1e1500 */
[----:B------:R-:W3:Y:S04]  /*10ea0*/  LDL.LU.64 R88, [R1+0x1c0] ;  /* 0x0001c00001587983 */ /* 0x000ee80000300a00 */
[----:B------:R-:W4:Y:S01]  /*10eb0*/  LDL.LU.64 R84, [R1+0x1d0] ;  /* 0x0001d00001547983 */ /* 0x000f220000300a00 */
[----:B------:R-:W0:Y:S01]  /*10ec0*/  S2R R96, SR_TID.X ;  /* 0x0000000000607919 */ /* 0x000e220000002100 */
[----:B------:R-:W-:-:S06]  /*10ed0*/  PRMT R0, RZ, 0x7610, R0 ;  /* 0x00007610ff007816 */ /* 0x000fcc0000000000 */
[----:B------:R0:W4:Y:S02]  /*10ee0*/  @!P5 LDG.E.U16 R0, desc[UR20][R82.64] ;  /* 0x000000145200d981 */ /* 0x000124000c1e1500 */
[----:B0-----:R-:W-:-:S04]  /*10ef0*/  LEA.HI R83, R96, 0x2e, RZ, 0x1a ;  /* 0x0000002e60537811 */ /* 0x001fc800078fd0ff */
[----:B------:R-:W-:Y:S02]  /*10f00*/  ISETP.GE.AND P5, PT, R83, UR32, PT ;  /* 0x0000002053007c0c */ /* 0x000fe4000bfa6270 */
[----:B------:R-:W0:Y:S01]  /*10f10*/  S2R R83, SR_TID.X ;  /* 0x0000000000537919 */ /* 0x000e220000002100 */
[----:B------:R-:W-:-:S04]  /*10f20*/  SHF.R.U32.HI R82, RZ, 0x6, R96 ;  /* 0x00000006ff527819 */ /* 0x000fc80000011660 */
[----:B------:R-:W-:-:S04]  /*10f30*/  SGXT.U32 R82, R82, 0x1 ;  /* 0x000000015252781a */ /* 0x000fc80000000000 */
[----:B------:R-:W-:-:S04]  /*10f40*/  LOP3.LUT R82, R82, 0x30, RZ, 0xfc, !PT ;  /* 0x0000003052527812 */ /* 0x000fc800078efcff */
[----:B------:R-:W-:Y:S02]  /*10f50*/  ISETP.GE.AND P0, PT, R82, UR32, PT ;  /* 0x0000002052007c0c */ /* 0x000fe4000bf06270 */
[----:B0-----:R-:W-:-:S04]  /*10f60*/  SHF.R.U32.HI R82, RZ, 0x6, R83 ;  /* 0x00000006ff527819 */ /* 0x001fc80000011653 */
[----:B------:R-:W-:-:S04]  /*10f70*/  SGXT.U32 R82, R82, 0x1 ;  /* 0x000000015252781a */ /* 0x000fc80000000000 */
[----:B------:R-:W-:-:S04]  /*10f80*/  LOP3.LUT R82, R82, 0x34, RZ, 0xfc, !PT ;  /* 0x0000003452527812 */ /* 0x000fc800078efcff */
[----:B------:R-:W-:Y:S02]  /*10f90*/  ISETP.GE.AND P3, PT, R82, UR32, PT ;  /* 0x0000002052007c0c */ /* 0x000fe4000bf66270 */
[----:B------:R-:W0:Y:S01]  /*10fa0*/  S2R R82, SR_TID.X ;  /* 0x0000000000527919 */ /* 0x000e220000002100 */
[----:B------:R-:W-:-:S04]  /*10fb0*/  SHF.R.U32.HI R83, RZ, 0x6, R83 ;  /* 0x00000006ff537819 */ /* 0x000fc80000011653 */
[----:B------:R-:W-:-:S04]  /*10fc0*/  SGXT.U32 R83, R83, 0x1 ;  /* 0x000000015353781a */ /* 0x000fc80000000000 */
[----:B------:R-:W-:-:S04]  /*10fd0*/  LOP3.LUT R83, R83, 0x32, RZ, 0xfc, !PT ;  /* 0x0000003253537812 */ /* 0x000fc800078efcff */
[----:B------:R-:W-:Y:S02]  /*10fe0*/  ISETP.GE.AND P4, PT, R83, UR32, PT ;  /* 0x0000002053007c0c */ /* 0x000fe4000bf86270 */
[----:B------:R-:W-:-:S06]  /*10ff0*/  PRMT R68, RZ, 0x7610, R68 ;  /* 0x00007610ff447816 */ /* 0x000fcc0000000044 */
[----:B------:R-:W4:Y:S01]  /*11000*/  @!P5 LDG.E.U16 R68, desc[UR20][R6.64] ;  /* 0x000000140644d981 */ /* 0x000f22000c1e1500 */
[----:B------:R-:W-:Y:S02]  /*11010*/  PRMT R81, RZ, 0x7610, R81 ;  /* 0x00007610ff517816 */ /* 0x000fe40000000051 */
[----:B------:R-:W-:Y:S02]  /*11020*/  PRMT R76, RZ, 0x7610, R76 ;  /* 0x00007610ff4c7816 */ /* 0x000fe4000000004c */
[----:B------:R-:W-:Y:S02]  /*11030*/  PRMT R98, RZ, 0x7610, R98 ;  /* 0x00007610ff627816 */ /* 0x000fe40000000062 */
[----:B------:R-:W-:Y:S01]  /*11040*/  PRMT R67, RZ, 0x7610, R67 ;  /* 0x00007610ff437816 */ /* 0x000fe20000000043 */
[----:B------:R-:W4:Y:S01]  /*11050*/  @!P0 LDG.E.U16 R81, desc[UR20][R108.64] ;  /* 0x000000146c518981 */ /* 0x000f22000c1e1500 */
[----:B0-----:R-:W-:-:S03]  /*11060*/  SHF.R.U32.HI R83, RZ, 0x6, R82 ;  /* 0x00000006ff537819 */ /* 0x001fc60000011652 */
[----:B------:R-:W4:Y:S01]  /*11070*/  @!P4 LDG.E.U16 R76, desc[UR20][R110.64] ;  /* 0x000000146e4cc981 */ /* 0x000f22000c1e1500 */
[----:B------:R-:W-:Y:S02]  /*11080*/  SHF.R.U32.HI R82, RZ, 0x6, R82 ;  /* 0x00000006ff527819 */ /* 0x000fe40000011652 */
[----:B------:R-:W-:Y:S01]  /*11090*/  SGXT.U32 R83, R83, 0x1 ;  /* 0x000000015353781a */ /* 0x000fe20000000000 */
[----:B------:R-:W4:Y:S01]  /*110a0*/  @!P3 LDG.E.U16 R98, desc[UR20][R90.64] ;  /* 0x000000145a62b981 */ /* 0x000f22000c1e1500 */
[----:B------:R-:W-:Y:S02]  /*110b0*/  SGXT.U32 R82, R82, 0x1 ;  /* 0x000000015252781a */ /* 0x000fe40000000000 */
[----:B------:R-:W-:Y:S01]  /*110c0*/  LOP3.LUT R83, R83, 0x36, RZ, 0xfc, !PT ;  /* 0x0000003653537812 */ /* 0x000fe200078efcff */
[----:B------:R-:W4:Y:S01]  /*110d0*/  LDL.LU.64 R6, [R1+0x7a8] ;  /* 0x0007a80001067983 */ /* 0x000f220000300a00 */
[----:B------:R-:W-:Y:S02]  /*110e0*/  LOP3.LUT R82, R82, 0x38, RZ, 0xfc, !PT ;  /* 0x0000003852527812 */ /* 0x000fe400078efcff */
[----:B------:R-:W-:-:S02]  /*110f0*/  ISETP.GE.AND P6, PT, R83, UR32, PT ;  /* 0x0000002053007c0c */ /* 0x000fc4000bfc6270 */
[----:B------:R-:W-:Y:S01]  /*11100*/  ISETP.GE.AND P5, PT, R82, UR32, PT ;  /* 0x0000002052007c0c */ /* 0x000fe2000bfa6270 */
[----:B------:R-:W0:Y:S01]  /*11110*/  S2R R83, SR_TID.X ;  /* 0x0000000000537919 */ /* 0x000e220000002100 */
[----:B------:R-:W1:Y:S01]  /*11120*/  S2R R82, SR_TID.X ;  /* 0x0000000000527919 */ /* 0x000e620000002100 */
[----:B------:R-:W-:-:S08]  /*11130*/  PRMT R106, RZ, 0x7610, R106 ;  /* 0x00007610ff6a7816 */ /* 0x000fd0000000006a */
[----:B------:R0:W4:Y:S01]  /*11140*/  @!P6 LDG.E.U16 R67, desc[UR20][R92.64] ;  /* 0x000000145c43e981 */ /* 0x000122000c1e1500 */
[----:B------:R-:W-:Y:S02]  /*11150*/  PRMT R77, RZ, 0x7610, R77 ;  /* 0x00007610ff4d7816 */ /* 0x000fe4000000004d */
[----:B0-----:R-:W-:Y:S02]  /*11160*/  SHF.R.U32.HI R96, RZ, 0x6, R83 ;  /* 0x00000006ff607819 */ /* 0x001fe40000011653 */
[----:B-1----:R-:W-:Y:S02]  /*11170*/  SHF.R.U32.HI R83, RZ, 0x6, R82 ;  /* 0x00000006ff537819 */ /* 0x002fe40000011652 */
[----:B------:R-:W-:Y:S02]  /*11180*/  SGXT.U32 R96, R96, 0x1 ;  /* 0x000000016060781a */ /* 0x000fe40000000000 */
[----:B------:R-:W-:Y:S02]  /*11190*/  SGXT.U32 R83, R83, 0x1 ;  /* 0x000000015353781a */ /* 0x000fe40000000000 */
[----:B------:R-:W-:-:S02]  /*111a0*/  LOP3.LUT R96, R96, 0x3a, RZ, 0xfc, !PT ;  /* 0x0000003a60607812 */ /* 0x000fc400078efcff */
[----:B------:R-:W-:Y:S02]  /*111b0*/  LOP3.LUT R83, R83, 0x3c, RZ, 0xfc, !PT ;  /* 0x0000003c53537812 */ /* 0x000fe400078efcff */
[----:B------:R-:W-:Y:S02]  /*111c0*/  LEA.HI R82, R82, 0x3e, RZ, 0x1a ;  /* 0x0000003e52527811 */ /* 0x000fe400078fd0ff */
[----:B------:R-:W-:Y:S02]  /*111d0*/  ISETP.GE.AND P0, PT, R96, UR32, PT ;  /* 0x0000002060007c0c */ /* 0x000fe4000bf06270 */
[----:B------:R-:W-:Y:S02]  /*111e0*/  ISETP.GE.AND P4, PT, R83, UR32, PT ;  /* 0x0000002053007c0c */ /* 0x000fe4000bf86270 */
[----:B------:R-:W-:Y:S01]  /*111f0*/  ISETP.GE.AND P3, PT, R82, UR32, PT ;  /* 0x0000002052007c0c */ /* 0x000fe2000bf66270 */
[----:B------:R-:W0:Y:S01]  /*11200*/  S2R R93, SR_TID.X ;  /* 0x00000000005d7919 */ /* 0x000e220000002100 */
[----:B------:R-:W-:-:S02]  /*11210*/  PRMT R74, RZ, 0x7610, R74 ;  /* 0x00007610ff4a7816 */ /* 0x000fc4000000004a */
[----:B------:R-:W-:Y:S01]  /*11220*/  PRMT R66, RZ, 0x7610, R66 ;  /* 0x00007610ff427816 */ /* 0x000fe20000000042 */
[----:B------:R-:W4:Y:S04]  /*11230*/  LDL.LU.64 R82, [R1+0x58] ;  /* 0x0000580001527983 */ /* 0x000f280000300a00 */
[----:B------:R-:W4:Y:S04]  /*11240*/  LDL.LU.64 R108, [R1+0x38] ;  /* 0x00003800016c7983 */ /* 0x000f280000300a00 */
[----:B------:R-:W4:Y:S04]  /*11250*/  @!P3 LDG.E.U16 R66, desc[UR20][R94.64] ;  /* 0x000000145e42b981 */ /* 0x000f28000c1e1500 */
[----:B------:R-:W-:Y:S01]  /*11260*/  STL [R1+0x4f0], R164 ;  /* 0x0004f0a401007387 */ /* 0x000fe20000100800 */
[----:B0-----:R-:W-:Y:S01]  /*11270*/  LOP3.LUT R92, R93, 0x3f, RZ, 0xc0, !PT ;  /* 0x0000003f5d5c7812 */ /* 0x001fe200078ec0ff */
[----:B--2---:R-:W-:-:S05]  /*11280*/  IMAD.WIDE R86, R164, 0x2, R86 ;  /* 0x00000002a4567825 */ /* 0x004fca00078e0256 */
[----:B------:R-:W2:Y:S01]  /*11290*/  @!P0 LDG.E.U16 R77, desc[UR20][R86.64] ;  /* 0x00000014564d8981 */ /* 0x000ea2000c1e1500 */
[----:B---3--:R-:W-:-:S05]  /*112a0*/  IMAD.WIDE R88, R164, 0x2, R88 ;  /* 0x00000002a4587825 */ /* 0x008fca00078e0258 */
[----:B------:R-:W3:Y:S01]  /*112b0*/  @!P4 LDG.E.U16 R74, desc[UR20][R88.64] ;  /* 0x00000014584ac981 */ /* 0x000ee2000c1e1500 */
[----:B----4-:R-:W-:-:S05]  /*112c0*/  IMAD.WIDE R84, R164, 0x2, R84 ;  /* 0x00000002a4547825 */ /* 0x010fca00078e0254 */
[----:B------:R0:W4:Y:S01]  /*112d0*/  @!P5 LDG.E.U16 R106, desc[UR20][R84.64] ;  /* 0x00000014546ad981 */ /* 0x000122000c1e1500 */
[----:B------:R-:W-:Y:S06]  /*112e0*/  BAR.SYNC.DEFER_BLOCKING 0x0 ;  /* 0x0000000000007b1d */ /* 0x000fec0000010000 */
[----:B------:R-:W-:Y:S04]  /*112f0*/  STL.64 [R1+0x1c0], R88 ;  /* 0x0001c05801007387 */ /* 0x000fe80000100a00 */
[----:B------:R-:W-:Y:S04]  /*11300*/  STL.64 [R1+0x1c8], R86 ;  /* 0x0001c85601007387 */ /* 0x000fe80000100a00 */
[----:B------:R1:W-:Y:S04]  /*11310*/  STL.64 [R1+0x1d0], R84 ;  /* 0x0001d05401007387 */ /* 0x0003e80000100a00 */
[----:B------:R-:W2:Y:S01]  /*11320*/  LDL.LU.64 R110, [R1+0x78] ;  /* 0x00007800016e7983 */ /* 0x000ea20000300a00 */
[----:B------:R-:W-:-:S03]  /*11330*/  ISETP.GE.AND P0, PT, R92, UR32, PT ;  /* 0x000000205c007c0c */ /* 0x000fc6000bf06270 */
[----:B------:R-:W-:Y:S04]  /*11340*/  STS.U16 [R3+UR9+0x12000], R4 ;  /* 0x0120000403007988 */ /* 0x000fe80008000409 */
[----:B-1----:R-:W0:Y:S04]  /*11350*/  LDL.LU.64 R84, [R1+0x98] ;  /* 0x0000980001547983 */ /* 0x002e280000300a00 */
[----:B------:R-:W3:Y:S04]  /*11360*/  LDL.LU.64 R86, [R1+0xb8] ;  /* 0x0000b80001567983 */ /* 0x000ee80000300a00 */
[----:B------:R-:W4:Y:S04]  /*11370*/  LDL.LU.64 R88, [R1+0xd8] ;  /* 0x0000d80001587983 */ /* 0x000f280000300a00 */
[----:B------:R-:W4:Y:S04]  /*11380*/  LDL.LU.64 R90, [R1+0xf8] ;  /* 0x0000f800015a7983 */ /* 0x000f280000300a00 */
[----:B------:R1:W-:Y:S04]  /*11390*/  STS.U16 [R3+UR9+0x12400], R5 ;  /* 0x0124000503007988 */ /* 0x0003e80008000409 */
[----:B------:R1:W-:Y:S04]  /*113a0*/  STS.U16 [R3+UR9+0x12800], R97 ;  /* 0x0128006103007988 */ /* 0x0003e80008000409 */
[----:B-1----:R-:W4:Y:S04]  /*113b0*/  LDL.LU.64 R4, [R1+0x178] ;  /* 0x0001780001047983 */ /* 0x002f280000300a00 */
[----:B------:R-:W4:Y:S04]  /*113c0*/  LDL.LU.64 R96, [R1+0x158] ;  /* 0x0001580001607983 */ /* 0x000f280000300a00 */
[----:B------:R-:W4:Y:S04]  /*113d0*/  LDL.LU.64 R94, [R1+0x138] ;  /* 0x00013800015e7983 */ /* 0x000f280000300a00 */
[----:B------:R-:W4:Y:S01]  /*113e0*/  LDL.LU.64 R92, [R1+0x118] ;  /* 0x00011800015c7983 */ /* 0x000f220000300a00 */
[----:B------:R-:W-:-:S02]  /*113f0*/  PRMT R63, RZ, 0x7610, R63 ;  /* 0x00007610ff3f7816 */ /* 0x000fc4000000003f */
[----:B------:R-:W-:Y:S02]  /*11400*/  PRMT R62, RZ, 0x7610, R62 ;  /* 0x00007610ff3e7816 */ /* 0x000fe4000000003e */
[----:B------:R-:W-:Y:S02]  /*11410*/  PRMT R59, RZ, 0x7610, R59 ;  /* 0x00007610ff3b7816 */ /* 0x000fe4000000003b */
[----:B------:R-:W-:Y:S02]  /*11420*/  PRMT R58, RZ, 0x7610, R58 ;  /* 0x00007610ff3a7816 */ /* 0x000fe4000000003a */
[----:B------:R-:W-:Y:S02]  /*11430*/  PRMT R55, RZ, 0x7610, R55 ;  /* 0x00007610ff377816 */ /* 0x000fe40000000037 */
[----:B------:R-:W-:Y:S02]  /*11440*/  PRMT R54, RZ, 0x7610, R54 ;  /* 0x00007610ff367816 */ /* 0x000fe40000000036 */
[----:B------:R-:W-:-:S02]  /*11450*/  PRMT R51, RZ, 0x7610, R51 ;  /* 0x00007610ff337816 */ /* 0x000fc40000000033 */
[----:B------:R-:W-:Y:S02]  /*11460*/  PRMT R50, RZ, 0x7610, R50 ;  /* 0x00007610ff327816 */ /* 0x000fe40000000032 */
[----:B------:R-:W-:Y:S02]  /*11470*/  PRMT R47, RZ, 0x7610, R47 ;  /* 0x00007610ff2f7816 */ /* 0x000fe4000000002f */
[----:B------:R-:W-:Y:S01]  /*11480*/  PRMT R46, RZ, 0x7610, R46 ;  /* 0x00007610ff2e7816 */ /* 0x000fe2000000002e */
[----:B------:R-:W-:-:S05]  /*11490*/  IMAD.WIDE R82, R165, 0x2, R82 ;  /* 0x00000002a5527825 */ /* 0x000fca00078e0252 */
[----:B------:R-:W4:Y:S01]  /*114a0*/  @!P0 LDG.E.U16 R46, desc[UR20][R82.64] ;  /* 0x00000014522e8981 */ /* 0x000f22000c1e1500 */
[----:B--2---:R-:W-:-:S05]  /*114b0*/  IMAD.WIDE R110, R165, 0x2, R110 ;  /* 0x00000002a56e7825 */ /* 0x004fca00078e026e */
[----:B------:R-:W2:Y:S01]  /*114c0*/  @!P0 LDG.E.U16 R47, desc[UR20][R110.64] ;  /* 0x000000146e2f8981 */ /* 0x000ea2000c1e1500 */
[----:B0-----:R-:W-:-:S04]  /*114d0*/  IMAD.WIDE R84, R165, 0x2, R84 ;  /* 0x00000002a5547825 */ /* 0x001fc800078e0254 */
[C---:B---3--:R-:W-:Y:S01]  /*114e0*/  IMAD.WIDE R86, R165.reuse, 0x2, R86 ;  /* 0x00000002a5567825 */ /* 0x048fe200078e0256 */
[----:B------:R-:W3:Y:S03]  /*114f0*/  @!P0 LDG.E.U16 R50, desc[UR20][R84.64] ;  /* 0x0000001454328981 */ /* 0x000ee6000c1e1500 */
[C---:B----4-:R-:W-:Y:S01]  /*11500*/  IMAD.WIDE R88, R165.reuse, 0x2, R88 ;  /* 0x00000002a5587825 */ /* 0x050fe200078e0258 */
[----:B------:R-:W4:Y:S03]  /*11510*/  @!P0 LDG.E.U16 R51, desc[UR20][R86.64] ;  /* 0x0000001456338981 */ /* 0x000f26000c1e1500 */
[C---:B------:R-:W-:Y:S01]  /*11520*/  IMAD.WIDE R90, R165.reuse, 0x2, R90 ;  /* 0x00000002a55a7825 */ /* 0x040fe200078e025a */
[----:B------:R-:W2:Y:S04]  /*11530*/  @!P0 LDG.E.U16 R54, desc[UR20][R88.64] ;  /* 0x0000001458368981 */ /* 0x000ea8000c1e1500 */
[----:B------:R-:W2:Y:S01]  /*11540*/  @!P0 LDG.E.U16 R55, desc[UR20][R90.64] ;  /* 0x000000145a378981 */ /* 0x000ea2000c1e1500 */
[----:B------:R-:W-:-:S04]  /*11550*/  IMAD.WIDE R4, R165, 0x2, R4 ;  /* 0x00000002a5047825 */ /* 0x000fc800078e0204 */
[C---:B------:R-:W-:Y:S01]  /*11560*/  IMAD.WIDE R96, R165.reuse, 0x2, R96 ;  /* 0x00000002a5607825 */ /* 0x040fe200078e0260 */
[----:B------:R-:W3:Y:S03]  /*11570*/  @!P0 LDG.E.U16 R63, desc[UR20][R4.64] ;  /* 0x00000014043f8981 */ /* 0x000ee6000c1e1500 */
[C---:B------:R-:W-:Y:S01]  /*11580*/  IMAD.WIDE R94, R165.reuse, 0x2, R94 ;  /* 0x00000002a55e7825 */ /* 0x040fe200078e025e */
[----:B------:R-:W3:Y:S03]  /*11590*/  @!P0 LDG.E.U16 R62, desc[UR20][R96.64] ;  /* 0x00000014603e8981 */ /* 0x000ee6000c1e1500 */
[C---:B------:R-:W-:Y:S01]  /*115a0*/  IMAD.WIDE R92, R165.reuse, 0x2, R92 ;  /* 0x00000002a55c7825 */ /* 0x040fe200078e025c */
[----:B------:R-:W4:Y:S04]  /*115b0*/  @!P0 LDG.E.U16 R59, desc[UR20][R94.64] ;  /* 0x000000145e3b8981 */ /* 0x000f28000c1e1500 */
[----:B------:R-:W4:Y:S01]  /*115c0*/  @!P0 LDG.E.U16 R58, desc[UR20][R92.64] ;  /* 0x000000145c3a8981 */ /* 0x000f22000c1e1500 */
[----:B------:R-:W-:-:S05]  /*115d0*/  IMAD.WIDE R108, R165, 0x2, R108 ;  /* 0x00000002a56c7825 */ /* 0x000fca00078e026c */
[----:B------:R-:W-:Y:S04]  /*115e0*/  STL.64 [R1+0x38], R108 ;  /* 0x0000386c01007387 */ /* 0x000fe80000100a00 */
[----:B------:R-:W-:Y:S04]  /*115f0*/  STL.64 [R1+0x58], R82 ;  /* 0x0000585201007387 */ /* 0x000fe80000100a00 */
[----:B------:R-:W-:Y:S04]  /*11600*/  STL.64 [R1+0x78], R110 ;  /* 0x0000786e01007387 */ /* 0x000fe80000100a00 */
[----:B------:R-:W-:Y:S04]  /*11610*/  STL.64 [R1+0x98], R84 ;  /* 0x0000985401007387 */ /* 0x000fe80000100a00 */
[----:B------:R-:W-:Y:S04]  /*11620*/  STL.64 [R1+0xb8], R86 ;  /* 0x0000b85601007387 */ /* 0x000fe80000100a00 */
[----:B------:R-:W-:Y:S04]  /*11630*/  STL.64 [R1+0xd8], R88 ;  /* 0x0000d85801007387 */ /* 0x000fe80000100a00 */
[----:B------:R0:W-:Y:S04]  /*11640*/  STS.U16 [R3+UR9+0x13000], R100 ;  /* 0x0130006403007988 */ /* 0x0001e80008000409 */
[----:B------:R-:W-:Y:S04]  /*11650*/  STL.64 [R1+0xf8], R90 ;  /* 0x0000f85a01007387 */ /* 0x000fe80000100a00 */
[----:B------:R-:W-:Y:S01]  /*11660*/  STL.64 [R1+0x138], R94 ;  /* 0x0001385e01007387 */ /* 0x000fe20000100a00 */
[----:B0-----:R-:W-:-:S03]  /*11670*/  LOP3.LUT R100, R3, 0x20, RZ, 0x3c, !PT ;  /* 0x0000002003647812 */ /* 0x001fc600078e3cff */
[----:B------:R-:W-:Y:S04]  /*11680*/  STL.64 [R1+0x158], R96 ;  /* 0x0001586001007387 */ /* 0x000fe80000100a00 */
[----:B------:R0:W-:Y:S04]  /*11690*/  STL.64 [R1+0x178], R4 ;  /* 0x0001780401007387 */ /* 0x0001e80000100a00 */
[----:B------:R1:W-:Y:S04]  /*116a0*/  STS.U16 [R3+UR9+0x12c00], R2 ;  /* 0x012c000203007988 */ /* 0x0003e80008000409 */
[----:B------:R-:W-:Y:S04]  /*116b0*/  STS.U16 [R3+UR9+0x13400], R80 ;  /* 0x0134005003007988 */ /* 0x000fe80008000409 */
[----:B0-----:R-:W4:Y:S04]  /*116c0*/  LDL.LU.64 R4, [R1+0x7a0] ;  /* 0x0007a00001047983 */ /* 0x001f280000300a00 */
[----:B------:R-:W-:Y:S04]  /*116d0*/  STS.U16 [R3+UR9+0x13800], R81 ;  /* 0x0138005103007988 */ /* 0x000fe80008000409 */
[----:B------:R-:W-:Y:S01]  /*116e0*/  STS.U16 [R3+UR9+0x13c00], R106 ;  /* 0x013c006a03007988 */ /* 0x000fe20008000409 */
[----:B-1----:R-:W-:-:S03]  /*116f0*/  PRMT R2, RZ, 0x7610, R2 ;  /* 0x00007610ff027816 */ /* 0x002fc60000000002 */
[----:B------:R-:W4:Y:S04]  /*11700*/  LDL.LU.64 R96, [R1+0x798] ;  /* 0x0007980001607983 */ /* 0x000f280000300a00 */
[----:B------:R-:W-:Y:S04]  /*11710*/  STS.U16 [R100+UR9+0x12100], R107 ;  /* 0x0121006b64007988 */ /* 0x000fe80008000409 */
[----:B------:R-:W4:Y:S04]  /*11720*/  LDL.LU.64 R94, [R1+0x790] ;  /* 0x00079000015e7983 */ /* 0x000f280000300a00 */
[----:B------:R-:W-:Y:S04]  /*11730*/  STS.U16 [R100+UR9+0x12500], R78 ;  /* 0x0125004e64007988 */ /* 0x000fe80008000409 */
[----:B------:R0:W-:Y:S04]  /*11740*/  STL.64 [R1+0x118], R92 ;  /* 0x0001185c01007387 */ /* 0x0001e80000100a00 */
[----:B------:R-:W-:Y:S04]  /*11750*/  STS.U16 [R100+UR9+0x12900], R79 ;  /* 0x0129004f64007988 */ /* 0x000fe80008000409 */
[----:B------:R-:W-:Y:S04]  /*11760*/  STS.U16 [R100+UR9+0x12d00], R104 ;  /* 0x012d006864007988 */ /* 0x000fe80008000409 */
[----:B0-----:R-:W4:Y:S04]  /*11770*/  LDL.LU.64 R92, [R1+0x788] ;  /* 0x00078800015c7983 */ /* 0x001f280000300a00 */
[----:B------:R-:W4:Y:S04]  /*11780*/  LDL.LU.64 R90, [R1+0x780] ;  /* 0x00078000015a7983 */ /* 0x000f280000300a00 */
[----:B------:R0:W-:Y:S04]  /*11790*/  STS.U16 [R100+UR9+0x13100], R75 ;  /* 0x0131004b64007988 */ /* 0x0001e80008000409 */
[----:B------:R-:W4:Y:S04]  /*117a0*/  LDL.LU.64 R88, [R1+0x778] ;  /* 0x0007780001587983 */ /* 0x000f280000300a00 */
[----:B------:R-:W4:Y:S01]  /*117b0*/  LDL.LU.64 R86, [R1+0x770] ;  /* 0x0007700001567983 */ /* 0x000f220000300a00 */
[----:B0-----:R-:W-:-:S03]  /*117c0*/  LOP3.LUT R75, R3, 0x40, RZ, 0x3c, !PT ;  /* 0x00000040034b7812 */ /* 0x001fc600078e3cff */
[----:B------:R-:W4:Y:S04]  /*117d0*/  LDL.LU.64 R84, [R1+0x768] ;  /* 0x0007680001547983 */ /* 0x000f280000300a00 */
[----:B------:R-:W-:Y:S04]  /*117e0*/  STS.U16 [R100+UR9+0x13500], R105 ;  /* 0x0135006964007988 */ /* 0x000fe80008000409 */
[----:B------:R-:W4:Y:S04]  /*117f0*/  LDL.LU.64 R110, [R1+0x760] ;  /* 0x00076000016e7983 */ /* 0x000f280000300a00 */
[----:B------:R-:W-:Y:S04]  /*11800*/  STS.U16 [R100+UR9+0x13900], R76 ;  /* 0x0139004c64007988 */ /* 0x000fe80008000409 */
[----:B------:R-:W4:Y:S04]  /*11810*/  LDL.LU.64 R82, [R1+0x758] ;  /* 0x0007580001527983 */ /* 0x000f280000300a00 */
[----:B------:R-:W4:Y:S04]  /*11820*/  @!P0 LDG.E.U16 R2, desc[UR20][R108.64] ;  /* 0x000000146c028981 */ /* 0x000f28000c1e1500 */
[----:B------:R-:W-:Y:S04]  /*11830*/  STS.U16 [R100+UR9+0x13d00], R77 ;  /* 0x013d004d64007988 */ /* 0x000fe80008000409 */
[----:B------:R-:W-:Y:S04]  /*11840*/  STS.U16 [R75+UR9+0x12200], R125 ;  /* 0x0122007d4b007988 */ /* 0x000fe80008000409 */
[----:B------:R-:W4:Y:S04]  /*11850*/  LDL.LU.64 R108, [R1+0x750] ;  /* 0x00075000016c7983 */ /* 0x000f280000300a00 */
[----:B------:R-:W4:Y:S04]  /*11860*/  LDL.LU R80, [R1+0x74c] ;  /* 0x00074c0001507983 */ /* 0x000f280000300800 */
[----:B------:R-:W-:Y:S04]  /*11870*/  STS.U16 [R75+UR9+0x12600], R124 ;  /* 0x0126007c4b007988 */ /* 0x000fe80008000409 */
[----:B------:R-:W4:Y:S04]  /*11880*/  LDL.LU R81, [R1+0x748] ;  /* 0x0007480001517983 */ /* 0x000f280000300800 */
[----:B------:R-:W-:Y:S04]  /*11890*/  STS.U16 [R75+UR9+0x12a00], R103 ;  /* 0x012a00674b007988 */ /* 0x000fe80008000409 */
[----:B------:R-:W4:Y:S04]  /*118a0*/  LDL.LU R106, [R1+0x744] ;  /* 0x00074400016a7983 */ /* 0x000f280000300800 */
[----:B------:R-:W-:Y:S04]  /*118b0*/  STS.U16 [R75+UR9+0x12e00], R102 ;  /* 0x012e00664b007988 */ /* 0x000fe80008000409 */
[----:B------:R-:W4:Y:S04]  /*118c0*/  LDL.LU R107, [R1+0x740] ;  /* 0x00074000016b7983 */ /* 0x000f280000300800 */
[----:B------:R0:W-:Y:S04]  /*118d0*/  STS.U16 [R75+UR9+0x13200], R0 ;  /* 0x013200004b007988 */ /* 0x0001e80008000409 */
[----:B------:R-:W4:Y:S04]  /*118e0*/  LDL.LU R78, [R1+0x73c] ;  /* 0x00073c00014e7983 */ /* 0x000f280000300800 */
[----:B------:R-:W4:Y:S01]  /*118f0*/  LDL.LU R79, [R1+0x738] ;  /* 0x00073800014f7983 */ /* 0x000f220000300800 */
[----:B0-----:R-:W-:-:S03]  /*11900*/  LOP3.LUT R0, R3, 0x60, RZ, 0x3c, !PT ;  /* 0x0000006003007812 */ /* 0x001fc600078e3cff */
[----:B------:R-:W4:Y:S04]  /*11910*/  LDL.LU R104, [R1+0x734] ;  /* 0x0007340001687983 */ /* 0x000f280000300800 */
[----:B------:R-:W-:Y:S04]  /*11920*/  STS.U16 [R75+UR9+0x13600], R99 ;  /* 0x013600634b007988 */ /* 0x000fe80008000409 */
[----:B------:R-:W4:Y:S04]  /*11930*/  LDL.LU R105, [R1+0x730] ;  /* 0x0007300001697983 */ /* 0x000f280000300800 */
[----:B------:R-:W-:Y:S04]  /*11940*/  STS.U16 [R75+UR9+0x13a00], R98 ;  /* 0x013a00624b007988 */ /* 0x000fe80008000409 */
[----:B------:R-:W4:Y:S04]  /*11950*/  LDL.LU R76, [R1+0x72c] ;  /* 0x00072c00014c7983 */ /* 0x000f280000300800 */
[----:B------:R0:W-:Y:S04]  /*11960*/  STS.U16 [R75+UR9+0x13e00], R74 ;  /* 0x013e004a4b007988 */ /* 0x0001e80008000409 */
[----:B------:R-:W4:Y:S04]  /*11970*/  LDL.LU R77, [R1+0x728] ;  /* 0x00072800014d7983 */ /* 0x000f280000300800 */
[----:B------:R-:W-:Y:S04]  /*11980*/  STS.U16 [R0+UR9+0x12300], R73 ;  /* 0x0123004900007988 */ /* 0x000fe80008000409 */
[----:B------:R1:W-:Y:S04]  /*11990*/  STS.U16 [R0+UR9+0x12700], R72 ;  /* 0x0127004800007988 */ /* 0x0003e80008000409 */
[----:B------:R-:W-:Y:S04]  /*119a0*/  STL [R1+0x56c], R0 ;  /* 0x00056c0001007387 */ /* 0x000fe80000100800 */
[----:B------:R-:W-:Y:S04]  /*119b0*/  STS.U16 [R0+UR9+0x12b00], R71 ;  /* 0x012b004700007988 */ /* 0x000fe80008000409 */
[----:B------:R-:W4:Y:S04]  /*119c0*/  LDL.LU.64 R102, [R1+0x18] ;  /* 0x0000180001667983 */ /* 0x000f280000300a00 */
[----:B------:R1:W-:Y:S04]  /*119d0*/  STS.U16 [R0+UR9+0x12f00], R70 ;  /* 0x012f004600007988 */ /* 0x0003e80008000409 */
[----:B0-----:R-:W4:Y:S04]  /*119e0*/  LDL.LU.64 R74, [R1+0x170] ;  /* 0x00017000014a7983 */ /* 0x001f280000300a00 */
[----:B------:R-:W-:Y:S04]  /*119f0*/  STS.U16 [R0+UR9+0x13300], R69 ;  /* 0x0133004500007988 */ /* 0x000fe80008000409 */
[----:B------:R-:W4:Y:S04]  /*11a00*/  LDL.LU.64 R98, [R1+0x150] ;  /* 0x0001500001627983 */ /* 0x000f280000300a00 */
[----:B------:R0:W-:Y:S04]  /*11a10*/  STS.U16 [R0+UR9+0x13700], R68 ;  /* 0x0137004400007988 */ /* 0x0001e80008000409 */
[----:B-1----:R-:W4:Y:S04]  /*11a20*/  LDL.LU.64 R72, [R1+0x130] ;  /* 0x0001300001487983 */ /* 0x002f280000300a00 */
[----:B------:R-:W-:Y:S04]  /*11a30*/  STS.U16 [R0+UR9+0x13b00], R67 ;  /* 0x013b004300007988 */ /* 0x000fe80008000409 */
[----:B------:R-:W4:Y:S04]  /*11a40*/  LDL.LU.64 R70, [R1+0x110] ;  /* 0x0001100001467983 */ /* 0x000f280000300a00 */
[----:B------:R1:W-:Y:S04]  /*11a50*/  STS.U16 [R0+UR9+0x13f00], R66 ;  /* 0x013f004200007988 */ /* 0x0003e80008000409 */
[----:B0-----:R-:W4:Y:S04]  /*11a60*/  LDL.LU.64 R68, [R1+0xf0] ;  /* 0x0000f00001447983 */ /* 0x001f280000300a00 */
[----:B--2---:R-:W-:Y:S04]  /*11a70*/  STS.U16 [R3+UR9+0x9000], R55 ;  /* 0x0090003703007988 */ /* 0x004fe80008000409 */
[----:B-1----:R-:W2:Y:S04]  /*11a80*/  LDL.LU.64 R66, [R1+0xd0] ;  /* 0x0000d00001427983 */ /* 0x002ea80000300a00 */
[----:B---3--:R-:W-:Y:S04]  /*11a90*/  STS.U16 [R3+UR9+0x8000], R63 ;  /* 0x0080003f03007988 */ /* 0x008fe80008000409 */
[----:B------:R0:W-:Y:S04]  /*11aa0*/  STS.U16 [R3+UR9+0x8400], R62 ;  /* 0x0084003e03007988 */ /* 0x0001e80008000409 */
[----:B----4-:R-:W-:Y:S04]  /*11ab0*/  STS.U16 [R3+UR9+0x8800], R59 ;  /* 0x0088003b03007988 */ /* 0x010fe80008000409 */
[----:B------:R1:W-:Y:S04]  /*11ac0*/  STS.U16 [R3+UR9+0x8c00], R58 ;  /* 0x008c003a03007988 */ /* 0x0003e80008000409 */
[----:B0-----:R-:W3:Y:S04]  /*11ad0*/  LDL.LU.64 R62, [R1+0xb0] ;  /* 0x0000b000013e7983 */ /* 0x001ee80000300a00 */
[----:B------:R0:W-:Y:S04]  /*11ae0*/  STS.U16 [R3+UR9+0x9400], R54 ;  /* 0x0094003603007988 */ /* 0x0001e80008000409 */
[----:B-1----:R-:W4:Y:S04]  /*11af0*/  LDL.LU.64 R58, [R1+0x90] ;  /* 0x00009000013a7983 */ /* 0x002f280000300a00 */
[----:B------:R-:W-:Y:S04]  /*11b00*/  STS.U16 [R3+UR9+0x9800], R51 ;  /* 0x0098003303007988 */ /* 0x000fe80008000409 */
[----:B------:R1:W-:Y:S04]  /*11b10*/  STS.U16 [R3+UR9+0x9c00], R50 ;  /* 0x009c003203007988 */ /* 0x0003e80008000409 */
[----:B0-----:R-:W4:Y:S04]  /*11b20*/  LDL.LU.64 R54, [R1+0x70] ;  /* 0x0000700001367983 */ /* 0x001f280000300a00 */
[----:B------:R-:W-:Y:S04]  /*11b30*/  STS.U16 [R3+UR9+0xa000], R47 ;  /* 0x00a0002f03007988 */ /* 0x000fe80008000409 */
[----:B------:R0:W-:Y:S04]  /*11b40*/  STS.U16 [R3+UR9+0xa400], R46 ;  /* 0x00a4002e03007988 */ /* 0x0001e80008000409 */
[----:B-1----:R-:W4:Y:S04]  /*11b50*/  LDL.LU.64 R50, [R1+0x50] ;  /* 0x0000500001327983 */ /* 0x002f280000300a00 */
[----:B0-----:R-:W4:Y:S04]  /*11b60*/  LDL.LU.64 R46, [R1+0x30] ;  /* 0x00003000012e7983 */ /* 0x001f280000300a00 */
[----:B------:R-:W4:Y:S01]  /*11b70*/  LDL.LU.64 R124, [R1+0x10] ;  /* 0x00001000017c7983 */ /* 0x000f220000300a00 */
[----:B------:R-:W-:Y:S01]  /*11b80*/  PRMT R162, RZ, 0x7610, R162 ;  /* 0x00007610ffa27816 */ /* 0x000fe200000000a2 */
[----:B------:R-:W-:Y:S01]  /*11b90*/  IMAD.WIDE R44, R165, 0x2, R44 ;  /* 0x00000002a52c7825 */ /* 0x000fe200078e022c */
[----:B------:R-:W-:-:S02]  /*11ba0*/  PRMT R163, RZ, 0x7610, R163 ;  /* 0x00007610ffa37816 */ /* 0x000fc400000000a3 */
[----:B------:R-:W-:Y:S01]  /*11bb0*/  PRMT R122, RZ, 0x7610, R122 ;  /* 0x00007610ff7a7816 */ /* 0x000fe2000000007a */
[C---:B------:R-:W-:Y:S01]  /*11bc0*/  IMAD.WIDE R42, R165.reuse, 0x2, R42 ;  /* 0x00000002a52a7825 */ /* 0x040fe200078e022a */
[----:B------:R-:W-:Y:S02]  /*11bd0*/  PRMT R123, RZ, 0x7610, R123 ;  /* 0x00007610ff7b7816 */ /* 0x000fe4000000007b */
[----:B------:R-:W-:Y:S01]  /*11be0*/  PRMT R160, RZ, 0x7610, R160 ;  /* 0x00007610ffa07816 */ /* 0x000fe200000000a0 */
[C---:B------:R-:W-:Y:S01]  /*11bf0*/  IMAD.WIDE R40, R165.reuse, 0x2, R40 ;  /* 0x00000002a5287825 */ /* 0x040fe200078e0228 */
[----:B------:R-:W-:Y:S02]  /*11c00*/  PRMT R161, RZ, 0x7610, R161 ;  /* 0x00007610ffa17816 */ /* 0x000fe400000000a1 */
        /* <DEDUP_REMOVED lines=17> */
[----:B------:R-:W-:Y:S01]  /*11d20*/  PRMT R152, RZ, 0x7610, R152 ;  /* 0x00007610ff987816 */ /* 0x000fe20000000098 */
[----:B------:R-:W4:Y:S01]  /*11d30*/  @!P0 LDG.E.U16 R157, desc[UR20][R30.64] ;  /* 0x000000141e9d8981 */ /* 0x000f22000c1e1500 */
[----:B------:R-:W-:Y:S01]  /*11d40*/  PRMT R151, RZ, 0x7610, R151 ;  /* 0x00007610ff977816 */ /* 0x000fe20000000097 */
[C---:B------:R-:W-:Y:S01]  /*11d50*/  IMAD.WIDE R26, R165.reuse, 0x2, R26 ;  /* 0x00000002a51a7825 */ /* 0x040fe200078e021a */
[----:B------:R-:W-:Y:S01]  /*11d60*/  PRMT R150, RZ, 0x7610, R150 ;  /* 0x00007610ff967816 */ /* 0x000fe20000000096 */
[----:B------:R-:W4:Y:S01]  /*11d70*/  @!P0 LDG.E.U16 R156, desc[UR20][R28.64] ;  /* 0x000000141c9c8981 */ /* 0x000f22000c1e1500 */
[----:B------:R-:W-:Y:S01]  /*11d80*/  PRMT R149, RZ, 0x7610, R149 ;  /* 0x00007610ff957816 */ /* 0x000fe20000000095 */
[C---:B------:R-:W-:Y:S01]  /*11d90*/  IMAD.WIDE R24, R165.reuse, 0x2, R24 ;  /* 0x00000002a5187825 */ /* 0x040fe200078e0218 */
[----:B------:R-:W-:Y:S01]  /*11da0*/  PRMT R148, RZ, 0x7610, R148 ;  /* 0x00007610ff947816 */ /* 0x000fe20000000094 */
[----:B------:R-:W4:Y:S02]  /*11db0*/  @!P0 LDG.E.U16 R119, desc[UR20][R26.64] ;  /* 0x000000141a778981 */ /* 0x000f24000c1e1500 */
        /* <DEDUP_REMOVED lines=15> */
[----:B------:R-:W-:-:S02]  /*11eb0*/  IMAD.WIDE R12, R165, 0x2, R12 ;  /* 0x00000002a50c7825 */ /* 0x000fc400078e020c */
[----:B------:R-:W4:Y:S02]  /*11ec0*/  @!P0 LDG.E.U16 R161, desc[UR20][R14.64] ;  /* 0x000000140ea18981 */ /* 0x000f24000c1e1500 */
[C---:B------:R-:W-:Y:S02]  /*11ed0*/  IMAD.WIDE R10, R165.reuse, 0x2, R10 ;  /* 0x00000002a50a7825 */ /* 0x040fe400078e020a */
[----:B------:R-:W4:Y:S02]  /*11ee0*/  @!P0 LDG.E.U16 R160, desc[UR20][R12.64] ;  /* 0x000000140ca08981 */ /* 0x000f24000c1e1500 */
[C---:B------:R-:W-:Y:S02]  /*11ef0*/  IMAD.WIDE R8, R165.reuse, 0x2, R8 ;  /* 0x00000002a5087825 */ /* 0x040fe400078e0208 */
[----:B------:R-:W4:Y:S02]  /*11f00*/  @!P0 LDG.E.U16 R123, desc[UR20][R10.64] ;  /* 0x000000140a7b8981 */ /* 0x000f24000c1e1500 */
[----:B------:R-:W-:-:S02]  /*11f10*/  IMAD.WIDE R4, R165, 0x2, R4 ;  /* 0x00000002a5047825 */ /* 0x000fc400078e0204 */
[----:B------:R-:W4:Y:S01]  /*11f20*/  @!P0 LDG.E.U16 R122, desc[UR20][R8.64] ;  /* 0x00000014087a8981 */ /* 0x000f22000c1e1500 */
[----:B------:R-:W-:-:S03]  /*11f30*/  PRMT R142, RZ, 0x7610, R142 ;  /* 0x00007610ff8e7816 */ /* 0x000fc6000000008e */
[----:B------:R-:W4:Y:S01]  /*11f40*/  @!P0 LDG.E.U16 R163, desc[UR20][R4.64] ;  /* 0x0000001404a38981 */ /* 0x000f22000c1e1500 */
[----:B------:R-:W-:-:S03]  /*11f50*/  PRMT R141, RZ, 0x7610, R141 ;  /* 0x00007610ff8d7816 */ /* 0x000fc6000000008d */
[----:B------:R-:W4:Y:S04]  /*11f60*/  @!P0 LDG.E.U16 R155, desc[UR20][R32.64] ;  /* 0x00000014209b8981 */ /* 0x000f28000c1e1500 */
[----:B------:R0:W-:Y:S04]  /*11f70*/  STS.U16 [R3+UR9+0xa800], R2 ;  /* 0x00a8000203007988 */ /* 0x0001e80008000409 */
[----:B------:R-:W4:Y:S04]  /*11f80*/  @!P0 LDG.E.U16 R154, desc[UR20][R34.64] ;  /* 0x00000014229a8981 */ /* 0x000f28000c1e1500 */
[----:B------:R-:W4:Y:S01]  /*11f90*/  @!P0 LDG.E.U16 R153, desc[UR20][R36.64] ;  /* 0x0000001424998981 */ /* 0x000f22000c1e1500 */
[----:B0-----:R-:W-:-:S03]  /*11fa0*/  PRMT R2, RZ, 0x7610, R2 ;  /* 0x00007610ff027816 */ /* 0x001fc60000000002 */
[----:B------:R-:W4:Y:S04]  /*11fb0*/  @!P0 LDG.E.U16 R152, desc[UR20][R38.64] ;  /* 0x0000001426988981 */ /* 0x000f28000c1e1500 */
[----:B------:R-:W4:Y:S04]  /*11fc0*/  @!P0 LDG.E.U16 R151, desc[UR20][R40.64] ;  /* 0x0000001428978981 */ /* 0x000f28000c1e1500 */
[----:B------:R-:W4:Y:S04]  /*11fd0*/  @!P0 LDG.E.U16 R150, desc[UR20][R42.64] ;  /* 0x000000142a968981 */ /* 0x000f28000c1e1500 */
[----:B------:R-:W4:Y:S01]  /*11fe0*/  @!P0 LDG.E.U16 R2, desc[UR20][R44.64] ;  /* 0x000000142c028981 */ /* 0x000f22000c1e1500 */
[----:B------:R-:W-:-:S02]  /*11ff0*/  PRMT R140, RZ, 0x7610, R140 ;  /* 0x00007610ff8c7816 */ /* 0x000fc4000000008c */
[----:B------:R-:W-:Y:S02]  /*12000*/  PRMT R139, RZ, 0x7610, R139 ;  /* 0x00007610ff8b7816 */ /* 0x000fe4000000008b */
[----:B------:R-:W-:Y:S01]  /*12010*/  PRMT R138, RZ, 0x7610, R138 ;  /* 0x00007610ff8a7816 */ /* 0x000fe2000000008a */
[C---:B------:R-:W-:Y:S01]  /*12020*/  IMAD.WIDE R6, R165.reuse, 0x2, R6 ;  /* 0x00000002a5067825 */ /* 0x040fe200078e0206 */
[----:B------:R-:W-:Y:S02]  /*12030*/  PRMT R117, RZ, 0x7610, R117 ;  /* 0x00007610ff757816 */ /* 0x000fe40000000075 */
        /* <DEDUP_REMOVED lines=8> */
[----:B------:R-:W-:-:S02]  /*120c0*/  IMAD.WIDE R56, R165, 0x2, R56 ;  /* 0x00000002a5387825 */ /* 0x000fc400078e0238 */
[----:B------:R-:W4:Y:S02]  /*120d0*/  @!P0 LDG.E.U16 R116, desc[UR20][R48.64] ;  /* 0x0000001430748981 */ /* 0x000f24000c1e1500 */
[C---:B------:R-:W-:Y:S02]  /*120e0*/  IMAD.WIDE R60, R165.reuse, 0x2, R60 ;  /* 0x00000002a53c7825 */ /* 0x040fe400078e023c */
[----:B------:R-:W4:Y:S02]  /*120f0*/  @!P0 LDG.E.U16 R115, desc[UR20][R52.64] ;  /* 0x0000001434738981 */ /* 0x000f24000c1e1500 */
[C---:B------:R-:W-:Y:S02]  /*12100*/  IMAD.WIDE R64, R165.reuse, 0x2, R64 ;  /* 0x00000002a5407825 */ /* 0x040fe400078e0240 */
[----:B------:R-:W4:Y:S04]  /*12110*/  @!P0 LDG.E.U16 R114, desc[UR20][R56.64] ;  /* 0x0000001438728981 */ /* 0x000f28000c1e1500 */
[----:B------:R-:W4:Y:S04]  /*12120*/  @!P0 LDG.E.U16 R113, desc[UR20][R60.64] ;  /* 0x000000143c718981 */ /* 0x000f28000c1e1500 */
[----:B------:R-:W4:Y:S01]  /*12130*/  @!P0 LDG.E.U16 R112, desc[UR20][R64.64] ;  /* 0x0000001440708981 */ /* 0x000f22000c1e1500 */
[----:B------:R-:W-:-:S05]  /*12140*/  IMAD.WIDE R102, R165, 0x2, R102 ;  /* 0x00000002a5667825 */ /* 0x000fca00078e0266 */
        /* <DEDUP_REMOVED lines=11> */
[----:B--2---:R-:W-:-:S05]  /*12200*/  IMAD.WIDE R66, R165, 0x2, R66 ;  /* 0x00000002a5427825 */ /* 0x004fca00078e0242 */
[----:B------:R-:W2:Y:S01]  /*12210*/  @!P0 LDG.E.U16 R144, desc[UR20][R66.64] ;  /* 0x0000001442908981 */ /* 0x000ea2000c1e1500 */
[----:B---3--:R-:W-:-:S05]  /*12220*/  IMAD.WIDE R62, R165, 0x2, R62 ;  /* 0x00000002a53e7825 */ /* 0x008fca00078e023e */
[----:B------:R-:W3:Y:S01]  /*12230*/  @!P0 LDG.E.U16 R143, desc[UR20][R62.64] ;  /* 0x000000143e8f8981 */ /* 0x000ee2000c1e1500 */
[----:B----4-:R-:W-:-:S05]  /*12240*/  IMAD.WIDE R58, R165, 0x2, R58 ;  /* 0x00000002a53a7825 */ /* 0x010fca00078e023a */
[----:B------:R-:W4:Y:S01]  /*12250*/  @!P0 LDG.E.U16 R142, desc[UR20][R58.64] ;  /* 0x000000143a8e8981 */ /* 0x000f22000c1e1500 */
[----:B------:R-:W-:-:S05]  /*12260*/  IMAD.WIDE R54, R165, 0x2, R54 ;  /* 0x00000002a5367825 */ /* 0x000fca00078e0236 */
[----:B------:R-:W2:Y:S01]  /*12270*/  @!P0 LDG.E.U16 R141, desc[UR20][R54.64] ;  /* 0x00000014368d8981 */ /* 0x000ea2000c1e1500 */
[----:B------:R-:W-:-:S05]  /*12280*/  IMAD.WIDE R50, R165, 0x2, R50 ;  /* 0x00000002a5327825 */ /* 0x000fca00078e0232 */
[----:B------:R-:W2:Y:S01]  /*12290*/  @!P0 LDG.E.U16 R140, desc[UR20][R50.64] ;  /* 0x00000014328c8981 */ /* 0x000ea2000c1e1500 */
[----:B------:R-:W-:-:S04]  /*122a0*/  IMAD.WIDE R46, R165, 0x2, R46 ;  /* 0x00000002a52e7825 */ /* 0x000fc800078e022e */
[C---:B------:R-:W-:Y:S01]  /*122b0*/  IMAD.WIDE R124, R165.reuse, 0x2, R124 ;  /* 0x00000002a57c7825 */ /* 0x040fe200078e027c */
[----:B------:R-:W2:Y:S04]  /*122c0*/  @!P0 LDG.E.U16 R139, desc[UR20][R46.64] ;  /* 0x000000142e8b8981 */ /* 0x000ea8000c1e1500 */
[----:B------:R-:W2:Y:S04]  /*122d0*/  @!P0 LDG.E.U16 R138, desc[UR20][R124.64] ;  /* 0x000000147c8a8981 */ /* 0x000ea8000c1e1500 */
[----:B------:R-:W-:Y:S04]  /*122e0*/  STL.64 [R1+0x10], R124 ;  /* 0x0000107c01007387 */ /* 0x000fe80000100a00 */
[----:B------:R0:W-:Y:S04]  /*122f0*/  STL.64 [R1+0x18], R102 ;  /* 0x0000186601007387 */ /* 0x0001e80000100a00 */
        /* <DEDUP_REMOVED lines=11> */
[----:B0-----:R-:W2:Y:S04]  /*123b0*/  LDL.LU.64 R102, [R1+0x720] ;  /* 0x0007200001667983 */ /* 0x001ea80000300a00 */
        /* <DEDUP_REMOVED lines=49> */
[----:B-1----:R-:W4:Y:S04]  /*126d0*/  LDL.LU.64 R74, [R1+0x718] ;  /* 0x00071800014a7983 */ /* 0x002f280000300a00 */
[----:B------:R-:W4:Y:S04]  /*126e0*/  LDL.LU.64 R98, [R1+0x710] ;  /* 0x0007100001627983 */ /* 0x000f280000300a00 */
        /* <DEDUP_REMOVED lines=10> */
[----:B------:R0:W-:Y:S04]  /*12790*/  STS.U16 [R3+UR9+0xac00], R162 ;  /* 0x00ac00a203007988 */ /* 0x0001e80008000409 */
        /* <DEDUP_REMOVED lines=21> */
[----:B------:R-:W-:Y:S04]  /*128f0*/  STS.U16 [R100+UR9+0x8100], R149 ;  /* 0x0081009564007988 */ /* 0x000fe80008000409 */
[----:B-1----:R-:W4:Y:S04]  /*12900*/  LDL.LU R163, [R1+0x6b8] ;  /* 0x0006b80001a37983 */ /* 0x002f280000300800 */
[----:B------:R-:W-:Y:S04]  /*12910*/  STS.U16 [R100+UR9+0x8500], R148 ;  /* 0x0085009464007988 */ /* 0x000fe80008000409 */
[----:B------:R-:W4:Y:S04]  /*12920*/  LDL.LU R122, [R1+0x6b4] ;  /* 0x0006b400017a7983 */ /* 0x000f280000300800 */
[----:B------:R-:W-:Y:S04]  /*12930*/  STS.U16 [R100+UR9+0x8900], R147 ;  /* 0x0089009364007988 */ /* 0x000fe80008000409 */
[----:B------:R-:W4:Y:S04]  /*12940*/  LDL.LU R123, [R1+0x6b0] ;  /* 0x0006b000017b7983 */ /* 0x000f280000300800 */
[----:B------:R-:W-:Y:S04]  /*12950*/  STS.U16 [R100+UR9+0x8d00], R146 ;  /* 0x008d009264007988 */ /* 0x000fe80008000409 */
[----:B------:R-:W4:Y:S04]  /*12960*/  LDL.LU R160, [R1+0x6ac] ;  /* 0x0006ac0001a07983 */ /* 0x000f280000300800 */
[----:B------:R-:W-:Y:S04]  /*12970*/  STS.U16 [R100+UR9+0x9100], R145 ;  /* 0x0091009164007988 */ /* 0x000fe80008000409 */
[----:B------:R-:W4:Y:S04]  /*12980*/  LDL.LU R161, [R1+0x6a8] ;  /* 0x0006a80001a17983 */ /* 0x000f280000300800 */
[----:B--2---:R-:W-:Y:S04]  /*12990*/  STS.U16 [R100+UR9+0x9500], R144 ;  /* 0x0095009064007988 */ /* 0x004fe80008000409 */
[----:B------:R-:W2:Y:S04]  /*129a0*/  LDL.LU R120, [R1+0x6a4] ;  /* 0x0006a40001787983 */ /* 0x000ea80000300800 */
[----:B---3--:R-:W-:Y:S04]  /*129b0*/  STS.U16 [R100+UR9+0x9900], R143 ;  /* 0x0099008f64007988 */ /* 0x008fe80008000409 */
[----:B------:R-:W2:Y:S04]  /*129c0*/  LDL.LU R121, [R1+0x6a0] ;  /* 0x0006a00001797983 */ /* 0x000ea80000300800 */
[----:B----4-:R-:W-:Y:S04]  /*129d0*/  STS.U16 [R100+UR9+0x9d00], R142 ;  /* 0x009d008e64007988 */ /* 0x010fe80008000409 */
[----:B------:R-:W3:Y:S04]  /*129e0*/  LDL.LU R158, [R1+0x69c] ;  /* 0x00069c00019e7983 */ /* 0x000ee80000300800 */
[----:B------:R-:W-:Y:S04]  /*129f0*/  STS.U16 [R100+UR9+0xa100], R141 ;  /* 0x00a1008d64007988 */ /* 0x000fe80008000409 */
[----:B------:R-:W3:Y:S04]  /*12a00*/  LDL.LU R159, [R1+0x698] ;  /* 0x00069800019f7983 */ /* 0x000ee80000300800 */
[----:B------:R-:W-:Y:S04]  /*12a10*/  STS.U16 [R100+UR9+0xa500], R140 ;  /* 0x00a5008c64007988 */ /* 0x000fe80008000409 */
[----:B------:R-:W4:Y:S04]  /*12a20*/  LDL.LU R118, [R1+0x694] ;  /* 0x0006940001767983 */ /* 0x000f280000300800 */
[----:B------:R-:W-:Y:S04]  /*12a30*/  STS.U16 [R100+UR9+0xa900], R139 ;  /* 0x00a9008b64007988 */ /* 0x000fe80008000409 */
[----:B------:R-:W4:Y:S04]  /*12a40*/  LDL.LU R119, [R1+0x690] ;  /* 0x0006900001777983 */ /* 0x000f280000300800 */
[----:B------:R-:W-:Y:S04]  /*12a50*/  STS.U16 [R100+UR9+0xad00], R138 ;  /* 0x00ad008a64007988 */ /* 0x000fe80008000409 */
[----:B------:R-:W2:Y:S04]  /*12a60*/  LDL.LU R156, [R1+0x68c] ;  /* 0x00068c00019c7983 */ /* 0x000ea80000300800 */
[----:B------:R-:W-:Y:S04]  /*12a70*/  STS.U16 [R100+UR9+0xb100], R117 ;  /* 0x00b1007564007988 */ /* 0x000fe80008000409 */
[----:B------:R-:W2:Y:S04]  /*12a80*/  LDL.LU R157, [R1+0x688] ;  /* 0x00068800019d7983 */ /* 0x000ea80000300800 */
[----:B------:R0:W-:Y:S04]  /*12a90*/  STS.U16 [R100+UR9+0xb500], R116 ;  /* 0x00b5007464007988 */ /* 0x0001e80008000409 */
[----:B------:R-:W-:Y:S04]  /*12aa0*/  STS.U16 [R100+UR9+0xb900], R115 ;  /* 0x00b9007364007988 */ /* 0x000fe80008000409 */
[----:B------:R1:W-:Y:S04]  /*12ab0*/  STS.U16 [R100+UR9+0xbd00], R114 ;  /* 0x00bd007264007988 */ /* 0x0003e80008000409 */
[----:B0-----:R-:W2:Y:S04]  /*12ac0*/  LDL.LU.64 R116, [R1+0x168] ;  /* 0x0001680001747983 */ /* 0x001ea80000300a00 */
[----:B------:R-:W3:Y:S04]  /*12ad0*/  LDL.LU.64 R154, [R1+0x148] ;  /* 0x00014800019a7983 */ /* 0x000ee80000300a00 */
[----:B------:R-:W-:Y:S04]  /*12ae0*/  STS.U16 [R100+UR9+0xc100], R113 ;  /* 0x00c1007164007988 */ /* 0x000fe80008000409 */
[----:B-1----:R-:W4:Y:S04]  /*12af0*/  LDL.LU.64 R114, [R1+0x128] ;  /* 0x0001280001727983 */ /* 0x002f280000300a00 */
[----:B------:R0:W-:Y:S04]  /*12b00*/  STS.U16 [R100+UR9+0xc500], R112 ;  /* 0x00c5007064007988 */ /* 0x0001e80008000409 */
[----:B------:R-:W4:Y:S04]  /*12b10*/  LDL.LU.64 R152, [R1+0x108] ;  /* 0x0001080001987983 */ /* 0x000f280000300a00 */
[----:B0-----:R-:W4:Y:S04]  /*12b20*/  LDL.LU.64 R112, [R1+0xe8] ;  /* 0x0000e80001707983 */ /* 0x001f280000300a00 */
[----:B------:R-:W4:Y:S04]  /*12b30*/  LDL.LU.64 R150, [R1+0xc8] ;  /* 0x0000c80001967983 */ /* 0x000f280000300a00 */
[----:B------:R-:W4:Y:S04]  /*12b40*/  LDL.LU.64 R148, [R1+0xa8] ;  /* 0x0000a80001947983 */ /* 0x000f280000300a00 */
[----:B------:R-:W4:Y:S04]  /*12b50*/  LDL.LU.64 R146, [R1+0x88] ;  /* 0x0000880001927983 */ /* 0x000f280000300a00 */
[----:B------:R-:W4:Y:S04]  /*12b60*/  LDL.LU.64 R144, [R1+0x68] ;  /* 0x0000680001907983 */ /* 0x000f280000300a00 */
[----:B------:R-:W4:Y:S04]  /*12b70*/  LDL.LU.64 R142, [R1+0x48] ;  /* 0x00004800018e7983 */ /* 0x000f280000300a00 */
[----:B------:R-:W4:Y:S04]  /*12b80*/  LDL.LU.64 R140, [R1+0x28] ;  /* 0x00002800018c7983 */ /* 0x000f280000300a00 */
        /* <DEDUP_REMOVED lines=41> */
[----:B------:R-:W-:Y:S01]  /*12e20*/  IMAD.WIDE R96, R165, 0x2, R96 ;  /* 0x00000002a5607825 */ /* 0x000fe200078e0260 */
[----:B------:R-:W-:Y:S01]  /*12e30*/  PRMT R28, RZ, 0x7610, R28 ;  /* 0x00007610ff1c7816 */ /* 0x000fe2000000001c */
[----:B------:R-:W4:Y:S01]  /*12e40*/  @!P0 LDG.E.U16 R126, desc[UR20][R92.64] ;  /* 0x000000145c7e8981 */ /* 0x000f22000c1e1500 */
[----:B------:R-:W-:-:S02]  /*12e50*/  PRMT R27, RZ, 0x7610, R27 ;  /* 0x00007610ff1b7816 */ /* 0x000fc4000000001b */
[----:B------:R-:W-:Y:S01]  /*12e60*/  PRMT R26, RZ, 0x7610, R26 ;  /* 0x00007610ff1a7816 */ /* 0x000fe2000000001a */
[----:B------:R-:W4:Y:S01]  /*12e70*/  @!P0 LDG.E.U16 R127, desc[UR20][R94.64] ;  /* 0x000000145e7f8981 */ /* 0x000f22000c1e1500 */
[----:B------:R-:W-:Y:S02]  /*12e80*/  PRMT R25, RZ, 0x7610, R25 ;  /* 0x00007610ff197816 */ /* 0x000fe40000000019 */
[----:B------:R-:W-:Y:S01]  /*12e90*/  PRMT R24, RZ, 0x7610, R24 ;  /* 0x00007610ff187816 */ /* 0x000fe20000000018 */
[----:B------:R-:W4:Y:S01]  /*12ea0*/  @!P0 LDG.E.U16 R2, desc[UR20][R96.64] ;  /* 0x0000001460028981 */ /* 0x000f22000c1e1500 */
[----:B------:R-:W-:Y:S02]  /*12eb0*/  PRMT R23, RZ, 0x7610, R23 ;  /* 0x00007610ff177816 */ /* 0x000fe40000000017 */
[----:B------:R-:W-:Y:S02]  /*12ec0*/  PRMT R22, RZ, 0x7610, R22 ;  /* 0x00007610ff167816 */ /* 0x000fe40000000016 */
        /* <DEDUP_REMOVED lines=42> */
[----:B--2---:R-:W-:-:S04]  /*13170*/  IMAD.WIDE R116, R165, 0x2, R116 ;  /* 0x00000002a5747825 */ /* 0x004fc800078e0274 */
[C---:B---3--:R-:W-:Y:S01]  /*13180*/  IMAD.WIDE R154, R165.reuse, 0x2, R154 ;  /* 0x00000002a59a7825 */ /* 0x048fe200078e029a */
[----:B------:R-:W2:Y:S04]  /*13190*/  @!P0 LDG.E.U16 R101, desc[UR20][R116.64] ;  /* 0x0000001474658981 */ /* 0x000ea8000c1e1500 */
[----:B------:R-:W3:Y:S01]  /*131a0*/  @!P0 LDG.E.U16 R29, desc[UR20][R154.64] ;  /* 0x000000149a1d8981 */ /* 0x000ee2000c1e1500 */
[----:B----4-:R-:W-:-:S05]  /*131b0*/  IMAD.WIDE R114, R165, 0x2, R114 ;  /* 0x00000002a5727825 */ /* 0x010fca00078e0272 */
[----:B------:R-:W4:Y:S01]  /*131c0*/  @!P0 LDG.E.U16 R28, desc[UR20][R114.64] ;  /* 0x00000014721c8981 */ /* 0x000f22000c1e1500 */
[----:B------:R-:W-:-:S05]  /*131d0*/  IMAD.WIDE R152, R165, 0x2, R152 ;  /* 0x00000002a5987825 */ /* 0x000fca00078e0298 */
[----:B------:R-:W4:Y:S01]  /*131e0*/  @!P0 LDG.E.U16 R27, desc[UR20][R152.64] ;  /* 0x00000014981b8981 */ /* 0x000f22000c1e1500 */
[----:B------:R-:W-:-:S04]  /*131f0*/  IMAD.WIDE R112, R165, 0x2, R112 ;  /* 0x00000002a5707825 */ /* 0x000fc800078e0270 */
[C---:B------:R-:W-:Y:S01]  /*13200*/  IMAD.WIDE R150, R165.reuse, 0x2, R150 ;  /* 0x00000002a5967825 */ /* 0x040fe200078e0296 */
[----:B------:R-:W4:Y:S03]  /*13210*/  @!P0 LDG.E.U16 R26, desc[UR20][R112.64] ;  /* 0x00000014701a8981 */ /* 0x000f26000c1e1500 */
        /* <DEDUP_REMOVED lines=10> */
[----:B------:R-:W-:Y:S01]  /*132c0*/  IMAD.WIDE R138, R165, 0x2, R138 ;  /* 0x00000002a58a7825 */ /* 0x000fe200078e028a */
[----:B------:R-:W4:Y:S04]  /*132d0*/  @!P0 LDG.E.U16 R20, desc[UR20][R140.64] ;  /* 0x000000148c148981 */ /* 0x000f28000c1e1500 */
[----:B------:R-:W4:Y:S04]  /*132e0*/  @!P0 LDG.E.U16 R19, desc[UR20][R138.64] ;  /* 0x000000148a138981 */ /* 0x000f28000c1e1500 */
        /* <DEDUP_REMOVED lines=9> */
[----:B------:R-:W-:Y:S04]  /*13380*/  STS.U16 [R100+UR9+0xc900], R136 ;  /* 0x00c9008864007988 */ /* 0x000fe80008000409 */
[----:B------:R-:W-:Y:S04]  /*13390*/  STL.64 [R1+0x128], R114 ;  /* 0x0001287201007387 */ /* 0x000fe80000100a00 */
[----:B------:R-:W-:Y:S04]  /*133a0*/  STS.U16 [R100+UR9+0xcd00], R137 ;  /* 0x00cd008964007988 */ /* 0x000fe80008000409 */
[----:B------:R-:W-:Y:S04]  /*133b0*/  STL.64 [R1+0x148], R154 ;  /* 0x0001489a01007387 */ /* 0x000fe80000100a00 */
[----:B------:R-:W-:Y:S04]  /*133c0*/  STS.U16 [R100+UR9+0xd100], R134 ;  /* 0x00d1008664007988 */ /* 0x000fe80008000409 */
[----:B------:R0:W-:Y:S04]  /*133d0*/  STL.64 [R1+0x168], R116 ;  /* 0x0001687401007387 */ /* 0x0001e80000100a00 */
[----:B------:R-:W-:Y:S04]  /*133e0*/  STS.U16 [R100+UR9+0xd500], R135 ;  /* 0x00d5008764007988 */ /* 0x000fe80008000409 */
[----:B------:R-:W-:Y:S04]  /*133f0*/  STS.U16 [R100+UR9+0xd900], R132 ;  /* 0x00d9008464007988 */ /* 0x000fe80008000409 */
[----:B0-----:R-:W4:Y:S04]  /*13400*/  LDL.LU.64 R116, [R1+0x680] ;  /* 0x0006800001747983 */ /* 0x001f280000300a00 */
[----:B------:R-:W4:Y:S04]  /*13410*/  LDL.LU.64 R154, [R1+0x678] ;  /* 0x00067800019a7983 */ /* 0x000f280000300a00 */
[----:B------:R-:W-:Y:S04]  /*13420*/  STS.U16 [R100+UR9+0xdd00], R133 ;  /* 0x00dd008564007988 */ /* 0x000fe80008000409 */
        /* <DEDUP_REMOVED lines=9> */
[----:B------:R0:W-:Y:S04]  /*134c0*/  STS.U16 [R100+UR9+0xf100], R37 ;  /* 0x00f1002564007988 */ /* 0x0001e80008000409 */
[----:B------:R-:W4:Y:S04]  /*134d0*/  LDL.LU.64 R146, [R1+0x648] ;  /* 0x0006480001927983 */ /* 0x000f280000300a00 */
[----:B------:R-:W4:Y:S01]  /*134e0*/  LDL.LU.64 R144, [R1+0x640] ;  /* 0x0006400001907983 */ /* 0x000f220000300a00 */
[----:B0-----:R-:W-:-:S03]  /*134f0*/  LOP3.LUT R37, R3, 0x40, RZ, 0x3c, !PT ;  /* 0x0000004003257812 */ /* 0x001fc600078e3cff */
[----:B------:R-:W4:Y:S04]  /*13500*/  LDL.LU.64 R142, [R1+0x638] ;  /* 0x00063800018e7983 */ /* 0x000f280000300a00 */
[----:B------:R0:W-:Y:S04]  /*13510*/  STS.U16 [R100+UR9+0xf500], R126 ;  /* 0x00f5007e64007988 */ /* 0x0001e80008000409 */
[----:B------:R-:W4:Y:S04]  /*13520*/  LDL.LU.64 R140, [R1+0x630] ;  /* 0x00063000018c7983 */ /* 0x000f280000300a00 */
[----:B------:R1:W-:Y:S04]  /*13530*/  STS.U16 [R100+UR9+0xf900], R127 ;  /* 0x00f9007f64007988 */ /* 0x0003e80008000409 */
[----:B------:R-:W4:Y:S04]  /*13540*/  LDL.LU.64 R138, [R1+0x628] ;  /* 0x00062800018a7983 */ /* 0x000f280000300a00 */
[----:B------:R0:W-:Y:S04]  /*13550*/  STS.U16 [R100+UR9+0xfd00], R2 ;  /* 0x00fd000264007988 */ /* 0x0001e80008000409 */
        /* <DEDUP_REMOVED lines=10> */
[----:B0-----:R-:W4:Y:S04]  /*13600*/  LDL.LU R126, [R1+0x5fc] ;  /* 0x0005fc00017e7983 */ /* 0x001f280000300800 */
[----:B-1----:R-:W4:Y:S04]  /*13610*/  LDL.LU R127, [R1+0x5f8] ;  /* 0x0005f800017f7983 */ /* 0x002f280000300800 */
[----:B------:R-:W4:Y:S04]  /*13620*/  LDL.LU R100, [R1+0x5f4] ;  /* 0x0005f40001647983 */ /* 0x000f280000300800 */
[----:B--2---:R0:W-:Y:S04]  /*13630*/  STS.U16 [R37+UR9+0x8200], R101 ;  /* 0x0082006525007988 */ /* 0x0041e80008000409 */
[----:B---3--:R-:W-:Y:S04]  /*13640*/  STS.U16 [R37+UR9+0x8600], R29 ;  /* 0x0086001d25007988 */ /* 0x008fe80008000409 */
[----:B0-----:R-:W2:Y:S04]  /*13650*/  LDL.LU R101, [R1+0x5f0] ;  /* 0x0005f00001657983 */ /* 0x001ea80000300800 */
[----:B----4-:R0:W-:Y:S04]  /*13660*/  STS.U16 [R37+UR9+0x8a00], R28 ;  /* 0x008a001c25007988 */ /* 0x0101e80008000409 */
[----:B------:R-:W-:Y:S04]  /*13670*/  STS.U16 [R37+UR9+0x8e00], R27 ;  /* 0x008e001b25007988 */ /* 0x000fe80008000409 */
[----:B0-----:R-:W3:Y:S04]  /*13680*/  LDL.LU.64 R28, [R1+0x160] ;  /* 0x00016000011c7983 */ /* 0x001ee80000300a00 */
[----:B------:R0:W-:Y:S04]  /*13690*/  STS.U16 [R37+UR9+0x9200], R26 ;  /* 0x0092001a25007988 */ /* 0x0001e80008000409 */
[----:B------:R-:W-:Y:S04]  /*136a0*/  STS.U16 [R37+UR9+0x9600], R25 ;  /* 0x0096001925007988 */ /* 0x000fe80008000409 */
        /* <DEDUP_REMOVED lines=10> */
[----:B0-----:R-:W2:Y:S04]  /*13750*/  LDL.LU.64 R26, [R1+0x140] ;  /* 0x00014000011a7983 */ /* 0x001ea80000300a00 */
[----:B------:R0:W-:Y:S04]  /*13760*/  STS.U16 [R37+UR9+0xc200], R14 ;  /* 0x00c2000e25007988 */ /* 0x0001e80008000409 */
[----:B-1----:R-:W2:Y:S04]  /*13770*/  LDL.LU.64 R24, [R1+0x120] ;  /* 0x0001200001187983 */ /* 0x002ea80000300a00 */
[----:B------:R-:W-:Y:S04]  /*13780*/  STS.U16 [R37+UR9+0xc600], R13 ;  /* 0x00c6000d25007988 */ /* 0x000fe80008000409 */
[----:B----4-:R-:W4:Y:S04]  /*13790*/  LDL.LU.64 R22, [R1+0x100] ;  /* 0x0001000001167983 */ /* 0x010f280000300a00 */
[----:B------:R1:W-:Y:S04]  /*137a0*/  STS.U16 [R37+UR9+0xca00], R12 ;  /* 0x00ca000c25007988 */ /* 0x0003e80008000409 */
[----:B------:R-:W4:Y:S04]  /*137b0*/  LDL.LU.64 R20, [R1+0xe0] ;  /* 0x0000e00001147983 */ /* 0x000f280000300a00 */
[----:B------:R-:W-:Y:S04]  /*137c0*/  STS.U16 [R37+UR9+0xce00], R11 ;  /* 0x00ce000b25007988 */ /* 0x000fe80008000409 */
[----:B------:R-:W4:Y:S04]  /*137d0*/  LDL.LU.64 R18, [R1+0xc0] ;  /* 0x0000c00001127983 */ /* 0x000f280000300a00 */
[----:B------:R0:W-:Y:S04]  /*137e0*/  STS.U16 [R37+UR9+0xd200], R10 ;  /* 0x00d2000a25007988 */ /* 0x0001e80008000409 */
[----:B------:R-:W4:Y:S04]  /*137f0*/  LDL.LU.64 R16, [R1+0xa0] ;  /* 0x0000a00001107983 */ /* 0x000f280000300a00 */
[----:B------:R-:W-:Y:S04]  /*13800*/  STS.U16 [R37+UR9+0xd600], R9 ;  /* 0x00d6000925007988 */ /* 0x000fe80008000409 */
[----:B0-----:R-:W4:Y:S04]  /*13810*/  LDL.LU.64 R14, [R1+0x80] ;  /* 0x00008000010e7983 */ /* 0x001f280000300a00 */
[----:B------:R0:W-:Y:S04]  /*13820*/  STS.U16 [R37+UR9+0xda00], R8 ;  /* 0x00da000825007988 */ /* 0x0001e80008000409 */
[----:B-1----:R-:W4:Y:S04]  /*13830*/  LDL.LU.64 R12, [R1+0x60] ;  /* 0x00006000010c7983 */ /* 0x002f280000300a00 */
[----:B------:R-:W-:Y:S04]  /*13840*/  STS.U16 [R37+UR9+0xde00], R5 ;  /* 0x00de000525007988 */ /* 0x000fe80008000409 */
[----:B------:R-:W4:Y:S04]  /*13850*/  LDL.LU.64 R10, [R1+0x40] ;  /* 0x00004000010a7983 */ /* 0x000f280000300a00 */
[----:B------:R1:W-:Y:S04]  /*13860*/  STS.U16 [R37+UR9+0xe200], R4 ;  /* 0x00e2000425007988 */ /* 0x0003e80008000409 */
[----:B0-----:R-:W4:Y:S04]  /*13870*/  LDL.LU.64 R8, [R1+0x20] ;  /* 0x0000200001087983 */ /* 0x001f280000300a00 */
[----:B-1----:R-:W4:Y:S01]  /*13880*/  LDL.LU.64 R4, [R1] ;  /* 0x0000000001047983 */ /* 0x002f220000300a00 */
[----:B------:R-:W-:-:S02]  /*13890*/  PRMT R34, RZ, 0x7610, R34 ;  /* 0x00007610ff227816 */ /* 0x000fc40000000022 */
[----:B------:R-:W-:Y:S02]  /*138a0*/  PRMT R35, RZ, 0x7610, R35 ;  /* 0x00007610ff237816 */ /* 0x000fe40000000023 */
[----:B------:R-:W-:Y:S01]  /*138b0*/  PRMT R32, RZ, 0x7610, R32 ;  /* 0x00007610ff207816 */ /* 0x000fe20000000020 */
[----:B---3--:R-:W-:-:S05]  /*138c0*/  IMAD.WIDE R28, R165, 0x2, R28 ;  /* 0x00000002a51c7825 */ /* 0x008fca00078e021c */
[----:B------:R0:W3:Y:S01]  /*138d0*/  @!P0 LDG.E.U16 R34, desc[UR20][R28.64] ;  /* 0x000000141c228981 */ /* 0x0000e2000c1e1500 */
[----:B--2---:R-:W-:-:S05]  /*138e0*/  IMAD.WIDE R26, R165, 0x2, R26 ;  /* 0x00000002a51a7825 */ /* 0x004fca00078e021a */
[----:B------:R1:W2:Y:S01]  /*138f0*/  @!P0 LDG.E.U16 R35, desc[UR20][R26.64] ;  /* 0x000000141a238981 */ /* 0x0002a2000c1e1500 */
[----:B------:R-:W-:-:S05]  /*13900*/  IMAD.WIDE R24, R165, 0x2, R24 ;  /* 0x00000002a5187825 */ /* 0x000fca00078e0218 */
[----:B------:R0:W2:Y:S01]  /*13910*/  @!P0 LDG.E.U16 R32, desc[UR20][R24.64] ;  /* 0x0000001418208981 */ /* 0x0000a2000c1e1500 */
[----:B----4-:R-:W-:-:S04]  /*13920*/  IMAD.WIDE R22, R165, 0x2, R22 ;  /* 0x00000002a5167825 */ /* 0x010fc800078e0216 */
[----:B------:R-:W-:-:S04]  /*13930*/  IMAD.WIDE R20, R165, 0x2, R20 ;  /* 0x00000002a5147825 */ /* 0x000fc800078e0214 */
[----:B------:R-:W-:-:S04]  /*13940*/  IMAD.WIDE R18, R165, 0x2, R18 ;  /* 0x00000002a5127825 */ /* 0x000fc800078e0212 */
[----:B------:R-:W-:-:S04]  /*13950*/  IMAD.WIDE R16, R165, 0x2, R16 ;  /* 0x00000002a5107825 */ /* 0x000fc800078e0210 */
[----:B------:R-:W-:-:S04]  /*13960*/  IMAD.WIDE R14, R165, 0x2, R14 ;  /* 0x00000002a50e7825 */ /* 0x000fc800078e020e */
[----:B------:R-:W-:-:S04]  /*13970*/  IMAD.WIDE R12, R165, 0x2, R12 ;  /* 0x00000002a50c7825 */ /* 0x000fc800078e020c */
[----:B------:R-:W-:-:S04]  /*13980*/  IMAD.WIDE R10, R165, 0x2, R10 ;  /* 0x00000002a50a7825 */ /* 0x000fc800078e020a */
[----:B------:R-:W-:-:S04]  /*13990*/  IMAD.WIDE R8, R165, 0x2, R8 ;  /* 0x00000002a5087825 */ /* 0x000fc800078e0208 */
[----:B------:R-:W-:-:S05]  /*139a0*/  IMAD.WIDE R4, R165, 0x2, R4 ;  /* 0x00000002a5047825 */ /* 0x000fca00078e0204 */
[----:B------:R-:W-:Y:S04]  /*139b0*/  STL.64 [R1], R4 ;  /* 0x0000000401007387 */ /* 0x000fe80000100a00 */
        /* <DEDUP_REMOVED lines=11> */
[----:B----4-:R-:W0:Y:S04]  /*13a70*/  LDL.LU.64 R28, [R1+0x5e8] ;  /* 0x0005e800011c7983 */ /* 0x010e280000300a00 */
[----:B------:R-:W1:Y:S04]  /*13a80*/  LDL.LU.64 R26, [R1+0x5e0] ;  /* 0x0005e000011a7983 */ /* 0x000e680000300a00 */
[----:B------:R-:W4:Y:S01]  /*13a90*/  LDL.LU.64 R24, [R1+0x5d8] ;  /* 0x0005d80001187983 */ /* 0x000f220000300a00 */
[----:B------:R-:W-:Y:S01]  /*13aa0*/  PRMT R43, RZ, 0x7610, R43 ;  /* 0x00007610ff2b7816 */ /* 0x000fe2000000002b */
[----:B------:R-:W-:Y:S01]  /*13ab0*/  IMAD.WIDE R112, R165, 0x2, R112 ;  /* 0x00000002a5707825 */ /* 0x000fe200078e0270 */
[----:B------:R-:W-:-:S02]  /*13ac0*/  PRMT R40, RZ, 0x7610, R40 ;  /* 0x00007610ff287816 */ /* 0x000fc40000000028 */
[----:B------:R-:W-:Y:S01]  /*13ad0*/  PRMT R41, RZ, 0x7610, R41 ;  /* 0x00007610ff297816 */ /* 0x000fe20000000029 */
[C---:B------:R-:W-:Y:S01]  /*13ae0*/  IMAD.WIDE R114, R165.reuse, 0x2, R114 ;  /* 0x00000002a5727825 */ /* 0x040fe200078e0272 */
[----:B------:R-:W-:Y:S01]  /*13af0*/  PRMT R38, RZ, 0x7610, R38 ;  /* 0x00007610ff267816 */ /* 0x000fe20000000026 */
[----:B------:R-:W2:Y:S01]  /*13b00*/  @!P0 LDG.E.U16 R43, desc[UR20][R112.64] ;  /* 0x00000014702b8981 */ /* 0x000ea2000c1e1500 */
[----:B------:R-:W-:Y:S01]  /*13b10*/  PRMT R39, RZ, 0x7610, R39 ;  /* 0x00007610ff277816 */ /* 0x000fe20000000027 */
[C---:B------:R-:W-:Y:S01]  /*13b20*/  IMAD.WIDE R116, R165.reuse, 0x2, R116 ;  /* 0x00000002a5747825 */ /* 0x040fe200078e0274 */
[----:B------:R-:W-:Y:S01]  /*13b30*/  PRMT R36, RZ, 0x7610, R36 ;  /* 0x00007610ff247816 */ /* 0x000fe20000000024 */
[----:B------:R-:W2:Y:S02]  /*13b40*/  @!P0 LDG.E.U16 R40, desc[UR20][R114.64] ;  /* 0x0000001472288981 */ /* 0x000ea4000c1e1500 */
[C---:B------:R-:W-:Y:S01]  /*13b50*/  IMAD.WIDE R118, R165.reuse, 0x2, R118 ;  /* 0x00000002a5767825 */ /* 0x040fe200078e0276 */
[----:B------:R-:W-:Y:S01]  /*13b60*/  PRMT R0, RZ, 0x7610, R0 ;  /* 0x00007610ff007816 */ /* 0x000fe20000000000 */
[----:B------:R-:W2:Y:S02]  /*13b70*/  @!P0 LDG.E.U16 R41, desc[UR20][R116.64] ;  /* 0x0000001474298981 */ /* 0x000ea4000c1e1500 */
[----:B------:R-:W-:-:S02]  /*13b80*/  IMAD.WIDE R120, R165, 0x2, R120 ;  /* 0x00000002a5787825 */ /* 0x000fc400078e0278 */
[----:B------:R-:W2:Y:S02]  /*13b90*/  @!P0 LDG.E.U16 R38, desc[UR20][R118.64] ;  /* 0x0000001476268981 */ /* 0x000ea4000c1e1500 */
[C---:B------:R-:W-:Y:S02]  /*13ba0*/  IMAD.WIDE R122, R165.reuse, 0x2, R122 ;  /* 0x00000002a57a7825 */ /* 0x040fe400078e027a */
[----:B------:R-:W2:Y:S02]  /*13bb0*/  @!P0 LDG.E.U16 R39, desc[UR20][R120.64] ;  /* 0x0000001478278981 */ /* 0x000ea4000c1e1500 */
[----:B------:R-:W-:Y:S02]  /*13bc0*/  IMAD.WIDE R124, R165, 0x2, R124 ;  /* 0x00000002a57c7825 */ /* 0x000fe400078e027c */
[----:B------:R-:W2:Y:S01]  /*13bd0*/  @!P0 LDG.E.U16 R36, desc[UR20][R122.64] ;  /* 0x000000147a248981 */ /* 0x000ea2000c1e1500 */
[----:B------:R-:W-:-:S03]  /*13be0*/  PRMT R33, RZ, 0x7610, R33 ;  /* 0x00007610ff217816 */ /* 0x000fc60000000021 */
[----:B------:R-:W2:Y:S01]  /*13bf0*/  @!P0 LDG.E.U16 R0, desc[UR20][R124.64] ;  /* 0x000000147c008981 */ /* 0x000ea2000c1e1500 */
[----:B------:R-:W-:Y:S02]  /*13c00*/  PRMT R30, RZ, 0x7610, R30 ;  /* 0x00007610ff1e7816 */ /* 0x000fe4000000001e */
[----:B------:R-:W-:Y:S01]  /*13c10*/  PRMT R31, RZ, 0x7610, R31 ;  /* 0x00007610ff1f7816 */ /* 0x000fe2000000001f */
[----:B------:R0:W2:Y:S04]  /*13c20*/  @!P0 LDG.E.U16 R33, desc[UR20][R22.64] ;  /* 0x0000001416218981 */ /* 0x0000a8000c1e1500 */
[----:B------:R0:W2:Y:S04]  /*13c30*/  @!P0 LDG.E.U16 R30, desc[UR20][R20.64] ;  /* 0x00000014141e8981 */ /* 0x0000a8000c1e1500 */
[----:B------:R0:W2:Y:S04]  /*13c40*/  @!P0 LDG.E.U16 R31, desc[UR20][R18.64] ;  /* 0x00000014121f8981 */ /* 0x0000a8000c1e1500 */
[----:B------:R-:W3:Y:S04]  /*13c50*/  LDL.LU.64 R22, [R1+0x5d0] ;  /* 0x0005d00001167983 */ /* 0x000ee80000300a00 */
[----:B------:R-:W3:Y:S04]  /*13c60*/  LDL.LU.64 R20, [R1+0x5c8] ;  /* 0x0005c80001147983 */ /* 0x000ee80000300a00 */
[----:B------:R-:W3:Y:S01]  /*13c70*/  LDL.LU.64 R18, [R1+0x5c0] ;  /* 0x0005c00001127983 */ /* 0x000ee20000300a00 */
[----:B0-----:R-:W-:-:S02]  /*13c80*/  PRMT R28, RZ, 0x7610, R28 ;  /* 0x00007610ff1c7816 */ /* 0x001fc4000000001c */
[----:B------:R-:W-:Y:S02]  /*13c90*/  PRMT R29, RZ, 0x7610, R29 ;  /* 0x00007610ff1d7816 */ /* 0x000fe4000000001d */
[----:B-1----:R-:W-:Y:S02]  /*13ca0*/  PRMT R26, RZ, 0x7610, R26 ;  /* 0x00007610ff1a7816 */ /* 0x002fe4000000001a */
[----:B------:R0:W3:Y:S01]  /*13cb0*/  @!P0 LDG.E.U16 R28, desc[UR20][R16.64] ;  /* 0x00000014101c8981 */ /* 0x0000e2000c1e1500 */
[----:B------:R-:W-:Y:S02]  /*13cc0*/  PRMT R27, RZ, 0x7610, R27 ;  /* 0x00007610ff1b7816 */ /* 0x000fe4000000001b */
[----:B----4-:R-:W-:Y:S01]  /*13cd0*/  PRMT R24, RZ, 0x7610, R24 ;  /* 0x00007610ff187816 */ /* 0x010fe20000000018 */
[----:B------:R1:W4:Y:S01]  /*13ce0*/  @!P0 LDG.E.U16 R29, desc[UR20][R14.64] ;  /* 0x000000140e1d8981 */ /* 0x000322000c1e1500 */
[----:B------:R-:W-:-:S03]  /*13cf0*/  PRMT R25, RZ, 0x7610, R25 ;  /* 0x00007610ff197816 */ /* 0x000fc60000000019 */
[----:B------:R0:W4:Y:S04]  /*13d00*/  @!P0 LDG.E.U16 R26, desc[UR20][R12.64] ;  /* 0x000000140c1a8981 */ /* 0x000128000c1e1500 */
[----:B------:R-:W0:Y:S04]  /*13d10*/  LDL.LU.64 R16, [R1+0x5b8] ;  /* 0x0005b80001107983 */ /* 0x000e280000300a00 */
[----:B------:R-:W1:Y:S04]  /*13d20*/  LDL.LU.64 R14, [R1+0x5b0] ;  /* 0x0005b000010e7983 */ /* 0x000e680000300a00 */
[----:B------:R-:W4:Y:S04]  /*13d30*/  LDL.LU.64 R12, [R1+0x5a8] ;  /* 0x0005a800010c7983 */ /* 0x000f280000300a00 */
[----:B------:R0:W4:Y:S04]  /*13d40*/  @!P0 LDG.E.U16 R27, desc[UR20][R10.64] ;  /* 0x000000140a1b8981 */ /* 0x000128000c1e1500 */
[----:B------:R0:W4:Y:S04]  /*13d50*/  @!P0 LDG.E.U16 R24, desc[UR20][R8.64] ;  /* 0x0000001408188981 */ /* 0x000128000c1e1500 */
[----:B------:R0:W4:Y:S04]  /*13d60*/  @!P0 LDG.E.U16 R25, desc[UR20][R4.64] ;  /* 0x0000001404198981 */ /* 0x000128000c1e1500 */
[----:B------:R-:W4:Y:S04]  /*13d70*/  LDL.LU.64 R10, [R1+0x5a0] ;  /* 0x0005a000010a7983 */ /* 0x000f280000300a00 */
[----:B------:R-:W4:Y:S04]  /*13d80*/  LDL.LU.64 R8, [R1+0x598] ;  /* 0x0005980001087983 */ /* 0x000f280000300a00 */
[----:B------:R-:W4:Y:S04]  /*13d90*/  LDL.LU.64 R4, [R1+0x590] ;  /* 0x0005900001047983 */ /* 0x000f280000300a00 */
[----:B--2---:R2:W-:Y:S04]  /*13da0*/  STS.U16 [R37+UR9+0xe600], R43 ;  /* 0x00e6002b25007988 */ /* 0x0045e80008000409 */
[----:B------:R2:W-:Y:S04]  /*13db0*/  STS.U16 [R37+UR9+0xea00], R40 ;  /* 0x00ea002825007988 */ /* 0x0005e80008000409 */
[----:B------:R2:W-:Y:S04]  /*13dc0*/  STS.U16 [R37+UR9+0xee00], R41 ;  /* 0x00ee002925007988 */ /* 0x0005e80008000409 */
[----:B--2---:R2:W5:Y:S04]  /*13dd0*/  LDL.LU R43, [R1+0x588] ;  /* 0x00058800012b7983 */ /* 0x0045680000300800 */
[----:B------:R2:W5:Y:S04]  /*13de0*/  LDL.LU R40, [R1+0x584] ;  /* 0x0005840001287983 */ /* 0x0005680000300800 */
[----:B------:R2:W5:Y:S04]  /*13df0*/  LDL.LU R41, [R1+0x580] ;  /* 0x0005800001297983 */ /* 0x0005680000300800 */
[----:B------:R2:W-:Y:S04]  /*13e00*/  STS.U16 [R37+UR9+0xf200], R38 ;  /* 0x00f2002625007988 */ /* 0x0005e80008000409 */
[----:B------:R2:W-:Y:S04]  /*13e10*/  STS.U16 [R37+UR9+0xf600], R39 ;  /* 0x00f6002725007988 */ /* 0x0005e80008000409 */
[----:B------:R2:W-:Y:S04]  /*13e20*/  STS.U16 [R37+UR9+0xfa00], R36 ;  /* 0x00fa002425007988 */ /* 0x0005e80008000409 */
[----:B--2---:R2:W5:Y:S04]  /*13e30*/  LDL.LU R38, [R1+0x57c] ;  /* 0x00057c0001267983 */ /* 0x0045680000300800 */
[----:B------:R2:W5:Y:S04]  /*13e40*/  LDL.LU R39, [R1+0x578] ;  /* 0x0005780001277983 */ /* 0x0005680000300800 */
[----:B------:R2:W5:Y:S04]  /*13e50*/  LDL.LU R36, [R1+0x574] ;  /* 0x0005740001247983 */ /* 0x0005680000300800 */
[----:B------:R2:W-:Y:S01]  /*13e60*/  STS.U16 [R37+UR9+0xfe00], R0 ;  /* 0x00fe000025007988 */ /* 0x0005e20008000409 */
[----:B---3--:R-:W-:Y:S01]  /*13e70*/  PRMT R22, RZ, 0x7610, R22 ;  /* 0x00007610ff167816 */ /* 0x008fe20000000016 */
[----:B------:R-:W-:Y:S01]  /*13e80*/  IMAD.WIDE R126, R165, 0x2, R126 ;  /* 0x00000002a57e7825 */ /* 0x000fe200078e027e */
[----:B------:R-:W-:-:S02]  /*13e90*/  PRMT R23, RZ, 0x7610, R23 ;  /* 0x00007610ff177816 */ /* 0x000fc40000000017 */
[----:B------:R-:W-:Y:S01]  /*13ea0*/  PRMT R20, RZ, 0x7610, R20 ;  /* 0x00007610ff147816 */ /* 0x000fe20000000014 */
[C---:B------:R-:W-:Y:S01]  /*13eb0*/  IMAD.WIDE R128, R165.reuse, 0x2, R128 ;  /* 0x00000002a5807825 */ /* 0x040fe200078e0280 */
[----:B------:R-:W-:Y:S01]  /*13ec0*/  PRMT R21, RZ, 0x7610, R21 ;  /* 0x00007610ff157816 */ /* 0x000fe20000000015 */
[----:B------:R-:W3:Y:S04]  /*13ed0*/  @!P0 LDG.E.U16 R22, desc[UR20][R126.64] ;  /* 0x000000147e168981 */ /* 0x000ee8000c1e1500 */
[----:B--2---:R2:W5:Y:S04]  /*13ee0*/  LDL.LU R37, [R1+0x570] ;  /* 0x0005700001257983 */ /* 0x0045680000300800 */
[----:B------:R-:W2:Y:S01]  /*13ef0*/  LDL.LU R0, [R1+0x56c] ;  /* 0x00056c0001007983 */ /* 0x000ea20000300800 */
[----:B------:R-:W-:Y:S01]  /*13f00*/  IMAD.WIDE R130, R165, 0x2, R130 ;  /* 0x00000002a5827825 */ /* 0x000fe200078e0282 */
[----:B------:R-:W-:-:S02]  /*13f10*/  PRMT R18, RZ, 0x7610, R18 ;  /* 0x00007610ff127816 */ /* 0x000fc40000000012 */
[----:B------:R-:W-:Y:S01]  /*13f20*/  PRMT R19, RZ, 0x7610, R19 ;  /* 0x00007610ff137816 */ /* 0x000fe20000000013 */
[C---:B------:R-:W-:Y:S01]  /*13f30*/  IMAD.WIDE R132, R165.reuse, 0x2, R132 ;  /* 0x00000002a5847825 */ /* 0x040fe200078e0284 */
[----:B------:R-:W3:Y:S03]  /*13f40*/  @!P0 LDG.E.U16 R23, desc[UR20][R128.64] ;  /* 0x0000001480178981 */ /* 0x000ee6000c1e1500 */
        /* <DEDUP_REMOVED lines=8> */
[----:B------:R-:W-:-:S04]  /*13fd0*/  IMAD.WIDE R142, R165, 0x2, R142 ;  /* 0x00000002a58e7825 */ /* 0x000fc800078e028e */
[----:B------:R-:W-:-:S04]  /*13fe0*/  IMAD.WIDE R144, R165, 0x2, R144 ;  /* 0x00000002a5907825 */ /* 0x000fc800078e0290 */
[----:B------:R-:W-:-:S04]  /*13ff0*/  IMAD.WIDE R146, R165, 0x2, R146 ;  /* 0x00000002a5927825 */ /* 0x000fc800078e0292 */
[----:B------:R-:W-:-:S04]  /*14000*/  IMAD.WIDE R148, R165, 0x2, R148 ;  /* 0x00000002a5947825 */ /* 0x000fc800078e0294 */
[----:B------:R-:W-:-:S04]  /*14010*/  IMAD.WIDE R150, R165, 0x2, R150 ;  /* 0x00000002a5967825 */ /* 0x000fc800078e0296 */
[----:B------:R-:W-:Y:S01]  /*14020*/  IMAD.WIDE R152, R165, 0x2, R152 ;  /* 0x00000002a5987825 */ /* 0x000fe200078e0298 */
[----:B------:R-:W-:-:S03]  /*14030*/  PRMT R164, RZ, 0x7610, R164 ;  /* 0x00007610ffa47816 */ /* 0x000fc600000000a4 */
[----:B------:R-:W-:Y:S01]  /*14040*/  IMAD.WIDE R154, R165, 0x2, R154 ;  /* 0x00000002a59a7825 */ /* 0x000fe200078e029a */
[----:B------:R-:W-:-:S03]  /*14050*/  PRMT R2, RZ, 0x7610, R2 ;  /* 0x00007610ff027816 */ /* 0x000fc60000000002 */
[----:B------:R-:W-:-:S04]  /*14060*/  IMAD.WIDE R156, R165, 0x2, R156 ;  /* 0x00000002a59c7825 */ /* 0x000fc800078e029c */
[----:B------:R-:W-:-:S04]  /*14070*/  IMAD.WIDE R158, R165, 0x2, R158 ;  /* 0x00000002a59e7825 */ /* 0x000fc800078e029e */
[----:B------:R-:W-:-:S04]  /*14080*/  IMAD.WIDE R160, R165, 0x2, R160 ;  /* 0x00000002a5a07825 */ /* 0x000fc800078e02a0 */
[----:B------:R-:W-:-:S04]  /*14090*/  IMAD.WIDE R162, R165, 0x2, R162 ;  /* 0x00000002a5a27825 */ /* 0x000fc800078e02a2 */
[----:B------:R-:W-:Y:S01]  /*140a0*/  IMAD.WIDE R100, R165, 0x2, R100 ;  /* 0x00000002a5647825 */ /* 0x000fe200078e0264 */
[----:B------:R-:W3:Y:S04]  /*140b0*/  @!P0 LDG.E.U16 R164, desc[UR20][R162.64] ;  /* 0x00000014a2a48981 */ /* 0x000ee8000c1e1500 */
[----:B------:R-:W3:Y:S01]  /*140c0*/  @!P0 LDG.E.U16 R2, desc[UR20][R100.64] ;  /* 0x0000001464028981 */ /* 0x000ee2000c1e1500 */
[----:B0-----:R-:W-:Y:S02]  /*140d0*/  PRMT R16, RZ, 0x7610, R16 ;  /* 0x00007610ff107816 */ /* 0x001fe40000000010 */
[----:B------:R-:W-:Y:S02]  /*140e0*/  PRMT R17, RZ, 0x7610, R17 ;  /* 0x00007610ff117816 */ /* 0x000fe40000000011 */
[----:B-1----:R-:W-:-:S02]  /*140f0*/  PRMT R14, RZ, 0x7610, R14 ;  /* 0x00007610ff0e7816 */ /* 0x002fc4000000000e */
[----:B------:R-:W-:Y:S01]  /*14100*/  PRMT R15, RZ, 0x7610, R15 ;  /* 0x00007610ff0f7816 */ /* 0x000fe2000000000f */
[----:B------:R-:W3:Y:S01]  /*14110*/  @!P0 LDG.E.U16 R16, desc[UR20][R138.64] ;  /* 0x000000148a108981 */ /* 0x000ee2000c1e1500 */
[----:B----4-:R-:W-:Y:S02]  /*14120*/  PRMT R12, RZ, 0x7610, R12 ;  /* 0x00007610ff0c7816 */ /* 0x010fe4000000000c */
[----:B------:R-:W-:Y:S01]  /*14130*/  PRMT R13, RZ, 0x7610, R13 ;  /* 0x00007610ff0d7816 */ /* 0x000fe2000000000d */
[----:B------:R-:W4:Y:S04]  /*14140*/  @!P0 LDG.E.U16 R17, desc[UR20][R140.64] ;  /* 0x000000148c118981 */ /* 0x000f28000c1e1500 */
[----:B------:R-:W4:Y:S04]  /*14150*/  @!P0 LDG.E.U16 R14, desc[UR20][R142.64] ;  /* 0x000000148e0e8981 */ /* 0x000f28000c1e1500 */
[----:B------:R-:W4:Y:S04]  /*14160*/  @!P0 LDG.E.U16 R15, desc[UR20][R144.64] ;  /* 0x00000014900f8981 */ /* 0x000f28000c1e1500 */
        /* <DEDUP_REMOVED lines=8> */
[----:B------:R-:W-:Y:S01]  /*141f0*/  PRMT R5, RZ, 0x7610, R5 ;  /* 0x00007610ff057816 */ /* 0x000fe20000000005 */
[----:B------:R-:W4:Y:S04]  /*14200*/  @!P0 LDG.E.U16 R11, desc[UR20][R152.64] ;  /* 0x00000014980b8981 */ /* 0x000f28000c1e1500 */
[----:B------:R-:W4:Y:S04]  /*14210*/  @!P0 LDG.E.U16 R8, desc[UR20][R154.64] ;  /* 0x000000149a088981 */ /* 0x000f28000c1e1500 */
[----:B------:R-:W4:Y:S04]  /*14220*/  @!P0 LDG.E.U16 R9, desc[UR20][R156.64] ;  /* 0x000000149c098981 */ /* 0x000f28000c1e1500 */
[----:B------:R-:W4:Y:S04]  /*14230*/  @!P0 LDG.E.U16 R4, desc[UR20][R158.64] ;  /* 0x000000149e048981 */ /* 0x000f28000c1e1500 */
[----:B------:R-:W4:Y:S04]  /*14240*/  @!P0 LDG.E.U16 R5, desc[UR20][R160.64] ;  /* 0x00000014a0058981 */ /* 0x000f28000c1e1500 */
[----:B--2---:R0:W-:Y:S04]  /*14250*/  STS.U16 [R0+UR9+0x8300], R34 ;  /* 0x0083002200007988 */ /* 0x0041e80008000409 */
[----:B------:R1:W-:Y:S04]  /*14260*/  STS.U16 [R0+UR9+0x8700], R35 ;  /* 0x0087002300007988 */ /* 0x0003e80008000409 */
[----:B------:R2:W-:Y:S04]  /*14270*/  STS.U16 [R0+UR9+0x8b00], R32 ;  /* 0x008b002000007988 */ /* 0x0005e80008000409 */
[----:B0-----:R0:W5:Y:S04]  /*14280*/  LDL.LU R34, [R1+0x568] ;  /* 0x0005680001227983 */ /* 0x0011680000300800 */
[----:B-1----:R0:W5:Y:S04]  /*14290*/  LDL.LU R35, [R1+0x564] ;  /* 0x0005640001237983 */ /* 0x0021680000300800 */
[----:B--2---:R0:W5:Y:S04]  /*142a0*/  LDL.LU R32, [R1+0x560] ;  /* 0x0005600001207983 */ /* 0x0041680000300800 */
[----:B------:R1:W-:Y:S04]  /*142b0*/  STS.U16 [R0+UR9+0x8f00], R33 ;  /* 0x008f002100007988 */ /* 0x0003e80008000409 */
[----:B------:R2:W-:Y:S04]  /*142c0*/  STS.U16 [R0+UR9+0x9300], R30 ;  /* 0x0093001e00007988 */ /* 0x0005e80008000409 */
[----:B------:R0:W-:Y:S04]  /*142d0*/  STS.U16 [R0+UR9+0x9700], R31 ;  /* 0x0097001f00007988 */ /* 0x0001e80008000409 */
[----:B-1----:R1:W5:Y:S04]  /*142e0*/  LDL.LU R33, [R1+0x55c] ;  /* 0x00055c0001217983 */ /* 0x0023680000300800 */
[----:B--2---:R1:W5:Y:S04]  /*142f0*/  LDL.LU R30, [R1+0x558] ;  /* 0x00055800011e7983 */ /* 0x0043680000300800 */
[----:B0-----:R1:W5:Y:S04]  /*14300*/  LDL.LU R31, [R1+0x554] ;  /* 0x00055400011f7983 */ /* 0x0013680000300800 */
[----:B------:R0:W-:Y:S04]  /*14310*/  STS.U16 [R0+UR9+0x9b00], R28 ;  /* 0x009b001c00007988 */ /* 0x0001e80008000409 */
[----:B------:R2:W-:Y:S04]  /*14320*/  STS.U16 [R0+UR9+0x9f00], R29 ;  /* 0x009f001d00007988 */ /* 0x0005e80008000409 */
[----:B------:R1:W-:Y:S04]  /*14330*/  STS.U16 [R0+UR9+0xa300], R26 ;  /* 0x00a3001a00007988 */ /* 0x0003e80008000409 */
[----:B0-----:R0:W5:Y:S04]  /*14340*/  LDL.LU R28, [R1+0x550] ;  /* 0x00055000011c7983 */ /* 0x0011680000300800 */
[----:B--2---:R0:W5:Y:S04]  /*14350*/  LDL.LU R29, [R1+0x54c] ;  /* 0x00054c00011d7983 */ /* 0x0041680000300800 */
[----:B-1----:R0:W5:Y:S04]  /*14360*/  LDL.LU R26, [R1+0x548] ;  /* 0x00054800011a7983 */ /* 0x0021680000300800 */
[----:B------:R1:W-:Y:S04]  /*14370*/  STS.U16 [R0+UR9+0xa700], R27 ;  /* 0x00a7001b00007988 */ /* 0x0003e80008000409 */
[----:B------:R2:W-:Y:S04]  /*14380*/  STS.U16 [R0+UR9+0xab00], R24 ;  /* 0x00ab001800007988 */ /* 0x0005e80008000409 */
[----:B------:R0:W-:Y:S04]  /*14390*/  STS.U16 [R0+UR9+0xaf00], R25 ;  /* 0x00af001900007988 */ /* 0x0001e80008000409 */
[----:B-1----:R1:W5:Y:S04]  /*143a0*/  LDL.LU R27, [R1+0x544] ;  /* 0x00054400011b7983 */ /* 0x0023680000300800 */
[----:B--2---:R1:W5:Y:S04]  /*143b0*/  LDL.LU R24, [R1+0x540] ;  /* 0x0005400001187983 */ /* 0x0043680000300800 */
[----:B0-----:R1:W5:Y:S04]  /*143c0*/  LDL.LU R25, [R1+0x53c] ;  /* 0x00053c0001197983 */ /* 0x0013680000300800 */
[----:B---3--:R0:W-:Y:S04]  /*143d0*/  STS.U16 [R0+UR9+0xb300], R22 ;  /* 0x00b3001600007988 */ /* 0x0081e80008000409 */
[----:B------:R2:W-:Y:S04]  /*143e0*/  STS.U16 [R0+UR9+0xb700], R23 ;  /* 0x00b7001700007988 */ /* 0x0005e80008000409 */
[----:B------:R3:W-:Y:S04]  /*143f0*/  STS.U16 [R0+UR9+0xbb00], R20 ;  /* 0x00bb001400007988 */ /* 0x0007e80008000409 */
[----:B0-----:R1:W5:Y:S04]  /*14400*/  LDL.LU R22, [R1+0x538] ;  /* 0x0005380001167983 */ /* 0x0013680000300800 */
[----:B--2---:R1:W5:Y:S04]  /*14410*/  LDL.LU R23, [R1+0x534] ;  /* 0x0005340001177983 */ /* 0x0043680000300800 */
[----:B---3--:R1:W5:Y:S04]  /*14420*/  LDL.LU R20, [R1+0x530] ;  /* 0x0005300001147983 */ /* 0x0083680000300800 */
[----:B------:R0:W-:Y:S04]  /*14430*/  STS.U16 [R0+UR9+0xbf00], R21 ;  /* 0x00bf001500007988 */ /* 0x0001e80008000409 */
[----:B------:R2:W-:Y:S04]  /*14440*/  STS.U16 [R0+UR9+0xc300], R18 ;  /* 0x00c3001200007988 */ /* 0x0005e80008000409 */
[----:B------:R3:W-:Y:S04]  /*14450*/  STS.U16 [R0+UR9+0xc700], R19 ;  /* 0x00c7001300007988 */ /* 0x0007e80008000409 */
[----:B0-----:R1:W5:Y:S04]  /*14460*/  LDL.LU R21, [R1+0x52c] ;  /* 0x00052c0001157983 */ /* 0x0013680000300800 */
[----:B--2---:R1:W5:Y:S04]  /*14470*/  LDL.LU R18, [R1+0x528] ;  /* 0x0005280001127983 */ /* 0x0043680000300800 */
[----:B---3--:R1:W5:Y:S04]  /*14480*/  LDL.LU R19, [R1+0x524] ;  /* 0x0005240001137983 */ /* 0x0083680000300800 */
[----:B------:R0:W-:Y:S04]  /*14490*/  STS.U16 [R0+UR9+0xcb00], R16 ;  /* 0x00cb001000007988 */ /* 0x0001e80008000409 */
[----:B----4-:R2:W-:Y:S04]  /*144a0*/  STS.U16 [R0+UR9+0xcf00], R17 ;  /* 0x00cf001100007988 */ /* 0x0105e80008000409 */
        /* <DEDUP_REMOVED lines=23> */
[----:B------:R2:W-:Y:S01]  /*14620*/  STS.U16 [R0+UR9+0xff00], R2 ;  /* 0x00ff000200007988 */ /* 0x0005e20008000409 */
[----:B------:R3:W-:Y:S06]  /*14630*/  MEMBAR.ALL.CTA ;  /* 0x0000000000007992 */ /* 0x0007ec0000008000 */
[----:B---3--:R-:W3:Y:S04]  /*14640*/  FENCE.VIEW.ASYNC.S ;  /* 0x00000000000073c6 */ /* 0x008ee80000000000 */
[----:B0-----:R1:W5:Y:S04]  /*14650*/  LDL.LU R164, [R1+0x4f0] ;  /* 0x0004f00001a47983 */ /* 0x0013680000300800 */
[----:B--2---:R1:W5:Y:S01]  /*14660*/  LDL.LU R0, [R1+0x4ec] ;  /* 0x0004ec0001007983 */ /* 0x0043620000300800 */
[----:B------:R-:W-:-:S04]  /*14670*/  ULEA UR11, UR5, UR9, 0x3 ;  /* 0x00000009050b7291 */ /* 0x000fc8000f8e18ff */
[----:B------:R-:W-:Y:S01]  /*14680*/  UIADD3 UR11, UPT, UPT, UR11, 0x14000, URZ ;  /* 0x000140000b0b7890 */ /* 0x000fe2000fffe0ff */
[----:B---3--:R-:W-:Y:S06]  /*14690*/  BAR.SYNC.DEFER_BLOCKING 0x0 ;  /* 0x0000000000007b1d */ /* 0x008fec0000010000 */
[----:B------:R-:W-:Y:S05]  /*146a0*/  @P2 BRA `(.L_x_9) ;  /* 0x00000000004c2947 */ /* 0x000fea0003800000 */
[----:B------:R-:W-:Y:S01]  /*146b0*/  UMOV UR15, 0x40004040 ;  /* 0x40004040000f7882 */ /* 0x000fe20000000000 */
        /* <DEDUP_REMOVED lines=9> */
[----:B------:R0:W-:Y:S01]  /*14750*/  UTCHMMA gdesc[UR14], gdesc[UR12], tmem[UR8], tmem[UR16], idesc[UR17], UPT ;  /* 0x00ff100c0e0075ea */ /* 0x0001e2000b800008 */
        /* <DEDUP_REMOVED lines=8> */
.L_x_9:
[----:B------:R-:W2:Y:S01]  /*147e0*/  LDL.LU R2, [R1+0x2e0] ;  /* 0x0002e00001027983 */ /* 0x000ea20000300800 */
[----:B------:R-:W-:Y:S02]  /*147f0*/  UIADD3 UR5, UPT, UPT, UR5, 0x1, URZ ;  /* 0x0000000105057890 */ /* 0x000fe4000fffe0ff */
[----:B------:R-:W-:Y:S02]  /*14800*/  UIADD3 UR32, UPT, UPT, UR32, -0x40, URZ ;  /* 0xffffffc020207890 */ /* 0x000fe4000fffe0ff */
[----:B------:R-:W-:-:S04]  /*14810*/  UISETP.GT.AND UP1, UPT, UR5, 0x1, UPT ;  /* 0x000000010500788c */ /* 0x000fc8000bf24270 */
[----:B0-----:R-:W-:Y:S02]  /*14820*/  USEL UR6, URZ, 0x1, !UP1 ;  /* 0x00000001ff067887 */ /* 0x001fe4000c800000 */
[----:B------:R-:W-:Y:S02]  /*14830*/  USEL UR5, UR5, URZ, !UP1 ;  /* 0x000000ff05057287 */ /* 0x000fe4000c800000 */
[----:B------:R-:W-:-:S03]  /*14840*/  ULOP3.LUT UR7, UR4, UR6, URZ, 0x3c, !UPT ;  /* 0x0000000604077292 */ /* 0x000fc6000f8e3cff */
[----:B------:R-:W-:-:S04]  /*14850*/  UMOV UR6, UR4 ;  /* 0x0000000400067c82 */ /* 0x000fc80008000000 */
[----:B------:R-:W-:Y:S01]  /*14860*/  UMOV UR4, UR7 ;  /* 0x0000000700047c82 */ /* 0x000fe20008000000 */
[----:B--2---:R-:W-:-:S05]  /*14870*/  VIADD R2, R2, 0xffffffff ;  /* 0xffffffff02027836 */ /* 0x004fca0000000000 */
[----:B------:R2:W-:Y:S01]  /*14880*/  STL [R1+0x2e0], R2 ;  /* 0x0002e00201007387 */ /* 0x0005e20000100800 */
[----:B------:R-:W-:-:S13]  /*14890*/  ISETP.NE.U32.AND P0, PT, R2, RZ, PT ;  /* 0x000000ff0200720c */ /* 0x000fda0003f05070 */
[----:B--2---:R-:W-:Y:S05]  /*148a0*/  @P0 BRA `(.L_x_10) ;  /* 0xffffffac00c00947 */ /* 0x004fea000383ffff */
.L_x_7:
[----:B------:R-:W2:Y:S01]  /*148b0*/  LDL.LU R161, [R1+0x2e4] ;  /* 0x0002e40001a17983 */ /* 0x000ea20000300800 */
[----:B------:R-:W3:Y:S01]  /*148c0*/  LDCU.128 UR12, c[0x0][0x390] ;  /* 0x00007200ff0c77ac */ /* 0x000ee20008000c00 */
[----:B-----5:R-:W4:Y:S02]  /*148d0*/  LDC R12, c[0x0][0x3b8] ;  /* 0x0000ee00ff0c7b82 */ /* 0x020f240000000800 */
[----:B------:R-:W3:Y:S01]  /*148e0*/  LDL.LU R2, [R1+0x2e8] ;  /* 0x0002e80001027983 */ /* 0x000ee20000300800 */
[----:B0-----:R-:W0:Y:S03]  /*148f0*/  LDCU UR4, c[0x0][0x3b4] ;  /* 0x00007680ff0477ac */ /* 0x001e260008000800 */
[----:B------:R-:W3:Y:S04]  /*14900*/  LDL.LU R162, [R1+0x320] ;  /* 0x0003200001a27983 */ /* 0x000ee80000300800 */
[----:B------:R-:W3:Y:S04]  /*14910*/  LDL.LU R164, [R1+0x31c] ;  /* 0x00031c0001a47983 */ /* 0x000ee80000300800 */
[----:B------:R-:W3:Y:S04]  /*14920*/  LDL.LU R163, [R1+0x2ec] ;  /* 0x0002ec0001a37983 */ /* 0x000ee80000300800 */
[----:B------:R-:W3:Y:S01]  /*14930*/  LDL.LU R165, [R1+0x324] ;  /* 0x0003240001a57983 */ /* 0x000ee20000300800 */
[----:B----4-:R-:W-:-:S04]  /*14940*/  IMAD R5, R0, R12, RZ ;  /* 0x0000000c00057224 */ /* 0x010fc800078e02ff */
[----:B------:R-:W-:-:S04]  /*14950*/  IMAD R7, R12, 0x2, R5 ;  /* 0x000000020c077824 */ /* 0x000fc800078e0205 */
[----:B------:R-:W-:-:S04]  /*14960*/  IMAD R8, R12, 0x2, R7 ;  /* 0x000000020c087824 */ /* 0x000fc800078e0207 */
[----:B------:R-:W-:-:S04]  /*14970*/  IMAD R9, R12, 0x2, R8 ;  /* 0x000000020c097824 */ /* 0x000fc800078e0208 */
[----:B------:R-:W-:Y:S01]  /*14980*/  IMAD R10, R12, 0x2, R9 ;  /* 0x000000020c0a7824 */ /* 0x000fe200078e0209 */
[----:B--2---:R-:W-:Y:S02]  /*14990*/  ISETP.GE.AND P6, PT, R161, 0x40, PT ;  /* 0x00000040a100780c */ /* 0x004fe40003fc6270 */
[C---:B---3--:R-:W-:Y:S01]  /*149a0*/  ISETP.GE.AND P0, PT, R2.reuse, UR14, PT ;  /* 0x0000000e02007c0c */ /* 0x048fe2000bf06270 */
[----:B0-----:R-:W-:-:S03]  /*149b0*/  IMAD R2, R2, UR4, RZ ;  /* 0x0000000402027c24 */ /* 0x001fc6000f8e02ff */
[----:B------:R-:W-:Y:S02]  /*149c0*/  ISETP.LT.AND P5, PT, R162, UR15, !P0 ;  /* 0x0000000fa2007c0c */ /* 0x000fe4000c7a1270 */
[----:B------:R-:W-:Y:S02]  /*149d0*/  LEA R3, P4, R2, UR12, 0x1 ;  /* 0x0000000c02037c11 */ /* 0x000fe4000f8808ff */
[----:B------:R-:W-:Y:S02]  /*149e0*/  ISETP.LT.AND P3, PT, R164, UR15, !P0 ;  /* 0x0000000fa4007c0c */ /* 0x000fe4000c761270 */
[----:B------:R-:W0:Y:S01]  /*149f0*/  S2R R164, SR_TID.X ;  /* 0x0000000000a47919 */ /* 0x000e220000002100 */
[----:B------:R-:W-:Y:S02]  /*14a00*/  LEA.HI.X.SX32 R2, R2, UR13, 0x1, P4 ;  /* 0x0000000d02027c11 */ /* 0x000fe4000a0f0eff */
[----:B------:R-:W-:Y:S02]  /*14a10*/  ISETP.LT.AND P2, PT, R163, UR15, !P0 ;  /* 0x0000000fa3007c0c */ /* 0x000fe4000c741270 */
[----:B------:R-:W-:Y:S01]  /*14a20*/  ISETP.LT.AND P4, PT, R165, UR15, !P0 ;  /* 0x0000000fa5007c0c */ /* 0x000fe2000c781270 */
[----:B0-----:R-:W-:-:S02]  /*14a30*/  IMAD.SHL.U32 R4, R164, 0x80, RZ ;  /* 0x00000080a4047824 */ /* 0x001fc400078e00ff */
[----:B------:R-:W-:-:S03]  /*14a40*/  IMAD.SHL.U32 R6, R164, 0x10, RZ ;  /* 0x00000010a4067824 */ /* 0x000fc600078e00ff */
[----:B------:R-:W-:Y:S02]  /*14a50*/  LOP3.LUT R11, R4, 0x800, RZ, 0xc0, !PT ;  /* 0x00000800040b7812 */ /* 0x000fe400078ec0ff */
[----:B------:R-:W-:Y:S01]  /*14a60*/  LOP3.LUT R4, R6, 0xf0, RZ, 0xc0, !PT ;  /* 0x000000f006047812 */ /* 0x000fe200078ec0ff */
[----:B------:R-:W-:-:S03]  /*14a70*/  IMAD.SHL.U32 R6, R164, 0x8, RZ ;  /* 0x00000008a4067824 */ /* 0x000fc600078e00ff */
[----:B------:R-:W-:Y:S01]  /*14a80*/  IADD3 R4, PT, PT, R4, UR9, R11 ;  /* 0x0000000904047c10 */ /* 0x000fe2000fffe00b */
[----:B------:R-:W-:Y:S01]  /*14a90*/  IMAD R11, R12, 0x2, R10 ;  /* 0x000000020c0b7824 */ /* 0x000fe200078e020a */
[----:B------:R-:W-:Y:S06]  /*14aa0*/  @!P6 BRA `(.L_x_11) ;  /* 0x000000000010e947 */ /* 0x000fec0003800000 */
[----:B------:R-:W-:-:S06]  /*14ab0*/  USHF.L.U32 UR6, UR6, 0x1f, URZ ;  /* 0x0000001f06067899 */ /* 0x000fcc00080006ff */
[----:B------:R-:W-:-:S04]  /*14ac0*/  IMAD.U32 R12, RZ, RZ, UR6 ;  /* 0x00000006ff0c7e24 */ /* 0x000fc8000f8e00ff */
[----:B------:R-:W0:Y:S02]  /*14ad0*/  SYNCS.PHASECHK.TRANS64.TRYWAIT P6, [UR11], R12 ;  /* 0x0000000cff0075a7 */ /* 0x000e2400080c110b */
[----:B0-----:R-:W-:Y:S05]  /*14ae0*/  @!P6 BRA `(.L_x_12) ;  /* 0x000000440050e947 */ /* 0x001fea0003800000 */
.L_x_11:
[----:B------:R-:W-:Y:S01]  /*14af0*/  BAR.SYNC.DEFER_BLOCKING 0x0 ;  /* 0x0000000000007b1d */ /* 0x000fe20000010000 */
[----:B------:R-:W-:-:S04]  /*14b00*/  LEA R18, P6, R5, R3, 0x1 ;  /* 0x0000000305127211 */ /* 0x000fc800078c08ff */
[----:B------:R-:W-:-:S03]  /*14b10*/  LEA.HI.X.SX32 R19, R5, R2, 0x1, P6 ;  /* 0x0000000205137211 */ /* 0x000fc600030f0eff */
[----:B------:R-:W0:Y:S01]  /*14b20*/  LDC R16, c[0x0][0x3b8] ;  /* 0x0000ee00ff107b82 */ /* 0x000e220000000800 */
[----:B------:R-:W-:Y:S01]  /*14b30*/  LEA R164, P6, R8, R3, 0x1 ;  /* 0x0000000308a47211 */ /* 0x000fe200078c08ff */
[----:B------:R-:W2:Y:S01]  /*14b40*/  LDCU UR4, c[0x0][0x39c] ;  /* 0x00007380ff0477ac */ /* 0x000ea20008000800 */
[----:B------:R-:W-:Y:S01]  /*14b50*/  STL.64 [R1+0x8], R18 ;  /* 0x0000081201007387 */ /* 0x000fe20000100a00 */
[----:B------:R-:W-:Y:S01]  /*14b60*/  LOP3.LUT R6, R6, 0x300, RZ, 0xc0, !PT ;  /* 0x0000030006067812 */ /* 0x000fe200078ec0ff */
[----:B------:R-:W3:Y:S01]  /*14b70*/  LDCU UR5, c[0x0][0x39c] ;  /* 0x00007380ff0577ac */ /* 0x000ee20008000800 */
[----:B------:R-:W4:Y:S01]  /*14b80*/  LDCU UR6, c[0x0][0x39c] ;  /* 0x00007380ff0677ac */ /* 0x000f220008000800 */
[----:B------:R-:W5:Y:S01]  /*14b90*/  LDCU UR7, c[0x0][0x39c] ;  /* 0x00007380ff0777ac */ /* 0x000f620008000800 */
[----:B------:R-:W1:Y:S02]  /*14ba0*/  @!P1 SYNCS.CCTL.IV [UR9+0x14000] ;  /* 0x01400000ff0099b1 */ /* 0x000e640008000009 */
[----:B-1----:R-:W-:Y:S01]  /*14bb0*/  BAR.SYNC.DEFER_BLOCKING 0x0 ;  /* 0x0000000000007b1d */ /* 0x002fe20000010000 */
[----:B0-----:R-:W-:-:S04]  /*14bc0*/  IMAD R12, R16, 0x2, R11 ;  /* 0x00000002100c7824 */ /* 0x001fc800078e020b */
[----:B------:R-:W-:-:S04]  /*14bd0*/  IMAD R13, R16, 0x2, R12 ;  /* 0x00000002100d7824 */ /* 0x000fc800078e020c */
[----:B------:R-:W-:Y:S01]  /*14be0*/  IMAD R5, R16, 0x2, R13 ;  /* 0x0000000210057824 */ /* 0x000fe200078e020d */
[----:B------:R-:W0:Y:S01]  /*14bf0*/  @!P1 SYNCS.CCTL.IV [UR9+0x14008] ;  /* 0x01400800ff0099b1 */ /* 0x000e220008000009 */
[----:B------:R-:W-:-:S04]  /*14c00*/  LEA R14, P1, R7, R3, 0x1 ;  /* 0x00000003070e7211 */ /* 0x000fc800078208ff */
[----:B------:R-:W-:-:S05]  /*14c10*/  LEA.HI.X.SX32 R15, R7, R2, 0x1, P1 ;  /* 0x00000002070f7211 */ /* 0x000fca00008f0eff */
[----:B------:R1:W-:Y:S04]  /*14c20*/  STL.64 [R1], R14 ;  /* 0x0000000e01007387 */ /* 0x0003e80000100a00 */
[----:B-1----:R-:W2:Y:S01]  /*14c30*/  LDL.LU R15, [R1+0x33c] ;  /* 0x00033c00010f7983 */ /* 0x002ea20000300800 */
[CC--:B------:R-:W-:Y:S01]  /*14c40*/  LEA R162, P1, R9.reuse, R3.reuse, 0x1 ;  /* 0x0000000309a27211 */ /* 0x0c0fe200078208ff */
[----:B------:R-:W-:Y:S01]  /*14c50*/  IMAD R7, R16, 0x2, R5 ;  /* 0x0000000210077824 */ /* 0x000fe200078e0205 */
[-C--:B------:R-:W-:Y:S02]  /*14c60*/  LEA.HI.X.SX32 R165, R8, R2.reuse, 0x1, P6 ;  /* 0x0000000208a57211 */ /* 0x080fe400030f0eff */
[----:B------:R-:W-:Y:S01]  /*14c70*/  LEA R160, P6, R10, R3, 0x1 ;  /* 0x000000030aa07211 */ /* 0x000fe200078c08ff */
[----:B------:R-:W-:Y:S01]  /*14c80*/  IMAD R14, R16, 0x2, R7 ;  /* 0x00000002100e7824 */ /* 0x000fe200078e0207 */
[----:B------:R-:W-:-:S02]  /*14c90*/  LEA.HI.X.SX32 R163, R9, R2, 0x1, P1 ;  /* 0x0000000209a37211 */ /* 0x000fc400008f0eff */
[CC--:B------:R-:W-:Y:S02]  /*14ca0*/  LEA R158, P1, R11.reuse, R3.reuse, 0x1 ;  /* 0x000000030b9e7211 */ /* 0x0c0fe400078208ff */
[-C--:B------:R-:W-:Y:S01]  /*14cb0*/  LEA.HI.X.SX32 R161, R10, R2.reuse, 0x1, P6 ;  /* 0x000000020aa17211 */ /* 0x080fe200030f0eff */
[----:B------:R-:W-:Y:S01]  /*14cc0*/  IMAD R10, R16, 0x2, R14 ;  /* 0x00000002100a7824 */ /* 0x000fe200078e020e */
[-C--:B------:R-:W-:Y:S02]  /*14cd0*/  LEA R156, P6, R12, R3.reuse, 0x1 ;  /* 0x000000030c9c7211 */ /* 0x080fe400078c08ff */
[-C--:B------:R-:W-:Y:S01]  /*14ce0*/  LEA.HI.X.SX32 R159, R11, R2.reuse, 0x1, P1 ;  /* 0x000000020b9f7211 */ /* 0x080fe200008f0eff */
[----:B------:R-:W-:Y:S01]  /*14cf0*/  IMAD R9, R16, 0x2, R10 ;  /* 0x0000000210097824 */ /* 0x000fe200078e020a */
[-C--:B------:R-:W-:Y:S02]  /*14d00*/  LEA R154, P1, R13, R3.reuse, 0x1 ;  /* 0x000000030d9a7211 */ /* 0x080fe400078208ff */
[----:B------:R-:W-:Y:S01]  /*14d10*/  LEA.HI.X.SX32 R157, R12, R2, 0x1, P6 ;  /* 0x000000020c9d7211 */ /* 0x000fe200030f0eff */
[----:B------:R-:W-:Y:S01]  /*14d20*/  IMAD R8, R16, 0x2, R9 ;  /* 0x0000000210087824 */ /* 0x000fe200078e0209 */
[----:B------:R-:W-:-:S02]  /*14d30*/  LEA R152, P6, R5, R3, 0x1 ;  /* 0x0000000305987211 */ /* 0x000fc400078c08ff */
[-C--:B------:R-:W-:Y:S02]  /*14d40*/  LEA.HI.X.SX32 R155, R13, R2.reuse, 0x1, P1 ;  /* 0x000000020d9b7211 */ /* 0x080fe400008f0eff */
[-C--:B------:R-:W-:Y:S02]  /*14d50*/  LEA R132, P1, R7, R3.reuse, 0x1 ;  /* 0x0000000307847211 */ /* 0x080fe400078208ff */
[-C--:B------:R-:W-:Y:S02]  /*14d60*/  LEA.HI.X.SX32 R153, R5, R2.reuse, 0x1, P6 ;  /* 0x0000000205997211 */ /* 0x080fe400030f0eff */
[----:B------:R-:W-:Y:S02]  /*14d70*/  LEA R134, P6, R14, R3, 0x1 ;  /* 0x000000030e867211 */ /* 0x000fe400078c08ff */
[-C--:B------:R-:W-:Y:S01]  /*14d80*/  LEA.HI.X.SX32 R133, R7, R2.reuse, 0x1, P1 ;  /* 0x0000000207857211 */ /* 0x080fe200008f0eff */
[----:B------:R-:W-:Y:S01]  /*14d90*/  IMAD R7, R16, 0x2, R8 ;  /* 0x0000000210077824 */ /* 0x000fe200078e0208 */
[----:B------:R-:W-:-:S02]  /*14da0*/  LEA.HI.X.SX32 R135, R14, R2, 0x1, P6 ;  /* 0x000000020e877211 */ /* 0x000fc400030f0eff */
[-C--:B------:R-:W-:Y:S01]  /*14db0*/  LEA R136, P1, R10, R3.reuse, 0x1 ;  /* 0x000000030a887211 */ /* 0x080fe200078208ff */
[----:B------:R-:W-:Y:S01]  /*14dc0*/  IMAD R5, R16, 0x2, R7 ;  /* 0x0000000210057824 */ /* 0x000fe200078e0207 */
[CC--:B------:R-:W-:Y:S02]  /*14dd0*/  LEA R138, P6, R9.reuse, R3.reuse, 0x1 ;  /* 0x00000003098a7211 */ /* 0x0c0fe400078c08ff */
[-C--:B------:R-:W-:Y:S01]  /*14de0*/  LEA.HI.X.SX32 R137, R10, R2.reuse, 0x1, P1 ;  /* 0x000000020a897211 */ /* 0x080fe200008f0eff */
[----:B------:R-:W-:Y:S01]  /*14df0*/  IMAD R10, R16, 0x2, R5 ;  /* 0x00000002100a7824 */ /* 0x000fe200078e0205 */
[-C--:B------:R-:W-:Y:S02]  /*14e00*/  LEA.HI.X.SX32 R139, R9, R2.reuse, 0x1, P6 ;  /* 0x00000002098b7211 */ /* 0x080fe400030f0eff */
[CC--:B------:R-:W-:Y:S02]  /*14e10*/  LEA R142, P6, R7.reuse, R3.reuse, 0x1 ;  /* 0x00000003078e7211 */ /* 0x0c0fe400078c08ff */
[----:B------:R-:W-:Y:S01]  /*14e20*/  LEA R140, P1, R8, R3, 0x1 ;  /* 0x00000003088c7211 */ /* 0x000fe200078208ff */
[----:B------:R1:W-:Y:S01]  /*14e30*/  STL [R1+0x14], R10 ;  /* 0x0000140a01007387 */ /* 0x0003e20000100800 */
[----:B------:R-:W-:-:S02]  /*14e40*/  LEA.HI.X.SX32 R143, R7, R2, 0x1, P6 ;  /* 0x00000002078f7211 */ /* 0x000fc400030f0eff */
[-C--:B------:R-:W-:Y:S02]  /*14e50*/  LEA.HI.X.SX32 R141, R8, R2.reuse, 0x1, P1 ;  /* 0x00000002088d7211 */ /* 0x080fe400008f0eff */
[CC--:B------:R-:W-:Y:S02]  /*14e60*/  LEA R150, P6, R10.reuse, R3.reuse, 0x1 ;  /* 0x000000030a967211 */ /* 0x0c0fe400078c08ff */
[C---:B------:R-:W-:Y:S02]  /*14e70*/  LEA R148, P1, R5.reuse, R3, 0x1 ;  /* 0x0000000305947211 */ /* 0x040fe400078208ff */
[-C--:B------:R-:W-:Y:S02]  /*14e80*/  LEA.HI.X.SX32 R151, R10, R2.reuse, 0x1, P6 ;  /* 0x000000020a977211 */ /* 0x080fe400030f0eff */
[----:B------:R-:W-:Y:S02]  /*14e90*/  LEA.HI.X.SX32 R149, R5, R2, 0x1, P1 ;  /* 0x0000000205957211 */ /* 0x000fe400008f0eff */
[----:B------:R-:W-:Y:S01]  /*14ea0*/  ISETP.LT.AND P6, PT, R0, UR15, !P0 ;  /* 0x0000000f00007c0c */ /* 0x000fe2000c7c1270 */
[----:B------:R-:W-:Y:S01]  /*14eb0*/  IMAD.IADD R0, R6, 0x1, R4 ;  /* 0x0000000106007824 */ /* 0x000fe200078e0204 */
[----:B--2---:R-:W-:-:S02]  /*14ec0*/  ISETP.LT.AND P1, PT, R15, UR15, !P0 ;  /* 0x0000000f0f007c0c */ /* 0x004fc4000c721270 */
[----:B-1----:R-:W-:Y:S01]  /*14ed0*/  LDTM.16dp32bit_t0_t15.x128 R4, tmem[UR10] ;  /* 0x0000000a000479ee */ /* 0x002fe20008b80000 */
[----:B------:R-:W1:Y:S01]  /*14ee0*/  LDTM.16dp32bit_t16_t31.x128 R4, tmem[UR10+0x80] ;  /* 0x0000800a000479ee */ /* 0x000e620008ba0000 */
[----:B------:R-:W-:Y:S01]  /*14ef0*/  NOP ;  /* 0x0000000000007918 */ /* 0x000fe20000000000 */
[----:B-1----:R-:W-:Y:S02]  /*14f00*/  F2FP.BF16.F32.PACK_AB R4, R6, R4 ;  /* 0x000000040604723e */ /* 0x002fe400000010ff */
[----:B------:R-:W-:Y:S02]  /*14f10*/  F2FP.BF16.F32.PACK_AB R6, R14, R12 ;  /* 0x0000000c0e06723e */ /* 0x000fe400000010ff */
[----:B------:R-:W-:Y:S02]  /*14f20*/  F2FP.BF16.F32.PACK_AB R12, R39, R37 ;  /* 0x00000025270c723e */ /* 0x000fe400000010ff */
[----:B------:R-:W-:Y:S02]  /*14f30*/  F2FP.BF16.F32.PACK_AB R37, R42, R40 ;  /* 0x000000282a25723e */ /* 0x000fe400000010ff */
[----:B------:R-:W1:Y:S01]  /*14f40*/  S2R R42, SR_TID.X ;  /* 0x00000000002a7919 */ /* 0x000e620000002100 */
[----:B------:R-:W-:-:S02]  /*14f50*/  F2FP.BF16.F32.PACK_AB R144, R7, R5 ;  /* 0x000000050790723e */ /* 0x000fc400000010ff */
[----:B------:R-:W-:Y:S02]  /*14f60*/  F2FP.BF16.F32.PACK_AB R5, R10, R8 ;  /* 0x000000080a05723e */ /* 0x000fe400000010ff */
[----:B------:R-:W-:Y:S02]  /*14f70*/  F2FP.BF16.F32.PACK_AB R145, R11, R9 ;  /* 0x000000090b91723e */ /* 0x000fe400000010ff */
[----:B------:R-:W-:Y:S02]  /*14f80*/  F2FP.BF16.F32.PACK_AB R146, R15, R13 ;  /* 0x0000000d0f92723e */ /* 0x000fe400000010ff */
[----:B------:R-:W-:Y:S02]  /*14f90*/  F2FP.BF16.F32.PACK_AB R7, R18, R16 ;  /* 0x000000101207723e */ /* 0x000fe400000010ff */
[----:B------:R-:W-:Y:S02]  /*14fa0*/  F2FP.BF16.F32.PACK_AB R147, R19, R17 ;  /* 0x000000111393723e */ /* 0x000fe400000010ff */
[----:B------:R-:W-:Y:S01]  /*14fb0*/  F2FP.BF16.F32.PACK_AB R36, R38, R36 ;  /* 0x000000242624723e */ /* 0x000fe200000010ff */
[----:B0-----:R-:W-:Y:S01]  /*14fc0*/  STS.128 [R0], R4 ;  /* 0x0000000400007388 */ /* 0x001fe20000000c00 */
[----:B------:R-:W-:-:S02]  /*14fd0*/  F2FP.BF16.F32.PACK_AB R38, R46, R44 ;  /* 0x0000002c2e26723e */ /* 0x000fc400000010ff */
[----:B------:R-:W-:Y:S01]  /*14fe0*/  F2FP.BF16.F32.PACK_AB R16, R55, R53 ;  /* 0x000000353710723e */ /* 0x000fe200000010ff */
[----:B------:R-:W-:Y:S01]  /*14ff0*/  STS.128 [R0+0x400], R144 ;  /* 0x0004009000007388 */ /* 0x000fe20000000c00 */
[----:B------:R-:W-:Y:S02]  /*15000*/  F2FP.BF16.F32.PACK_AB R55, R66, R64 ;  /* 0x000000404237723e */ /* 0x000fe400000010ff */
[----:B------:R-:W-:Y:S02]  /*15010*/  F2FP.BF16.F32.PACK_AB R14, R47, R45 ;  /* 0x0000002d2f0e723e */ /* 0x000fe400000010ff */
[----:B------:R-:W-:Y:S02]  /*15020*/  F2FP.BF16.F32.PACK_AB R20, R22, R20 ;  /* 0x000000141614723e */ /* 0x000fe400000010ff */
[----:B------:R-:W-:Y:S02]  /*15030*/  F2FP.BF16.F32.PACK_AB R8, R23, R21 ;  /* 0x000000151708723e */ /* 0x000fe400000010ff */
[----:B------:R-:W-:-:S02]  /*15040*/  F2FP.BF16.F32.PACK_AB R21, R26, R24 ;  /* 0x000000181a15723e */ /* 0x000fc400000010ff */
[----:B------:R-:W-:Y:S02]  /*15050*/  F2FP.BF16.F32.PACK_AB R9, R27, R25 ;  /* 0x000000191b09723e */ /* 0x000fe400000010ff */
[----:B------:R-:W-:Y:S01]  /*15060*/  F2FP.BF16.F32.PACK_AB R22, R30, R28 ;  /* 0x0000001c1e16723e */ /* 0x000fe200000010ff */
[----:B-1----:R-:W-:Y:S01]  /*15070*/  IMAD.SHL.U32 R46, R42, 0x10, RZ ;  /* 0x000000102a2e7824 */ /* 0x002fe200078e00ff */
[----:B------:R-:W-:Y:S02]  /*15080*/  F2FP.BF16.F32.PACK_AB R10, R31, R29 ;  /* 0x0000001d1f0a723e */ /* 0x000fe400000010ff */
[----:B------:R-:W-:Y:S01]  /*15090*/  F2FP.BF16.F32.PACK_AB R23, R34, R32 ;  /* 0x000000202217723e */ /* 0x000fe200000010ff */
[----:B------:R-:W-:Y:S01]  /*150a0*/  BAR.SYNC.DEFER_BLOCKING 0x0 ;  /* 0x0000000000007b1d */ /* 0x000fe20000010000 */
[----:B------:R-:W-:Y:S02]  /*150b0*/  LOP3.LUT R64, R46, 0x7f0, RZ, 0xc0, !PT ;  /* 0x000007f02e407812 */ /* 0x000fe400078ec0ff */
[----:B------:R-:W-:-:S02]  /*150c0*/  F2FP.BF16.F32.PACK_AB R11, R35, R33 ;  /* 0x00000021230b723e */ /* 0x000fc400000010ff */
[----:B------:R-:W-:Y:S02]  /*150d0*/  F2FP.BF16.F32.PACK_AB R13, R43, R41 ;  /* 0x000000292b0d723e */ /* 0x000fe400000010ff */
[----:B------:R-:W-:Y:S02]  /*150e0*/  F2FP.BF16.F32.PACK_AB R39, R50, R48 ;  /* 0x000000303227723e */ /* 0x000fe400000010ff */
[----:B------:R-:W-:Y:S02]  /*150f0*/  F2FP.BF16.F32.PACK_AB R15, R51, R49 ;  /* 0x00000031330f723e */ /* 0x000fe400000010ff */
[----:B------:R-:W-:Y:S02]  /*15100*/  F2FP.BF16.F32.PACK_AB R52, R54, R52 ;  /* 0x000000343634723e */ /* 0x000fe400000010ff */
[----:B------:R-:W-:Y:S02]  /*15110*/  F2FP.BF16.F32.PACK_AB R53, R58, R56 ;  /* 0x000000383a35723e */ /* 0x000fe400000010ff */
[----:B------:R-:W-:-:S02]  /*15120*/  F2FP.BF16.F32.PACK_AB R17, R59, R57 ;  /* 0x000000393b11723e */ /* 0x000fc400000010ff */
[----:B------:R-:W-:Y:S02]  /*15130*/  F2FP.BF16.F32.PACK_AB R54, R62, R60 ;  /* 0x0000003c3e36723e */ /* 0x000fe400000010ff */
[----:B------:R-:W-:Y:S02]  /*15140*/  F2FP.BF16.F32.PACK_AB R18, R63, R61 ;  /* 0x0000003d3f12723e */ /* 0x000fe400000010ff */
[----:B------:R-:W-:Y:S02]  /*15150*/  F2FP.BF16.F32.PACK_AB R19, R67, R65 ;  /* 0x000000414313723e */ /* 0x000fe400000010ff */
[----:B------:R-:W-:Y:S01]  /*15160*/  F2FP.BF16.F32.PACK_AB R68, R70, R68 ;  /* 0x000000444644723e */ /* 0x000fe200000010ff */
[----:B------:R-:W0:Y:S01]  /*15170*/  LDS.128 R44, [R64+UR9] ;  /* 0x00000009402c7984 */ /* 0x000e220008000c00 */
[----:B------:R-:W-:Y:S02]  /*15180*/  F2FP.BF16.F32.PACK_AB R24, R71, R69 ;  /* 0x000000454718723e */ /* 0x000fe400000010ff */
[----:B------:R-:W-:Y:S01]  /*15190*/  F2FP.BF16.F32.PACK_AB R69, R74, R72 ;  /* 0x000000484a45723e */ /* 0x000fe200000010ff */
[----:B------:R-:W-:Y:S01]  /*151a0*/  LDS.128 R4, [R64+UR9+0x800] ;  /* 0x0008000940047984 */ /* 0x000fe20008000c00 */
[----:B------:R-:W-:-:S02]  /*151b0*/  F2FP.BF16.F32.PACK_AB R25, R75, R73 ;  /* 0x000000494b19723e */ /* 0x000fc400000010ff */
[----:B------:R-:W-:Y:S01]  /*151c0*/  F2FP.BF16.F32.PACK_AB R70, R78, R76 ;  /* 0x0000004c4e46723e */ /* 0x000fe200000010ff */
[----:B------:R-:W-:Y:S01]  /*151d0*/  BAR.SYNC.DEFER_BLOCKING 0x0 ;  /* 0x0000000000007b1d */ /* 0x000fe20000010000 */
[----:B------:R-:W-:Y:S02]  /*151e0*/  F2FP.BF16.F32.PACK_AB R26, R79, R77 ;  /* 0x0000004d4f1a723e */ /* 0x000fe400000010ff */
[----:B------:R-:W-:Y:S02]  /*151f0*/  F2FP.BF16.F32.PACK_AB R71, R82, R80 ;  /* 0x000000505247723e */ /* 0x000fe400000010ff */
[----:B------:R-:W-:Y:S02]  /*15200*/  F2FP.BF16.F32.PACK_AB R27, R83, R81 ;  /* 0x00000051531b723e */ /* 0x000fe400000010ff */
[----:B------:R-:W-:Y:S01]  /*15210*/  F2FP.BF16.F32.PACK_AB R84, R86, R84 ;  /* 0x000000545654723e */ /* 0x000fe200000010ff */
[----:B------:R-:W0:Y:S01]  /*15220*/  LDL.LU.64 R80, [R1+0x8] ;  /* 0x0000080001507983 */ /* 0x000e220000300a00 */
[----:B------:R-:W-:-:S02]  /*15230*/  F2FP.BF16.F32.PACK_AB R28, R87, R85 ;  /* 0x00000055571c723e */ /* 0x000fc400000010ff */
[----:B------:R-:W-:Y:S01]  /*15240*/  F2FP.BF16.F32.PACK_AB R85, R90, R88 ;  /* 0x000000585a55723e */ /* 0x000fe200000010ff */
[----:B------:R-:W2:Y:S01]  /*15250*/  LDL.LU R65, [R1+0x408] ;  /* 0x0004080001417983 */ /* 0x000ea20000300800 */
[----:B------:R-:W-:Y:S02]  /*15260*/  F2FP.BF16.F32.PACK_AB R29, R91, R89 ;  /* 0x000000595b1d723e */ /* 0x000fe400000010ff */
[----:B------:R-:W-:Y:S01]  /*15270*/  F2FP.BF16.F32.PACK_AB R86, R94, R92 ;  /* 0x0000005c5e56723e */ /* 0x000fe200000010ff */
[----:B------:R-:W3:Y:S01]  /*15280*/  LDL.LU.64 R82, [R1] ;  /* 0x0000000001527983 */ /* 0x000ee20000300a00 */
[----:B------:R-:W-:Y:S02]  /*15290*/  F2FP.BF16.F32.PACK_AB R30, R95, R93 ;  /* 0x0000005d5f1e723e */ /* 0x000fe400000010ff */
[----:B------:R-:W-:Y:S01]  /*152a0*/  F2FP.BF16.F32.PACK_AB R87, R98, R96 ;  /* 0x000000606257723e */ /* 0x000fe200000010ff */
[----:B------:R-:W3:Y:S01]  /*152b0*/  LDL.LU R78, [R1+0x378] ;  /* 0x00037800014e7983 */ /* 0x000ee20000300800 */
[----:B------:R-:W-:-:S02]  /*152c0*/  F2FP.BF16.F32.PACK_AB R31, R99, R97 ;  /* 0x00000061631f723e */ /* 0x000fc400000010ff */
[----:B------:R-:W-:Y:S01]  /*152d0*/  F2FP.BF16.F32.PACK_AB R100, R102, R100 ;  /* 0x000000646664723e */ /* 0x000fe200000010ff */
[----:B------:R-:W-:Y:S01]  /*152e0*/  STS.128 [R0], R20 ;  /* 0x0000001400007388 */ /* 0x000fe20000000c00 */
[----:B------:R-:W-:Y:S02]  /*152f0*/  F2FP.BF16.F32.PACK_AB R32, R103, R101 ;  /* 0x000000656720723e */ /* 0x000fe400000010ff */
[----:B------:R-:W-:Y:S01]  /*15300*/  F2FP.BF16.F32.PACK_AB R101, R106, R104 ;  /* 0x000000686a65723e */ /* 0x000fe200000010ff */
[----:B------:R-:W-:Y:S01]  /*15310*/  STS.128 [R0+0x400], R8 ;  /* 0x0004000800007388 */ /* 0x000fe20000000c00 */
[----:B------:R-:W-:Y:S02]  /*15320*/  F2FP.BF16.F32.PACK_AB R33, R107, R105 ;  /* 0x000000696b21723e */ /* 0x000fe400000010ff */
[----:B------:R-:W-:Y:S01]  /*15330*/  F2FP.BF16.F32.PACK_AB R102, R110, R108 ;  /* 0x0000006c6e66723e */ /* 0x000fe200000010ff */
[----:B------:R-:W-:Y:S01]  /*15340*/  BAR.SYNC.DEFER_BLOCKING 0x0 ;  /* 0x0000000000007b1d */ /* 0x000fe20000010000 */
[----:B------:R-:W-:-:S02]  /*15350*/  F2FP.BF16.F32.PACK_AB R34, R111, R109 ;  /* 0x0000006d6f22723e */ /* 0x000fc400000010ff */
[----:B------:R-:W-:Y:S02]  /*15360*/  F2FP.BF16.F32.PACK_AB R103, R114, R112 ;  /* 0x000000707267723e */ /* 0x000fe400000010ff */
[----:B------:R-:W-:Y:S02]  /*15370*/  F2FP.BF16.F32.PACK_AB R35, R115, R113 ;  /* 0x000000717323723e */ /* 0x000fe400000010ff */
[----:B------:R-:W-:Y:S01]  /*15380*/  F2FP.BF16.F32.PACK_AB R40, R119, R117 ;  /* 0x000000757728723e */ /* 0x000fe200000010ff */
[----:B------:R-:W4:Y:S01]  /*15390*/  LDL.LU R77, [R1+0x404] ;  /* 0x00040400014d7983 */ /* 0x000f220000300800 */
[----:B------:R-:W-:Y:S02]  /*153a0*/  F2FP.BF16.F32.PACK_AB R41, R123, R121 ;  /* 0x000000797b29723e */ /* 0x000fe400000010ff */
[----:B------:R-:W-:Y:S01]  /*153b0*/  F2FP.BF16.F32.PACK_AB R42, R127, R125 ;  /* 0x0000007d7f2a723e */ /* 0x000fe200000010ff */
[----:B------:R-:W4:Y:S01]  /*153c0*/  LDL.LU R76, [R1+0x400] ;  /* 0x00040000014c7983 */ /* 0x000f220000300800 */
[----:B------:R-:W-:-:S02]  /*153d0*/  F2FP.BF16.F32.PACK_AB R43, R131, R129 ;  /* 0x00000081832b723e */ /* 0x000fc400000010ff */
[----:B------:R-:W-:Y:S01]  /*153e0*/  F2FP.BF16.F32.PACK_AB R116, R118, R116 ;  /* 0x000000747674723e */ /* 0x000fe200000010ff */
[----:B------:R-:W4:Y:S01]  /*153f0*/  LDL.LU R75, [R1+0x3fc] ;  /* 0x0003fc00014b7983 */ /* 0x000f220000300800 */
[----:B------:R-:W-:Y:S02]  /*15400*/  F2FP.BF16.F32.PACK_AB R117, R122, R120 ;  /* 0x000000787a75723e */ /* 0x000fe400000010ff */
[----:B------:R-:W-:Y:S01]  /*15410*/  F2FP.BF16.F32.PACK_AB R118, R126, R124 ;  /* 0x0000007c7e76723e */ /* 0x000fe200000010ff */
[----:B------:R-:W5:Y:S01]  /*15420*/  LDL.LU R74, [R1+0x374] ;  /* 0x00037400014a7983 */ /* 0x000f620000300800 */
[----:B------:R-:W-:-:S03]  /*15430*/  F2FP.BF16.F32.PACK_AB R119, R130, R128 ;  /* 0x000000808277723e */ /* 0x000fc600000010ff */
[----:B------:R-:W1:Y:S04]  /*15440*/  LDS.128 R20, [R64+UR9] ;  /* 0x0000000940147984 */ /* 0x000e680008000c00 */
[----:B------:R-:W-:Y:S01]  /*15450*/  LDS.128 R8, [R64+UR9+0x800] ;  /* 0x0008000940087984 */ /* 0x000fe20008000c00 */
[----:B------:R-:W-:Y:S06]  /*15460*/  BAR.SYNC.DEFER_BLOCKING 0x0 ;  /* 0x0000000000007b1d */ /* 0x000fec0000010000 */
[----:B------:R-:W5:Y:S04]  /*15470*/  LDL.LU R66, [R1+0x3f8] ;  /* 0x0003f80001427983 */ /* 0x000f680000300800 */
[----:B------:R-:W5:Y:S04]  /*15480*/  LDL.LU R73, [R1+0x3f4] ;  /* 0x0003f40001497983 */ /* 0x000f680000300800 */
[----:B------:R-:W5:Y:S04]  /*15490*/  LDL.LU R72, [R1+0x3f0] ;  /* 0x0003f00001487983 */ /* 0x000f680000300800 */
[----:B------:R-:W5:Y:S04]  /*154a0*/  LDL.LU R67, [R1+0x370] ;  /* 0x0003700001437983 */ /* 0x000f680000300800 */
[----:B------:R-:W-:Y:S04]  /*154b0*/  STS.128 [R0], R36 ;  /* 0x0000002400007388 */ /* 0x000fe80000000c00 */
[----:B------:R-:W-:Y:S01]  /*154c0*/  STS.128 [R0+0x400], R12 ;  /* 0x0004000c00007388 */ /* 0x000fe20000000c00 */
[----:B------:R-:W-:Y:S06]  /*154d0*/  BAR.SYNC.DEFER_BLOCKING 0x0 ;  /* 0x0000000000007b1d */ /* 0x000fec0000010000 */
[----:B------:R-:W0:Y:S04]  /*154e0*/  LDS.128 R36, [R64+UR9] ;  /* 0x0000000940247984 */ /* 0x000e280008000c00 */
[----:B------:R-:W-:Y:S01]  /*154f0*/  LDS.128 R12, [R64+UR9+0x800] ;  /* 0x00080009400c7984 */ /* 0x000fe20008000c00 */
[----:B------:R-:W-:Y:S06]  /*15500*/  BAR.SYNC.DEFER_BLOCKING 0x0 ;  /* 0x0000000000007b1d */ /* 0x000fec0000010000 */
        /* <DEDUP_REMOVED lines=24> */
[----:B------:R1:W-:Y:S04]  /*15690*/  STS.128 [R0+0x400], R40 ;  /* 0x0004002800007388 */ /* 0x0003e80000000c00 */
[----:B-1----:R-:W5:Y:S04]  /*156a0*/  LDL.LU R42, [R1+0x3ec] ;  /* 0x0003ec00012a7983 */ /* 0x002f680000300800 */
[----:B------:R-:W-:Y:S01]  /*156b0*/  STS.128 [R0], R116 ;  /* 0x0000007400007388 */ /* 0x000fe20000000c00 */
[----:B------:R-:W-:Y:S06]  /*156c0*/  BAR.SYNC.DEFER_BLOCKING 0x0 ;  /* 0x0000000000007b1d */ /* 0x000fec0000010000 */
[----:B0-----:R0:W-:Y:S01]  /*156d0*/  @P6 STG.E.U16 desc[UR20][R80.64], R44 ;  /* 0x0000002c50006986 */ /* 0x0011e2000c101514 */
[----:B--2---:R-:W-:-:S03]  /*156e0*/  ISETP.LT.AND P6, PT, R65, UR15, !P0 ;  /* 0x0000000f41007c0c */ /* 0x004fc6000c7c1270 */
[----:B------:R-:W2:Y:S01]  /*156f0*/  LDL.LU R65, [R1+0x3e8] ;  /* 0x0003e80001417983 */ /* 0x000ea20000300800 */
[----:B0-----:R-:W-:-:S05]  /*15700*/  PRMT R44, R44, 0x7632, R44 ;  /* 0x000076322c2c7816 */ /* 0x001fca000000002c */
[----:B---3--:R0:W-:Y:S04]  /*15710*/  @P5 STG.E.U16 desc[UR20][R82.64], R44 ;  /* 0x0000002c52005986 */ /* 0x0081e8000c101514 */
[----:B------:R1:W-:Y:S04]  /*15720*/  @P3 STG.E.U16 desc[UR20][R164.64], R45 ;  /* 0x0000002da4003986 */ /* 0x0003e8000c101514 */
[----:B0-----:R-:W3:Y:S01]  /*15730*/  LDL.LU R44, [R1+0x3c8] ;  /* 0x0003c800012c7983 */ /* 0x001ee20000300800 */
[----:B-1----:R-:W-:-:S03]  /*15740*/  PRMT R45, R45, 0x7632, R45 ;  /* 0x000076322d2d7816 */ /* 0x002fc6000000002d */
[----:B------:R-:W2:Y:S01]  /*15750*/  LDL.LU R43, [R1+0x3e4] ;  /* 0x0003e400012b7983 */ /* 0x000ea20000300800 */
[----:B------:R-:W-:-:S03]  /*15760*/  ISETP.LT.AND P5, PT, R78, UR15, !P0 ;  /* 0x0000000f4e007c0c */ /* 0x000fc6000c7a1270 */
[----:B------:R-:W-:Y:S01]  /*15770*/  @P2 STG.E.U16 desc[UR20][R162.64], R45 ;  /* 0x0000002da2002986 */ /* 0x000fe2000c101514 */
[----:B----4-:R-:W-:-:S03]  /*15780*/  ISETP.LT.AND P3, PT, R77, UR15, !P0 ;  /* 0x0000000f4d007c0c */ /* 0x010fc6000c761270 */
[----:B------:R0:W-:Y:S01]  /*15790*/  @P4 STG.E.U16 desc[UR20][R160.64], R46 ;  /* 0x0000002ea0004986 */ /* 0x0001e2000c101514 */
[----:B------:R-:W-:Y:S02]  /*157a0*/  ISETP.LT.AND P2, PT, R76, UR15, !P0 ;  /* 0x0000000f4c007c0c */ /* 0x000fe4000c741270 */
[----:B------:R-:W-:Y:S02]  /*157b0*/  ISETP.LT.AND P4, PT, R75, UR15, !P0 ;  /* 0x0000000f4b007c0c */ /* 0x000fe4000c781270 */
[----:B0-----:R-:W-:-:S05]  /*157c0*/  PRMT R46, R46, 0x7632, R46 ;  /* 0x000076322e2e7816 */ /* 0x001fca000000002e */
[----:B------:R-:W-:Y:S04]  /*157d0*/  @P1 STG.E.U16 desc[UR20][R158.64], R46 ;  /* 0x0000002e9e001986 */ /* 0x000fe8000c101514 */
[----:B------:R0:W-:Y:S01]  /*157e0*/  @P6 STG.E.U16 desc[UR20][R156.64], R47 ;  /* 0x0000002f9c006986 */ /* 0x0001e2000c101514 */
[----:B-----5:R-:W-:-:S03]  /*157f0*/  ISETP.LT.AND P6, PT, R66, UR15, !P0 ;  /* 0x0000000f42007c0c */ /* 0x020fc6000c7c1270 */
[----:B------:R-:W4:Y:S04]  /*15800*/  LDL.LU R66, [R1+0x14] ;  /* 0x0000140001427983 */ /* 0x000f280000300800 */
[----:B------:R-:W5:Y:S01]  /*15810*/  LDL.LU R45, [R1+0x36c] ;  /* 0x00036c00012d7983 */ /* 0x000f620000300800 */
[----:B0-----:R-:W-:-:S05]  /*15820*/  PRMT R47, R47, 0x7632, R47 ;  /* 0x000076322f2f7816 */ /* 0x001fca000000002f */
[----:B------:R-:W-:Y:S04]  /*15830*/  @P5 STG.E.U16 desc[UR20][R154.64], R47 ;  /* 0x0000002f9a005986 */ /* 0x000fe8000c101514 */
[----:B------:R0:W-:Y:S02]  /*15840*/  @P3 STG.E.U16 desc[UR20][R152.64], R20 ;  /* 0x0000001498003986 */ /* 0x0001e4000c101514 */
[----:B0-----:R-:W-:-:S05]  /*15850*/  PRMT R20, R20, 0x7632, R20 ;  /* 0x0000763214147816 */ /* 0x001fca0000000014 */
[----:B------:R-:W-:Y:S04]  /*15860*/  @P2 STG.E.U16 desc[UR20][R132.64], R20 ;  /* 0x0000001484002986 */ /* 0x000fe8000c101514 */
[----:B------:R0:W-:Y:S01]  /*15870*/  @P4 STG.E.U16 desc[UR20][R134.64], R21 ;  /* 0x0000001586004986 */ /* 0x0001e2000c101514 */
[----:B------:R-:W-:-:S03]  /*15880*/  ISETP.LT.AND P4, PT, R42, UR15, !P0 ;  /* 0x0000000f2a007c0c */ /* 0x000fc6000c781270 */
[----:B------:R-:W5:Y:S01]  /*15890*/  LDL.LU R42, [R1+0x418] ;  /* 0x00041800012a7983 */ /* 0x000f620000300800 */
[----:B------:R-:W-:Y:S02]  /*158a0*/  ISETP.LT.AND P1, PT, R74, UR15, !P0 ;  /* 0x0000000f4a007c0c */ /* 0x000fe4000c721270 */
[----:B0-----:R-:W-:Y:S01]  /*158b0*/  PRMT R21, R21, 0x7632, R21 ;  /* 0x0000763215157816 */ /* 0x001fe20000000015 */
[----:B------:R-:W5:Y:S01]  /*158c0*/  LDL.LU R46, [R1+0x414] ;  /* 0x00041400012e7983 */ /* 0x000f620000300800 */
[----:B------:R-:W4:Y:S01]  /*158d0*/  LDC R74, c[0x0][0x3b8] ;  /* 0x0000ee00ff4a7b82 */ /* 0x000f220000000800 */
[----:B------:R-:W-:-:S08]  /*158e0*/  ISETP.LT.AND P5, PT, R73, UR15, !P0 ;  /* 0x0000000f49007c0c */ /* 0x000fd0000c7a1270 */
[----:B------:R-:W-:Y:S04]  /*158f0*/  @P1 STG.E.U16 desc[UR20][R136.64], R21 ;  /* 0x0000001588001986 */ /* 0x000fe8000c101514 */
[----:B------:R0:W-:Y:S01]  /*15900*/  @P6 STG.E.U16 desc[UR20][R138.64], R22 ;  /* 0x000000168a006986 */ /* 0x0001e2000c101514 */
[----:B------:R-:W-:Y:S02]  /*15910*/  ISETP.LT.AND P3, PT, R72, UR15, !P0 ;  /* 0x0000000f48007c0c */ /* 0x000fe4000c761270 */
[----:B------:R-:W-:Y:S02]  /*15920*/  ISETP.LT.AND P2, PT, R67, UR15, !P0 ;  /* 0x0000000f43007c0c */ /* 0x000fe4000c741270 */
[----:B0-----:R-:W-:-:S05]  /*15930*/  PRMT R22, R22, 0x7632, R22 ;  /* 0x0000763216167816 */ /* 0x001fca0000000016 */
[----:B------:R-:W-:Y:S01]  /*15940*/  @P5 STG.E.U16 desc[UR20][R140.64], R22 ;  /* 0x000000168c005986 */ /* 0x000fe2000c101514 */
[----:B---3--:R-:W-:Y:S01]  /*15950*/  ISETP.LT.AND P6, PT, R44, UR4, !P0 ;  /* 0x000000042c007c0c */ /* 0x008fe2000c7c1270 */
[----:B------:R-:W2:Y:S02]  /*15960*/  LDCU UR4, c[0x0][0x39c] ;  /* 0x00007380ff0477ac */ /* 0x000ea40008000800 */
[----:B------:R-:W3:Y:S01]  /*15970*/  LDL.LU R44, [R1+0x41c] ;  /* 0x00041c00012c7983 */ /* 0x000ee20000300800 */
[----:B------:R-:W-:-:S03]  /*15980*/  PRMT R0, R23, 0x7632, R0 ;  /* 0x0000763217007816 */ /* 0x000fc60000000000 */
[----:B------:R-:W-:Y:S01]  /*15990*/  @P3 STG.E.U16 desc[UR20][R142.64], R23 ;  /* 0x000000178e003986 */ /* 0x000fe2000c101514 */
[----:B--2---:R-:W-:-:S03]  /*159a0*/  ISETP.LT.AND P5, PT, R43, UR4, !P0 ;  /* 0x000000042b007c0c */ /* 0x004fc6000c7a1270 */
[----:B------:R0:W-:Y:S01]  /*159b0*/  @P2 STG.E.U16 desc[UR20][R148.64], R0 ;  /* 0x0000000094002986 */ /* 0x0001e2000c101514 */
[----:B------:R-:W1:Y:S03]  /*159c0*/  LDCU UR4, c[0x0][0x39c] ;  /* 0x00007380ff0477ac */ /* 0x000e660008000800 */
[----:B------:R-:W2:Y:S01]  /*159d0*/  LDL.LU R43, [R1+0x368] ;  /* 0x00036800012b7983 */ /* 0x000ea20000300800 */
[----:B----4-:R-:W-:-:S05]  /*159e0*/  IMAD R21, R74, 0x2, R66 ;  /* 0x000000024a157824 */ /* 0x010fca00078e0242 */
[-C--:B------:R-:W-:Y:S01]  /*159f0*/  LEA R20, P2, R21, R3.reuse, 0x1 ;  /* 0x0000000315147211 */ /* 0x080fe200078408ff */
[----:B0-----:R-:W-:Y:S01]  /*15a00*/  IMAD R0, R74, 0x2, R21 ;  /* 0x000000024a007824 */ /* 0x001fe200078e0215 */
[----:B-----5:R-:W-:Y:S02]  /*15a10*/  ISETP.LT.AND P3, PT, R45, UR5, !P0 ;  /* 0x000000052d007c0c */ /* 0x020fe4000c761270 */
[----:B------:R-:W-:Y:S01]  /*15a20*/  ISETP.LT.AND P1, PT, R65, UR15, !P0 ;  /* 0x0000000f41007c0c */ /* 0x000fe2000c721270 */
[----:B------:R-:W4:Y:S01]  /*15a30*/  LDL.LU R45, [R1+0x42c] ;  /* 0x00042c00012d7983 */ /* 0x000f220000300800 */
[----:B------:R-:W-:Y:S01]  /*15a40*/  LEA.HI.X.SX32 R21, R21, R2, 0x1, P2 ;  /* 0x0000000215157211 */ /* 0x000fe200010f0eff */
[----:B------:R-:W4:Y:S01]  /*15a50*/  LDCU UR5, c[0x0][0x39c] ;  /* 0x00007380ff0577ac */ /* 0x000f220008000800 */
[----:B------:R-:W-:Y:S01]  /*15a60*/  ISETP.LT.AND P2, PT, R42, UR6, !P0 ;  /* 0x000000062a007c0c */ /* 0x000fe2000c741270 */
[----:B------:R0:W-:Y:S04]  /*15a70*/  @P4 STG.E.U16 desc[UR20][R150.64], R36 ;  /* 0x0000002496004986 */ /* 0x0001e8000c101514 */
[----:B------:R-:W5:Y:S01]  /*15a80*/  LDL.LU R42, [R1+0x428] ;  /* 0x00042800012a7983 */ /* 0x000f620000300800 */
[----:B------:R-:W-:Y:S01]  /*15a90*/  LEA R22, P4, R0, R3, 0x1 ;  /* 0x0000000300167211 */ /* 0x000fe200078808ff */
[----:B------:R-:W5:Y:S01]  /*15aa0*/  LDCU UR6, c[0x0][0x39c] ;  /* 0x00007380ff0677ac */ /* 0x000f620008000800 */
[----:B------:R-:W-:-:S02]  /*15ab0*/  PRMT R40, R36, 0x7632, R40 ;  /* 0x0000763224287816 */ /* 0x000fc40000000028 */
[----:B------:R-:W-:Y:S01]  /*15ac0*/  LEA.HI.X.SX32 R23, R0, R2, 0x1, P4 ;  /* 0x0000000200177211 */ /* 0x000fe200020f0eff */
[----:B------:R-:W-:Y:S02]  /*15ad0*/  IMAD R0, R74, 0x2, R0 ;  /* 0x000000024a007824 */ /* 0x000fe400078e0200 */
[----:B------:R0:W-:Y:S01]  /*15ae0*/  @P1 STG.E.U16 desc[UR20][R20.64], R40 ;  /* 0x0000002814001986 */ /* 0x0001e2000c101514 */
[----:B-1----:R-:W-:Y:S01]  /*15af0*/  ISETP.LT.AND P1, PT, R46, UR4, !P0 ;  /* 0x000000042e007c0c */ /* 0x002fe2000c721270 */
[----:B------:R-:W2:Y:S02]  /*15b00*/  LDCU UR4, c[0x0][0x39c] ;  /* 0x00007380ff0477ac */ /* 0x000ea40008000800 */
[----:B------:R1:W-:Y:S01]  /*15b10*/  @P5 STG.E.U16 desc[UR20][R22.64], R37 ;  /* 0x0000002516005986 */ /* 0x0003e2000c101514 */
[----:B0-----:R-:W-:Y:S01]  /*15b20*/  IMAD R36, R74, 0x2, R0 ;  /* 0x000000024a247824 */ /* 0x001fe200078e0200 */
[----:B------:R-:W-:Y:S02]  /*15b30*/  PRMT R41, R37, 0x7632, R41 ;  /* 0x0000763225297816 */ /* 0x000fe40000000029 */
[----:B------:R-:W5:Y:S01]  /*15b40*/  LDL.LU R46, [R1+0x430] ;  /* 0x00043000012e7983 */ /* 0x000f620000300800 */
[----:B------:R-:W-:-:S04]  /*15b50*/  LEA R20, P5, R0, R3, 0x1 ;  /* 0x0000000300147211 */ /* 0x000fc800078a08ff */
[----:B------:R-:W-:Y:S01]  /*15b60*/  LEA.HI.X.SX32 R21, R0, R2, 0x1, P5 ;  /* 0x0000000200157211 */ /* 0x000fe200028f0eff */
[----:B------:R-:W-:-:S04]  /*15b70*/  IMAD R0, R74, 0x2, R36 ;  /* 0x000000024a007824 */ /* 0x000fc800078e0224 */
[----:B------:R0:W-:Y:S01]  /*15b80*/  @P3 STG.E.U16 desc[UR20][R20.64], R41 ;  /* 0x0000002914003986 */ /* 0x0001e2000c101514 */
[-C--:B-1----:R-:W-:Y:S02]  /*15b90*/  LEA R22, P5, R36, R3.reuse, 0x1 ;  /* 0x0000000324167211 */ /* 0x082fe400078a08ff */
[----:B0-----:R-:W-:-:S04]  /*15ba0*/  LEA R20, P3, R0, R3, 0x1 ;  /* 0x0000000300147211 */ /* 0x001fc800078608ff */
[-C--:B------:R-:W-:Y:S02]  /*15bb0*/  LEA.HI.X.SX32 R21, R0, R2.reuse, 0x1, P3 ;  /* 0x0000000200157211 */ /* 0x080fe400018f0eff */
[----:B---3--:R-:W-:Y:S01]  /*15bc0*/  ISETP.LT.AND P4, PT, R44, UR7, !P0 ;  /* 0x000000072c007c0c */ /* 0x008fe2000c781270 */
[----:B------:R-:W0:Y:S01]  /*15bd0*/  LDCU UR7, c[0x0][0x39c] ;  /* 0x00007380ff0777ac */ /* 0x000e220008000800 */
[----:B------:R-:W3:Y:S01]  /*15be0*/  LDL.LU R44, [R1+0x364] ;  /* 0x00036400012c7983 */ /* 0x000ee20000300800 */
[----:B------:R-:W-:Y:S02]  /*15bf0*/  LEA.HI.X.SX32 R23, R36, R2, 0x1, P5 ;  /* 0x0000000224177211 */ /* 0x000fe400028f0eff */
[----:B------:R-:W-:-:S03]  /*15c00*/  PRMT R37, R38, 0x7632, R37 ;  /* 0x0000763226257816 */ /* 0x000fc60000000025 */
[----:B------:R1:W-:Y:S01]  /*15c10*/  @P2 STG.E.U16 desc[UR20][R22.64], R38 ;  /* 0x0000002616002986 */ /* 0x0003e2000c101514 */
[----:B--2---:R-:W-:-:S03]  /*15c20*/  ISETP.LT.AND P3, PT, R43, UR4, !P0 ;  /* 0x000000042b007c0c */ /* 0x004fc6000c761270 */
[----:B------:R2:W-:Y:S01]  /*15c30*/  @P1 STG.E.U16 desc[UR20][R20.64], R37 ;  /* 0x0000002514001986 */ /* 0x0005e2000c101514 */
[----:B------:R-:W-:Y:S01]  /*15c40*/  IMAD R36, R74, 0x2, R0 ;  /* 0x000000024a247824 */ /* 0x000fe200078e0200 */
[----:B------:R-:W3:Y:S02]  /*15c50*/  LDCU UR4, c[0x0][0x39c] ;  /* 0x00007380ff0477ac */ /* 0x000ee40008000800 */
[----:B------:R-:W3:Y:S01]  /*15c60*/  LDL.LU R43, [R1+0x440] ;  /* 0x00044000012b7983 */ /* 0x000ee20000300800 */
[----:B----4-:R-:W-:Y:S01]  /*15c70*/  ISETP.LT.AND P2, PT, R45, UR5, !P0 ;  /* 0x000000052d007c0c */ /* 0x010fe2000c741270 */
[----:B------:R-:W4:Y:S02]  /*15c80*/  LDCU UR5, c[0x0][0x39c] ;  /* 0x00007380ff0577ac */ /* 0x000f240008000800 */
[----:B------:R-:W3:Y:S01]  /*15c90*/  LDL.LU R45, [R1+0x43c] ;  /* 0x00043c00012d7983 */ /* 0x000ee20000300800 */
[----:B-----5:R-:W-:Y:S01]  /*15ca0*/  ISETP.LT.AND P1, PT, R42, UR6, !P0 ;  /* 0x000000062a007c0c */ /* 0x020fe2000c721270 */
[----:B------:R-:W5:Y:S02]  /*15cb0*/  LDCU UR6, c[0x0][0x39c] ;  /* 0x00007380ff0677ac */ /* 0x000f640008000800 */
[----:B------:R-:W5:Y:S04]  /*15cc0*/  LDL.LU R42, [R1+0x444] ;  /* 0x00044400012a7983 */ /* 0x000f680000300800 */
[----:B------:R-:W5:Y:S01]  /*15cd0*/  LDL.LU R41, [R1+0x360] ;  /* 0x0003600001297983 */ /* 0x000f620000300800 */
[----:B-1----:R-:W-:-:S04]  /*15ce0*/  LEA R22, P5, R36, R3, 0x1 ;  /* 0x0000000324167211 */ /* 0x002fc800078a08ff */
[----:B------:R-:W-:Y:S01]  /*15cf0*/  LEA.HI.X.SX32 R23, R36, R2, 0x1, P5 ;  /* 0x0000000224177211 */ /* 0x000fe200028f0eff */
[----:B------:R-:W-:-:S04]  /*15d00*/  IMAD R36, R74, 0x2, R36 ;  /* 0x000000024a247824 */ /* 0x000fc800078e0224 */
[----:B------:R-:W-:Y:S01]  /*15d10*/  IMAD R0, R74, 0x2, R36 ;  /* 0x000000024a007824 */ /* 0x000fe200078e0224 */
[CC--:B--2---:R-:W-:Y:S01]  /*15d20*/  LEA R20, P5, R36.reuse, R3.reuse, 0x1 ;  /* 0x0000000324147211 */ /* 0x0c4fe200078a08ff */
[----:B------:R1:W-:Y:S03]  /*15d30*/  @P4 STG.E.U16 desc[UR20][R22.64], R39 ;  /* 0x0000002716004986 */ /* 0x0003e6000c101514 */
[----:B------:R-:W-:Y:S01]  /*15d40*/  LEA.HI.X.SX32 R21, R36, R2, 0x1, P5 ;  /* 0x0000000224157211 */ /* 0x000fe200028f0eff */
[----:B------:R-:W-:Y:S01]  /*15d50*/  IMAD R36, R74, 0x2, R0 ;  /* 0x000000024a247824 */ /* 0x000fe200078e0200 */
[----:B------:R-:W-:Y:S02]  /*15d60*/  PRMT R38, R39, 0x7632, R38 ;  /* 0x0000763227267816 */ /* 0x000fe40000000026 */
[----:B-1----:R-:W-:-:S04]  /*15d70*/  LEA R22, P5, R0, R3, 0x1 ;  /* 0x0000000300167211 */ /* 0x002fc800078a08ff */
[----:B------:R-:W-:Y:S01]  /*15d80*/  LEA.HI.X.SX32 R23, R0, R2, 0x1, P5 ;  /* 0x0000000200177211 */ /* 0x000fe200028f0eff */
[----:B------:R-:W-:Y:S01]  /*15d90*/  IMAD R0, R74, 0x2, R36 ;  /* 0x000000024a007824 */ /* 0x000fe200078e0224 */
[----:B------:R1:W-:Y:S04]  /*15da0*/  @P3 STG.E.U16 desc[UR20][R20.64], R38 ;  /* 0x0000002614003986 */ /* 0x0003e8000c101514 */
[----:B------:R2:W-:Y:S01]  /*15db0*/  @P2 STG.E.U16 desc[UR20][R22.64], R48 ;  /* 0x0000003016002986 */ /* 0x0005e2000c101514 */
[----:B------:R-:W-:Y:S02]  /*15dc0*/  PRMT R37, R48, 0x7632, R37 ;  /* 0x0000763230257816 */ /* 0x000fe40000000025 */
[----:B0-----:R-:W-:Y:S01]  /*15dd0*/  ISETP.LT.AND P4, PT, R46, UR7, !P0 ;  /* 0x000000072e007c0c */ /* 0x001fe2000c781270 */
[----:B------:R-:W0:Y:S01]  /*15de0*/  LDCU UR7, c[0x0][0x39c] ;  /* 0x00007380ff0777ac */ /* 0x000e220008000800 */
[----:B-1----:R-:W-:-:S02]  /*15df0*/  LEA R20, P3, R36, R3, 0x1 ;  /* 0x0000000324147211 */ /* 0x002fc400078608ff */
[----:B--2---:R-:W-:Y:S02]  /*15e00*/  LEA R22, P5, R0, R3, 0x1 ;  /* 0x0000000300167211 */ /* 0x004fe400078a08ff */
[-C--:B------:R-:W-:Y:S02]  /*15e10*/  LEA.HI.X.SX32 R21, R36, R2.reuse, 0x1, P3 ;  /* 0x0000000224157211 */ /* 0x080fe400018f0eff */
[----:B------:R-:W-:Y:S01]  /*15e20*/  LEA.HI.X.SX32 R23, R0, R2, 0x1, P5 ;  /* 0x0000000200177211 */ /* 0x000fe200028f0eff */
[----:B------:R-:W-:Y:S01]  /*15e30*/  IMAD R0, R74, 0x2, R0 ;  /* 0x000000024a007824 */ /* 0x000fe200078e0200 */
[----:B---3--:R-:W-:Y:S01]  /*15e40*/  ISETP.LT.AND P3, PT, R44, UR4, !P0 ;  /* 0x000000042c007c0c */ /* 0x008fe2000c761270 */
[----:B------:R-:W1:Y:S01]  /*15e50*/  LDCU UR4, c[0x0][0x39c] ;  /* 0x00007380ff0477ac */ /* 0x000e620008000800 */
[----:B------:R-:W2:Y:S01]  /*15e60*/  LDL.LU R44, [R1+0x454] ;  /* 0x00045400012c7983 */ /* 0x000ea20000300800 */
[----:B------:R-:W-:-:S03]  /*15e70*/  IMAD R36, R74, 0x2, R0 ;  /* 0x000000024a247824 */ /* 0x000fc600078e0200 */
[----:B------:R3:W-:Y:S01]  /*15e80*/  @P1 STG.E.U16 desc[UR20][R20.64], R37 ;  /* 0x0000002514001986 */ /* 0x0007e2000c101514 */
[----:B------:R-:W-:-:S03]  /*15e90*/  PRMT R38, R49, 0x7632, R38 ;  /* 0x0000763231267816 */ /* 0x000fc60000000026 */
[----:B------:R-:W-:Y:S01]  /*15ea0*/  @P4 STG.E.U16 desc[UR20][R22.64], R49 ;  /* 0x0000003116004986 */ /* 0x000fe2000c101514 */
[C---:B---3--:R-:W-:Y:S02]  /*15eb0*/  LEA R20, P5, R0.reuse, R3, 0x1 ;  /* 0x0000000300147211 */ /* 0x048fe400078a08ff */
[----:B----4-:R-:W-:Y:S01]  /*15ec0*/  ISETP.LT.AND P2, PT, R43, UR5, !P0 ;  /* 0x000000052b007c0c */ /* 0x010fe2000c741270 */
[----:B------:R-:W2:Y:S01]  /*15ed0*/  LDCU UR5, c[0x0][0x39c] ;  /* 0x00007380ff0577ac */ /* 0x000ea20008000800 */
[----:B------:R-:W3:Y:S01]  /*15ee0*/  LDL.LU R43, [R1+0x450] ;  /* 0x00045000012b7983 */ /* 0x000ee20000300800 */
[----:B------:R-:W-:Y:S01]  /*15ef0*/  LEA.HI.X.SX32 R21, R0, R2, 0x1, P5 ;  /* 0x0000000200157211 */ /* 0x000fe200028f0eff */
[----:B------:R-:W-:-:S04]  /*15f00*/  IMAD R0, R74, 0x2, R36 ;  /* 0x000000024a007824 */ /* 0x000fc800078e0224 */
[----:B------:R4:W-:Y:S02]  /*15f10*/  @P3 STG.E.U16 desc[UR20][R20.64], R38 ;  /* 0x0000002614003986 */ /* 0x0009e4000c101514 */
[CC--:B----4-:R-:W-:Y:S02]  /*15f20*/  LEA R20, P3, R0.reuse, R3.reuse, 0x1 ;  /* 0x0000000300147211 */ /* 0x0d0fe400078608ff */
[----:B-----5:R-:W-:Y:S01]  /*15f30*/  ISETP.LT.AND P1, PT, R45, UR6, !P0 ;  /* 0x000000062d007c0c */ /* 0x020fe2000c721270 */
[----:B------:R-:W3:Y:S01]  /*15f40*/  LDCU UR6, c[0x0][0x39c] ;  /* 0x00007380ff0677ac */ /* 0x000ee20008000800 */
[----:B------:R-:W4:Y:S01]  /*15f50*/  LDL.LU R45, [R1+0x458] ;  /* 0x00045800012d7983 */ /* 0x000f220000300800 */
[----:B------:R-:W-:Y:S02]  /*15f60*/  LEA.HI.X.SX32 R21, R0, R2, 0x1, P3 ;  /* 0x0000000200157211 */ /* 0x000fe400018f0eff */
[----:B0-----:R-:W-:Y:S01]  /*15f70*/  ISETP.LT.AND P4, PT, R42, UR7, !P0 ;  /* 0x000000072a007c0c */ /* 0x001fe2000c781270 */
[----:B------:R-:W4:Y:S01]  /*15f80*/  LDCU UR7, c[0x0][0x39c] ;  /* 0x00007380ff0777ac */ /* 0x000f220008000800 */
[----:B------:R-:W5:Y:S01]  /*15f90*/  LDL.LU R42, [R1+0x35c] ;  /* 0x00035c00012a7983 */ /* 0x000f620000300800 */
[----:B-1----:R-:W-:Y:S01]  /*15fa0*/  ISETP.LT.AND P3, PT, R41, UR4, !P0 ;  /* 0x0000000429007c0c */ /* 0x002fe2000c761270 */
[----:B------:R-:W5:Y:S02]  /*15fb0*/  LDCU UR4, c[0x0][0x39c] ;  /* 0x00007380ff0477ac */ /* 0x000f640008000800 */
[----:B------:R-:W5:Y:S01]  /*15fc0*/  LDL.LU R41, [R1+0x45c] ;  /* 0x00045c0001297983 */ /* 0x000f620000300800 */
[----:B------:R-:W-:-:S04]  /*15fd0*/  LEA R22, P5, R36, R3, 0x1 ;  /* 0x0000000324167211 */ /* 0x000fc800078a08ff */
[----:B------:R-:W-:Y:S01]  /*15fe0*/  LEA.HI.X.SX32 R23, R36, R2, 0x1, P5 ;  /* 0x0000000224177211 */ /* 0x000fe200028f0eff */
[----:B------:R-:W-:-:S04]  /*15ff0*/  IMAD R36, R74, 0x2, R0 ;  /* 0x000000024a247824 */ /* 0x000fc800078e0200 */
[----:B------:R0:W-:Y:S01]  /*16000*/  @P2 STG.E.U16 desc[UR20][R22.64], R50 ;  /* 0x0000003216002986 */ /* 0x0001e2000c101514 */
[----:B------:R-:W-:Y:S02]  /*16010*/  PRMT R37, R50, 0x7632, R37 ;  /* 0x0000763232257816 */ /* 0x000fe40000000025 */
[----:B0-----:R-:W-:-:S04]  /*16020*/  LEA R22, P5, R36, R3, 0x1 ;  /* 0x0000000324167211 */ /* 0x001fc800078a08ff */
[----:B------:R-:W-:Y:S01]  /*16030*/  LEA.HI.X.SX32 R23, R36, R2, 0x1, P5 ;  /* 0x0000000224177211 */ /* 0x000fe200028f0eff */
[C---:B------:R-:W-:Y:S01]  /*16040*/  IMAD R36, R74.reuse, 0x2, R36 ;  /* 0x000000024a247824 */ /* 0x040fe200078e0224 */
[----:B------:R0:W-:Y:S03]  /*16050*/  @P1 STG.E.U16 desc[UR20][R20.64], R37 ;  /* 0x0000002514001986 */ /* 0x0001e6000c101514 */
[----:B------:R-:W-:Y:S01]  /*16060*/  IMAD R0, R74, 0x2, R36 ;  /* 0x000000024a007824 */ /* 0x000fe200078e0224 */
[----:B------:R-:W-:Y:S01]  /*16070*/  PRMT R38, R51, 0x7632, R38 ;  /* 0x0000763233267816 */ /* 0x000fe20000000026 */
[----:B------:R1:W-:Y:S01]  /*16080*/  @P4 STG.E.U16 desc[UR20][R22.64], R51 ;  /* 0x0000003316004986 */ /* 0x0003e2000c101514 */
[----:B0-----:R-:W-:-:S04]  /*16090*/  LEA R20, P5, R36, R3, 0x1 ;  /* 0x0000000324147211 */ /* 0x001fc800078a08ff */
[-C--:B------:R-:W-:Y:S02]  /*160a0*/  LEA.HI.X.SX32 R21, R36, R2.reuse, 0x1, P5 ;  /* 0x0000000224157211 */ /* 0x080fe400028f0eff */
[----:B--2---:R-:W-:Y:S01]  /*160b0*/  ISETP.LT.AND P2, PT, R44, UR5, !P0 ;  /* 0x000000052c007c0c */ /* 0x004fe2000c741270 */
[----:B------:R-:W0:Y:S01]  /*160c0*/  LDCU UR5, c[0x0][0x39c] ;  /* 0x00007380ff0577ac */ /* 0x000e220008000800 */
[----:B------:R-:W2:Y:S01]  /*160d0*/  LDL.LU R44, [R1+0x44c] ;  /* 0x00044c00012c7983 */ /* 0x000ea20000300800 */
[----:B------:R-:W-:Y:S01]  /*160e0*/  IMAD R36, R74, 0x2, R0 ;  /* 0x000000024a247824 */ /* 0x000fe200078e0200 */
[C---:B-1----:R-:W-:Y:S02]  /*160f0*/  LEA R22, P5, R0.reuse, R3, 0x1 ;  /* 0x0000000300167211 */ /* 0x042fe400078a08ff */
[----:B------:R1:W-:Y:S02]  /*16100*/  @P3 STG.E.U16 desc[UR20][R20.64], R38 ;  /* 0x0000002614003986 */ /* 0x0003e4000c101514 */
[----:B------:R-:W-:-:S02]  /*16110*/  LEA.HI.X.SX32 R23, R0, R2, 0x1, P5 ;  /* 0x0000000200177211 */ /* 0x000fc400028f0eff */
[----:B---3--:R-:W-:Y:S02]  /*16120*/  ISETP.LT.AND P1, PT, R43, UR6, !P0 ;  /* 0x000000062b007c0c */ /* 0x008fe4000c721270 */
[C---:B-1----:R-:W-:Y:S01]  /*16130*/  LEA R20, P3, R36.reuse, R3, 0x1 ;  /* 0x0000000324147211 */ /* 0x042fe200078608ff */
[----:B------:R-:W3:Y:S01]  /*16140*/  LDL.LU R43, [R1+0x448] ;  /* 0x00044800012b7983 */ /* 0x000ee20000300800 */
[----:B------:R-:W2:Y:S02]  /*16150*/  LDCU UR6, c[0x0][0x39c] ;  /* 0x00007380ff0677ac */ /* 0x000ea40008000800 */
[----:B------:R-:W-:Y:S01]  /*16160*/  LEA.HI.X.SX32 R21, R36, R2, 0x1, P3 ;  /* 0x0000000224157211 */ /* 0x000fe200018f0eff */
[----:B------:R1:W-:Y:S01]  /*16170*/  @P2 STG.E.U16 desc[UR20][R22.64], R52 ;  /* 0x0000003416002986 */ /* 0x0003e2000c101514 */
[----:B----4-:R-:W-:Y:S01]  /*16180*/  ISETP.LT.AND P4, PT, R45, UR7, !P0 ;  /* 0x000000072d007c0c */ /* 0x010fe2000c781270 */
[----:B------:R-:W3:Y:S02]  /*16190*/  LDCU UR7, c[0x0][0x39c] ;  /* 0x00007380ff0777ac */ /* 0x000ee40008000800 */
[----:B------:R-:W4:Y:S01]  /*161a0*/  LDL.LU R45, [R1+0x358] ;  /* 0x00035800012d7983 */ /* 0x000f220000300800 */
[----:B-----5:R-:W-:Y:S01]  /*161b0*/  ISETP.LT.AND P3, PT, R42, UR4, !P0 ;  /* 0x000000042a007c0c */ /* 0x020fe2000c761270 */
[----:B------:R-:W-:-:S02]  /*161c0*/  IMAD R0, R74, 0x2, R36 ;  /* 0x000000024a007824 */ /* 0x000fc400078e0224 */
[----:B------:R-:W5:Y:S01]  /*161d0*/  LDL.LU R42, [R1+0x438] ;  /* 0x00043800012a7983 */ /* 0x000f620000300800 */
[----:B------:R-:W-:Y:S01]  /*161e0*/  PRMT R37, R52, 0x7632, R37 ;  /* 0x0000763234257816 */ /* 0x000fe20000000025 */
[----:B------:R-:W4:Y:S01]  /*161f0*/  LDCU UR4, c[0x0][0x39c] ;  /* 0x00007380ff0477ac */ /* 0x000f220008000800 */
[----:B0-----:R-:W-:Y:S02]  /*16200*/  ISETP.LT.AND P2, PT, R41, UR5, !P0 ;  /* 0x0000000529007c0c */ /* 0x001fe4000c741270 */
[----:B------:R-:W5:Y:S01]  /*16210*/  LDL.LU R41, [R1+0x434] ;  /* 0x0004340001297983 */ /* 0x000f620000300800 */
[C---:B-1----:R-:W-:Y:S01]  /*16220*/  LEA R22, P5, R0.reuse, R3, 0x1 ;  /* 0x0000000300167211 */ /* 0x042fe200078a08ff */
[----:B------:R-:W5:Y:S03]  /*16230*/  LDCU UR5, c[0x0][0x39c] ;  /* 0x00007380ff0577ac */ /* 0x000f660008000800 */
[----:B------:R-:W-:Y:S01]  /*16240*/  LEA.HI.X.SX32 R23, R0, R2, 0x1, P5 ;  /* 0x0000000200177211 */ /* 0x000fe200028f0eff */
[C---:B------:R-:W-:Y:S01]  /*16250*/  IMAD R0, R74.reuse, 0x2, R0 ;  /* 0x000000024a007824 */ /* 0x040fe200078e0200 */
[----:B------:R0:W-:Y:S03]  /*16260*/  @P1 STG.E.U16 desc[UR20][R20.64], R37 ;  /* 0x0000002514001986 */ /* 0x0001e6000c101514 */
[----:B------:R-:W-:Y:S01]  /*16270*/  IMAD R36, R74, 0x2, R0 ;  /* 0x000000024a247824 */ /* 0x000fe200078e0200 */
[----:B------:R1:W-:Y:S01]  /*16280*/  @P4 STG.E.U16 desc[UR20][R22.64], R53 ;  /* 0x0000003516004986 */ /* 0x0003e2000c101514 */
[----:B------:R-:W-:-:S02]  /*16290*/  PRMT R38, R53, 0x7632, R38 ;  /* 0x0000763235267816 */ /* 0x000fc40000000026 */
[----:B0-----:R-:W-:-:S04]  /*162a0*/  LEA R20, P5, R0, R3, 0x1 ;  /* 0x0000000300147211 */ /* 0x001fc800078a08ff */
[----:B------:R-:W-:Y:S01]  /*162b0*/  LEA.HI.X.SX32 R21, R0, R2, 0x1, P5 ;  /* 0x0000000200157211 */ /* 0x000fe200028f0eff */
[----:B------:R-:W-:Y:S01]  /*162c0*/  IMAD R0, R74, 0x2, R36 ;  /* 0x000000024a007824 */ /* 0x000fe200078e0224 */
[----:B-1----:R-:W-:-:S03]  /*162d0*/  LEA R22, P5, R36, R3, 0x1 ;  /* 0x0000000324167211 */ /* 0x002fc600078a08ff */
[----:B------:R0:W-:Y:S01]  /*162e0*/  @P3 STG.E.U16 desc[UR20][R20.64], R38 ;  /* 0x0000002614003986 */ /* 0x0001e2000c101514 */
[-C--:B------:R-:W-:Y:S02]  /*162f0*/  LEA.HI.X.SX32 R23, R36, R2.reuse, 0x1, P5 ;  /* 0x0000000224177211 */ /* 0x080fe400028f0eff */
[----:B------:R-:W-:Y:S02]  /*16300*/  PRMT R37, R54, 0x7632, R37 ;  /* 0x0000763236257816 */ /* 0x000fe40000000025 */
[----:B0-----:R-:W-:Y:S02]  /*16310*/  LEA R20, P3, R0, R3, 0x1 ;  /* 0x0000000300147211 */ /* 0x001fe400078608ff */
[----:B--2---:R-:W-:Y:S01]  /*16320*/  ISETP.LT.AND P1, PT, R44, UR6, !P0 ;  /* 0x000000062c007c0c */ /* 0x004fe2000c721270 */
[----:B------:R-:W0:Y:S01]  /*16330*/  LDCU UR6, c[0x0][0x39c] ;  /* 0x00007380ff0677ac */ /* 0x000e220008000800 */
[----:B------:R-:W2:Y:S01]  /*16340*/  LDL.LU R44, [R1+0x424] ;  /* 0x00042400012c7983 */ /* 0x000ea20000300800 */
[----:B------:R-:W-:-:S03]  /*16350*/  LEA.HI.X.SX32 R21, R0, R2, 0x1, P3 ;  /* 0x0000000200157211 */ /* 0x000fc600018f0eff */
[----:B------:R1:W-:Y:S01]  /*16360*/  @P2 STG.E.U16 desc[UR20][R22.64], R54 ;  /* 0x0000003616002986 */ /* 0x0003e2000c101514 */
[----:B---3--:R-:W-:-:S06]  /*16370*/  ISETP.LT.AND P4, PT, R43, UR7, !P0 ;  /* 0x000000072b007c0c */ /* 0x008fcc000c781270 */
[----:B------:R3:W-:Y:S01]  /*16380*/  @P1 STG.E.U16 desc[UR20][R20.64], R37 ;  /* 0x0000002514001986 */ /* 0x0007e2000c101514 */
[----:B------:R-:W-:Y:S01]  /*16390*/  IMAD R36, R74, 0x2, R0 ;  /* 0x000000024a247824 */ /* 0x000fe200078e0200 */
[----:B------:R-:W2:Y:S02]  /*163a0*/  LDCU UR7, c[0x0][0x39c] ;  /* 0x00007380ff0777ac */ /* 0x000ea40008000800 */
[----:B------:R-:W2:Y:S01]  /*163b0*/  LDL.LU R43, [R1+0x354] ;  /* 0x00035400012b7983 */ /* 0x000ea20000300800 */
[----:B----4-:R-:W-:Y:S01]  /*163c0*/  ISETP.LT.AND P3, PT, R45, UR4, !P0 ;  /* 0x000000042d007c0c */ /* 0x010fe2000c761270 */
[----:B------:R-:W4:Y:S02]  /*163d0*/  LDCU UR4, c[0x0][0x39c] ;  /* 0x00007380ff0477ac */ /* 0x000f240008000800 */
[----:B------:R-:W2:Y:S01]  /*163e0*/  LDL.LU R45, [R1+0x420] ;  /* 0x00042000012d7983 */ /* 0x000ea20000300800 */
[----:B-----5:R-:W-:Y:S01]  /*163f0*/  ISETP.LT.AND P2, PT, R42, UR5, !P0 ;  /* 0x000000052a007c0c */ /* 0x020fe2000c741270 */
[----:B------:R-:W5:Y:S02]  /*16400*/  LDCU UR5, c[0x0][0x39c] ;  /* 0x00007380ff0577ac */ /* 0x000f640008000800 */
[----:B------:R-:W2:Y:S01]  /*16410*/  LDL.LU R42, [R1+0x410] ;  /* 0x00041000012a7983 */ /* 0x000ea20000300800 */
[----:B0-----:R-:W-:Y:S01]  /*16420*/  ISETP.LT.AND P1, PT, R41, UR6, !P0 ;  /* 0x0000000629007c0c */ /* 0x001fe2000c721270 */
[----:B------:R-:W0:Y:S02]  /*16430*/  LDCU UR6, c[0x0][0x39c] ;  /* 0x00007380ff0677ac */ /* 0x000e240008000800 */
[----:B------:R-:W2:Y:S01]  /*16440*/  LDL.LU R41, [R1+0x40c] ;  /* 0x00040c0001297983 */ /* 0x000ea20000300800 */
[----:B-1----:R-:W-:-:S04]  /*16450*/  LEA R22, P5, R36, R3, 0x1 ;  /* 0x0000000324167211 */ /* 0x002fc800078a08ff */
[----:B------:R-:W-:Y:S01]  /*16460*/  LEA.HI.X.SX32 R23, R36, R2, 0x1, P5 ;  /* 0x0000000224177211 */ /* 0x000fe200028f0eff */
[----:B------:R-:W-:Y:S01]  /*16470*/  IMAD R36, R74, 0x2, R36 ;  /* 0x000000024a247824 */ /* 0x000fe200078e0224 */
[----:B------:R-:W-:-:S03]  /*16480*/  PRMT R38, R55, 0x7632, R38 ;  /* 0x0000763237267816 */ /* 0x000fc60000000026 */
[----:B------:R-:W-:Y:S01]  /*16490*/  IMAD R0, R74, 0x2, R36 ;  /* 0x000000024a007824 */ /* 0x000fe200078e0224 */
[----:B---3--:R-:W-:-:S04]  /*164a0*/  LEA R20, P5, R36, R3, 0x1 ;  /* 0x0000000324147211 */ /* 0x008fc800078a08ff */
[-C--:B------:R-:W-:Y:S01]  /*164b0*/  LEA.HI.X.SX32 R21, R36, R2.reuse, 0x1, P5 ;  /* 0x0000000224157211 */ /* 0x080fe200028f0eff */
[----:B------:R-:W-:Y:S01]  /*164c0*/  IMAD R36, R74, 0x2, R0 ;  /* 0x000000024a247824 */ /* 0x000fe200078e0200 */
[----:B------:R1:W-:Y:S04]  /*164d0*/  @P4 STG.E.U16 desc[UR20][R22.64], R55 ;  /* 0x0000003716004986 */ /* 0x0003e8000c101514 */
[----:B------:R3:W-:Y:S01]  /*164e0*/  @P3 STG.E.U16 desc[UR20][R20.64], R38 ;  /* 0x0000002614003986 */ /* 0x0007e2000c101514 */
[-C--:B-1----:R-:W-:Y:S02]  /*164f0*/  LEA R22, P5, R0, R3.reuse, 0x1 ;  /* 0x0000000300167211 */ /* 0x082fe400078a08ff */
[----:B---3--:R-:W-:Y:S02]  /*16500*/  LEA R20, P3, R36, R3, 0x1 ;  /* 0x0000000324147211 */ /* 0x008fe400078608ff */
[----:B------:R-:W-:-:S02]  /*16510*/  LEA.HI.X.SX32 R23, R0, R2, 0x1, P5 ;  /* 0x0000000200177211 */ /* 0x000fc400028f0eff */
[----:B------:R-:W-:Y:S01]  /*16520*/  LEA.HI.X.SX32 R21, R36, R2, 0x1, P3 ;  /* 0x0000000224157211 */ /* 0x000fe200018f0eff */
[----:B------:R-:W-:Y:S02]  /*16530*/  IMAD R0, R74, 0x2, R36 ;  /* 0x000000024a007824 */ /* 0x000fe400078e0224 */
[----:B------:R1:W-:Y:S01]  /*16540*/  @P2 STG.E.U16 desc[UR20][R22.64], R56 ;  /* 0x0000003816002986 */ /* 0x0003e2000c101514 */
[----:B--2---:R-:W-:Y:S01]  /*16550*/  ISETP.LT.AND P4, PT, R44, UR7, !P0 ;  /* 0x000000072c007c0c */ /* 0x004fe2000c781270 */
[----:B------:R-:W2:Y:S02]  /*16560*/  LDCU UR7, c[0x0][0x39c] ;  /* 0x00007380ff0777ac */ /* 0x000ea40008000800 */
[----:B------:R-:W3:Y:S01]  /*16570*/  LDL.LU R44, [R1+0x350] ;  /* 0x00035000012c7983 */ /* 0x000ee20000300800 */
[----:B-1----:R-:W-:Y:S02]  /*16580*/  LEA R22, P5, R0, R3, 0x1 ;  /* 0x0000000300167211 */ /* 0x002fe400078a08ff */
[----:B------:R-:W-:-:S02]  /*16590*/  PRMT R37, R56, 0x7632, R37 ;  /* 0x0000763238257816 */ /* 0x000fc40000000025 */
[----:B------:R-:W-:-:S03]  /*165a0*/  LEA.HI.X.SX32 R23, R0, R2, 0x1, P5 ;  /* 0x0000000200177211 */ /* 0x000fc600028f0eff */
[----:B------:R1:W-:Y:S01]  /*165b0*/  @P1 STG.E.U16 desc[UR20][R20.64], R37 ;  /* 0x0000002514001986 */ /* 0x0003e2000c101514 */
[----:B----4-:R-:W-:-:S03]  /*165c0*/  ISETP.LT.AND P3, PT, R43, UR4, !P0 ;  /* 0x000000042b007c0c */ /* 0x010fc6000c761270 */
[----:B------:R4:W-:Y:S01]  /*165d0*/  @P4 STG.E.U16 desc[UR20][R22.64], R57 ;  /* 0x0000003916004986 */ /* 0x0009e2000c101514 */
[----:B-----5:R-:W-:-:S03]  /*165e0*/  ISETP.LT.AND P2, PT, R45, UR5, !P0 ;  /* 0x000000052d007c0c */ /* 0x020fc6000c741270 */
[----:B------:R-:W5:Y:S01]  /*165f0*/  LDL.LU R43, [R1+0x3e0] ;  /* 0x0003e000012b7983 */ /* 0x000f620000300800 */
[----:B------:R-:W-:Y:S01]  /*16600*/  IMAD R0, R74, 0x2, R0 ;  /* 0x000000024a007824 */ /* 0x000fe200078e0200 */
[----:B------:R-:W3:Y:S02]  /*16610*/  LDCU UR4, c[0x0][0x39c] ;  /* 0x00007380ff0477ac */ /* 0x000ee40008000800 */
[----:B------:R-:W5:Y:S01]  /*16620*/  LDL.LU R45, [R1+0x3dc] ;  /* 0x0003dc00012d7983 */ /* 0x000f620000300800 */
[----:B0-----:R-:W-:Y:S02]  /*16630*/  ISETP.LT.AND P1, PT, R42, UR6, !P0 ;  /* 0x000000062a007c0c */ /* 0x001fe4000c721270 */
[----:B--2---:R-:W-:Y:S01]  /*16640*/  ISETP.LT.AND P4, PT, R41, UR7, !P0 ;  /* 0x0000000729007c0c */ /* 0x004fe2000c781270 */
[----:B------:R-:W2:Y:S01]  /*16650*/  LDL.LU R42, [R1+0x3d8] ;  /* 0x0003d800012a7983 */ /* 0x000ea20000300800 */
[-C--:B-1----:R-:W-:Y:S01]  /*16660*/  LEA R20, P5, R0, R3.reuse, 0x1 ;  /* 0x0000000300147211 */ /* 0x082fe200078a08ff */
[----:B------:R-:W-:Y:S01]  /*16670*/  IMAD R36, R74, 0x2, R0 ;  /* 0x000000024a247824 */ /* 0x000fe200078e0200 */
[----:B------:R-:W5:Y:S01]  /*16680*/  LDCU UR5, c[0x0][0x39c] ;  /* 0x00007380ff0577ac */ /* 0x000f620008000800 */
[----:B------:R-:W2:Y:S01]  /*16690*/  LDL.LU R41, [R1+0x348] ;  /* 0x0003480001297983 */ /* 0x000ea20000300800 */
[----:B------:R-:W-:Y:S01]  /*166a0*/  LEA.HI.X.SX32 R21, R0, R2, 0x1, P5 ;  /* 0x0000000200157211 */ /* 0x000fe200028f0eff */
[----:B------:R-:W-:Y:S01]  /*166b0*/  IMAD R0, R74, 0x2, R36 ;  /* 0x000000024a007824 */ /* 0x000fe200078e0224 */
[----:B------:R-:W-:Y:S01]  /*166c0*/  PRMT R38, R57, 0x7632, R38 ;  /* 0x0000763239267816 */ /* 0x000fe20000000026 */
[----:B------:R-:W2:Y:S01]  /*166d0*/  LDCU UR7, c[0x0][0x39c] ;  /* 0x00007380ff0777ac */ /* 0x000ea20008000800 */
[----:B----4-:R-:W-:-:S03]  /*166e0*/  LEA R22, P5, R36, R3, 0x1 ;  /* 0x0000000324167211 */ /* 0x010fc600078a08ff */
[----:B------:R0:W-:Y:S01]  /*166f0*/  @P3 STG.E.U16 desc[UR20][R20.64], R38 ;  /* 0x0000002614003986 */ /* 0x0001e2000c101514 */
[----:B------:R-:W-:Y:S01]  /*16700*/  LEA.HI.X.SX32 R23, R36, R2, 0x1, P5 ;  /* 0x0000000224177211 */ /* 0x000fe200028f0eff */
[----:B------:R-:W-:Y:S01]  /*16710*/  IMAD R36, R74, 0x2, R0 ;  /* 0x000000024a247824 */ /* 0x000fe200078e0200 */
[----:B------:R-:W-:Y:S01]  /*16720*/  PRMT R37, R58, 0x7632, R37 ;  /* 0x000076323a257816 */ /* 0x000fe20000000025 */
[----:B------:R-:W1:Y:S02]  /*16730*/  LDCU UR6, c[0x0][0x39c] ;  /* 0x00007380ff0677ac */ /* 0x000e640008000800 */
[----:B------:R4:W-:Y:S01]  /*16740*/  @P2 STG.E.U16 desc[UR20][R22.64], R58 ;  /* 0x0000003a16002986 */ /* 0x0009e2000c101514 */
[----:B0-----:R-:W-:-:S04]  /*16750*/  LEA R20, P3, R0, R3, 0x1 ;  /* 0x0000000300147211 */ /* 0x001fc800078608ff */
[----:B------:R-:W-:Y:S02]  /*16760*/  LEA.HI.X.SX32 R21, R0, R2, 0x1, P3 ;  /* 0x0000000200157211 */ /* 0x000fe400018f0eff */
[----:B----4-:R-:W-:-:S04]  /*16770*/  LEA R22, P5, R36, R3, 0x1 ;  /* 0x0000000324167211 */ /* 0x010fc800078a08ff */
[-C--:B------:R-:W-:Y:S01]  /*16780*/  LEA.HI.X.SX32 R23, R36, R2.reuse, 0x1, P5 ;  /* 0x0000000224177211 */ /* 0x080fe200028f0eff */
[----:B------:R-:W-:Y:S01]  /*16790*/  IMAD R36, R74, 0x2, R36 ;  /* 0x000000024a247824 */ /* 0x000fe200078e0224 */
[----:B------:R0:W-:Y:S01]  /*167a0*/  @P1 STG.E.U16 desc[UR20][R20.64], R37 ;  /* 0x0000002514001986 */ /* 0x0001e2000c101514 */
[----:B---3--:R-:W-:Y:S01]  /*167b0*/  ISETP.LT.AND P3, PT, R44, UR4, !P0 ;  /* 0x000000042c007c0c */ /* 0x008fe2000c761270 */
[----:B------:R-:W3:Y:S02]  /*167c0*/  LDCU UR4, c[0x0][0x39c] ;  /* 0x00007380ff0477ac */ /* 0x000ee40008000800 */
[----:B------:R-:W4:Y:S01]  /*167d0*/  LDL.LU R44, [R1+0x3d4] ;  /* 0x0003d400012c7983 */ /* 0x000f220000300800 */
[C---:B0-----:R-:W-:Y:S02]  /*167e0*/  LEA R20, P5, R36.reuse, R3, 0x1 ;  /* 0x0000000324147211 */ /* 0x041fe400078a08ff */
[----:B------:R-:W-:Y:S02]  /*167f0*/  PRMT R37, R59, 0x7632, R37 ;  /* 0x000076323b257816 */ /* 0x000fe40000000025 */
[----:B------:R-:W-:Y:S01]  /*16800*/  LEA.HI.X.SX32 R21, R36, R2, 0x1, P5 ;  /* 0x0000000224157211 */ /* 0x000fe200028f0eff */
[----:B------:R0:W-:Y:S04]  /*16810*/  @P4 STG.E.U16 desc[UR20][R22.64], R59 ;  /* 0x0000003b16004986 */ /* 0x0001e8000c101514 */
[----:B------:R0:W-:Y:S01]  /*16820*/  @P3 STG.E.U16 desc[UR20][R20.64], R37 ;  /* 0x0000002514003986 */ /* 0x0001e2000c101514 */
[----:B-----5:R-:W-:Y:S01]  /*16830*/  ISETP.LT.AND P2, PT, R43, UR5, !P0 ;  /* 0x000000052b007c0c */ /* 0x020fe2000c741270 */
[----:B------:R-:W-:-:S02]  /*16840*/  IMAD R0, R74, 0x2, R36 ;  /* 0x000000024a007824 */ /* 0x000fc400078e0224 */
[----:B------:R-:W5:Y:S01]  /*16850*/  LDL.LU R43, [R1+0x3d0] ;  /* 0x0003d000012b7983 */ /* 0x000f620000300800 */
[----:B------:R-:W4:Y:S03]  /*16860*/  LDCU UR5, c[0x0][0x39c] ;  /* 0x00007380ff0577ac */ /* 0x000f260008000800 */
[----:B------:R-:W5:Y:S01]  /*16870*/  LDL.LU R38, [R1+0x3cc] ;  /* 0x0003cc0001267983 */ /* 0x000f620000300800 */
[----:B--2---:R-:W-:Y:S02]  /*16880*/  ISETP.LT.AND P4, PT, R42, UR7, !P0 ;  /* 0x000000072a007c0c */ /* 0x004fe4000c781270 */
[----:B---3--:R-:W-:Y:S01]  /*16890*/  ISETP.LT.AND P3, PT, R41, UR4, !P0 ;  /* 0x0000000429007c0c */ /* 0x008fe2000c761270 */
[----:B------:R-:W2:Y:S01]  /*168a0*/  LDL.LU R42, [R1+0x344] ;  /* 0x00034400012a7983 */ /* 0x000ea20000300800 */
[-C--:B0-----:R-:W-:Y:S01]  /*168b0*/  LEA R22, P5, R0, R3.reuse, 0x1 ;  /* 0x0000000300167211 */ /* 0x081fe200078a08ff */
[----:B------:R-:W-:Y:S01]  /*168c0*/  IMAD R36, R74, 0x2, R0 ;  /* 0x000000024a247824 */ /* 0x000fe200078e0200 */
[----:B------:R-:W5:Y:S01]  /*168d0*/  LDCU UR7, c[0x0][0x39c] ;  /* 0x00007380ff0777ac */ /* 0x000f620008000800 */
[----:B------:R-:W3:Y:S01]  /*168e0*/  LDL.LU R41, [R1+0x4bc] ;  /* 0x0004bc0001297983 */ /* 0x000ee20000300800 */
[-C--:B------:R-:W-:Y:S01]  /*168f0*/  LEA.HI.X.SX32 R23, R0, R2.reuse, 0x1, P5 ;  /* 0x0000000200177211 */ /* 0x080fe200028f0eff */
[----:B------:R-:W-:Y:S01]  /*16900*/  IMAD R0, R74, 0x2, R36 ;  /* 0x000000024a007824 */ /* 0x000fe200078e0224 */
[----:B-1----:R-:W-:Y:S01]  /*16910*/  ISETP.LT.AND P1, PT, R45, UR6, !P0 ;  /* 0x000000062d007c0c */ /* 0x002fe2000c721270 */
[----:B------:R-:W0:Y:S01]  /*16920*/  LDCU UR6, c[0x0][0x39c] ;  /* 0x00007380ff0677ac */ /* 0x000e220008000800 */
[-C--:B------:R-:W-:Y:S01]  /*16930*/  LEA R20, P5, R36, R3.reuse, 0x1 ;  /* 0x0000000324147211 */ /* 0x080fe200078a08ff */
[----:B------:R1:W-:Y:S01]  /*16940*/  @P2 STG.E.U16 desc[UR20][R22.64], R32 ;  /* 0x0000002016002986 */ /* 0x0003e2000c101514 */
[----:B------:R-:W-:Y:S01]  /*16950*/  PRMT R39, R32, 0x7632, R39 ;  /* 0x0000763220277816 */ /* 0x000fe20000000027 */
[----:B------:R-:W2:Y:S01]  /*16960*/  LDCU UR4, c[0x0][0x39c] ;  /* 0x00007380ff0477ac */ /* 0x000ea20008000800 */
[----:B------:R-:W-:Y:S01]  /*16970*/  LEA.HI.X.SX32 R21, R36, R2, 0x1, P5 ;  /* 0x0000000224157211 */ /* 0x000fe200028f0eff */
[----:B------:R-:W3:Y:S01]  /*16980*/  LDL.LU R45, [R1+0x4c0] ;  /* 0x0004c000012d7983 */ /* 0x000ee20000300800 */
[----:B-1----:R-:W-:-:S04]  /*16990*/  LEA R22, P5, R0, R3, 0x1 ;  /* 0x0000000300167211 */ /* 0x002fc800078a08ff */
[-C--:B------:R-:W-:Y:S01]  /*169a0*/  LEA.HI.X.SX32 R23, R0, R2.reuse, 0x1, P5 ;  /* 0x0000000200177211 */ /* 0x080fe200028f0eff */
[----:B------:R-:W-:Y:S01]  /*169b0*/  IMAD R0, R74, 0x2, R0 ;  /* 0x000000024a007824 */ /* 0x000fe200078e0200 */
[----:B------:R1:W-:Y:S04]  /*169c0*/  @P1 STG.E.U16 desc[UR20][R20.64], R39 ;  /* 0x0000002714001986 */ /* 0x0003e8000c101514 */
[----:B------:R0:W-:Y:S01]  /*169d0*/  @P4 STG.E.U16 desc[UR20][R22.64], R33 ;  /* 0x0000002116004986 */ /* 0x0001e2000c101514 */
[C---:B------:R-:W-:Y:S02]  /*169e0*/  LEA R36, P4, R0.reuse, R3, 0x1 ;  /* 0x0000000300247211 */ /* 0x040fe400078808ff */
[----:B------:R-:W-:Y:S01]  /*169f0*/  PRMT R40, R33, 0x7632, R40 ;  /* 0x0000763221287816 */ /* 0x000fe20000000028 */
[----:B------:R-:W0:Y:S01]  /*16a00*/  LDS.128 R20, [R64+UR9] ;  /* 0x0000000940147984 */ /* 0x000e220008000c00 */
[----:B------:R-:W-:-:S02]  /*16a10*/  LEA.HI.X.SX32 R37, R0, R2, 0x1, P4 ;  /* 0x0000000200257211 */ /* 0x000fc400020f0eff */
[----:B----4-:R-:W-:Y:S01]  /*16a20*/  ISETP.LT.AND P2, PT, R44, UR5, !P0 ;  /* 0x000000052c007c0c */ /* 0x010fe2000c741270 */
[----:B------:R-:W3:Y:S01]  /*16a30*/  LDCU UR5, c[0x0][0x39c] ;  /* 0x00007380ff0577ac */ /* 0x000ee20008000800 */
[----:B------:R-:W4:Y:S04]  /*16a40*/  LDL.LU R44, [R1+0x4d0] ;  /* 0x0004d000012c7983 */ /* 0x000f280000300800 */
[----:B------:R0:W-:Y:S01]  /*16a50*/  @P3 STG.E.U16 desc[UR20][R36.64], R40 ;  /* 0x0000002824003986 */ /* 0x0001e2000c101514 */
[----:B-----5:R-:W-:Y:S01]  /*16a60*/  ISETP.LT.AND P5, PT, R38, UR7, !P0 ;  /* 0x0000000726007c0c */ /* 0x020fe2000c7a1270 */
[----:B------:R-:W-:Y:S01]  /*16a70*/  IMAD R38, R74, 0x2, R0 ;  /* 0x000000024a267824 */ /* 0x000fe200078e0200 */
[----:B0-----:R-:W-:Y:S01]  /*16a80*/  ISETP.LT.AND P1, PT, R43, UR6, !P0 ;  /* 0x000000062b007c0c */ /* 0x001fe2000c721270 */
[----:B------:R-:W0:Y:S01]  /*16a90*/  LDCU UR6, c[0x0][0x39c] ;  /* 0x00007380ff0677ac */ /* 0x000e220008000800 */
[----:B------:R-:W5:Y:S02]  /*16aa0*/  LDL.LU R43, [R1+0x340] ;  /* 0x00034000012b7983 */ /* 0x000f640000300800 */
[----:B------:R-:W-:-:S02]  /*16ab0*/  LEA R32, P4, R38, R3, 0x1 ;  /* 0x0000000326207211 */ /* 0x000fc400078808ff */
[----:B-1----:R-:W-:Y:S01]  /*16ac0*/  PRMT R39, R34, 0x7632, R39 ;  /* 0x0000763222277816 */ /* 0x002fe20000000027 */
[----:B------:R-:W1:Y:S01]  /*16ad0*/  LDS.128 R64, [R64+UR9+0x800] ;  /* 0x0008000940407984 */ /* 0x000e620008000c00 */
[----:B------:R-:W-:-:S05]  /*16ae0*/  LEA.HI.X.SX32 R33, R38, R2, 0x1, P4 ;  /* 0x0000000226217211 */ /* 0x000fca00020f0eff */
[----:B------:R0:W-:Y:S01]  /*16af0*/  @P2 STG.E.U16 desc[UR20][R32.64], R34 ;  /* 0x0000002220002986 */ /* 0x0001e2000c101514 */
[----:B--2---:R-:W-:Y:S01]  /*16b00*/  ISETP.LT.AND P3, PT, R42, UR4, !P0 ;  /* 0x000000042a007c0c */ /* 0x004fe2000c761270 */
[----:B------:R-:W-:Y:S02]  /*16b10*/  IMAD R0, R74, 0x2, R38 ;  /* 0x000000024a007824 */ /* 0x000fe400078e0226 */
[----:B------:R-:W2:Y:S01]  /*16b20*/  LDL.LU R42, [R1+0x4cc] ;  /* 0x0004cc00012a7983 */ /* 0x000ea20000300800 */
[----:B------:R-:W4:Y:S01]  /*16b30*/  LDCU UR4, c[0x0][0x39c] ;  /* 0x00007380ff0477ac */ /* 0x000f220008000800 */
[----:B---3--:R-:W-:Y:S02]  /*16b40*/  ISETP.LT.AND P2, PT, R41, UR5, !P0 ;  /* 0x0000000529007c0c */ /* 0x008fe4000c741270 */
[----:B------:R-:W3:Y:S01]  /*16b50*/  LDL.LU R41, [R1+0x4d4] ;  /* 0x0004d40001297983 */ /* 0x000ee20000300800 */
[-C--:B------:R-:W-:Y:S01]  /*16b60*/  LEA R36, P4, R0, R3.reuse, 0x1 ;  /* 0x0000000300247211 */ /* 0x080fe200078808ff */
[----:B------:R-:W-:Y:S01]  /*16b70*/  IMAD R38, R74, 0x2, R0 ;  /* 0x000000024a267824 */ /* 0x000fe200078e0200 */
[----:B0-----:R-:W-:Y:S01]  /*16b80*/  PRMT R34, R35, 0x7632, R34 ;  /* 0x0000763223227816 */ /* 0x001fe20000000022 */
[----:B------:R-:W5:Y:S01]  /*16b90*/  LDL.LU R40, [R1+0x4dc] ;  /* 0x0004dc0001287983 */ /* 0x000f620000300800 */
[-C--:B------:R-:W-:Y:S01]  /*16ba0*/  LEA.HI.X.SX32 R37, R0, R2.reuse, 0x1, P4 ;  /* 0x0000000200257211 */ /* 0x080fe200020f0eff */
[----:B------:R-:W-:Y:S01]  /*16bb0*/  IMAD R0, R74, 0x2, R38 ;  /* 0x000000024a007824 */ /* 0x000fe200078e0226 */
[CC--:B------:R-:W-:Y:S01]  /*16bc0*/  LEA R32, P4, R38.reuse, R3.reuse, 0x1 ;  /* 0x0000000326207211 */ /* 0x0c0fe200078808ff */
[----:B------:R-:W5:Y:S02]  /*16bd0*/  LDCU UR5, c[0x0][0x39c] ;  /* 0x00007380ff0577ac */ /* 0x000f640008000800 */
[----:B------:R0:W-:Y:S01]  /*16be0*/  @P1 STG.E.U16 desc[UR20][R36.64], R39 ;  /* 0x0000002724001986 */ /* 0x0001e2000c101514 */
[----:B------:R-:W-:Y:S01]  /*16bf0*/  LEA.HI.X.SX32 R33, R38, R2, 0x1, P4 ;  /* 0x0000000226217211 */ /* 0x000fe200020f0eff */
[----:B------:R-:W-:Y:S01]  /*16c00*/  IMAD R38, R74, 0x2, R0 ;  /* 0x000000024a267824 */ /* 0x000fe200078e0200 */
[----:B------:R-:W-:Y:S01]  /*16c10*/  ISETP.LT.AND P1, PT, R45, UR6, !P0 ;  /* 0x000000062d007c0c */ /* 0x000fe2000c721270 */
[----:B------:R-:W2:Y:S02]  /*16c20*/  LDCU UR6, c[0x0][0x39c] ;  /* 0x00007380ff0677ac */ /* 0x000ea40008000800 */
[----:B------:R1:W-:Y:S01]  /*16c30*/  @P5 STG.E.U16 desc[UR20][R32.64], R35 ;  /* 0x0000002320005986 */ /* 0x0003e2000c101514 */
[----:B0-----:R-:W-:-:S03]  /*16c40*/  LEA R36, P4, R0, R3, 0x1 ;  /* 0x0000000300247211 */ /* 0x001fc600078808ff */
[----:B------:R-:W5:Y:S01]  /*16c50*/  LDL.LU R39, [R1+0x338] ;  /* 0x0003380001277983 */ /* 0x000f620000300800 */
[----:B------:R-:W-:Y:S02]  /*16c60*/  LEA.HI.X.SX32 R37, R0, R2, 0x1, P4 ;  /* 0x0000000200257211 */ /* 0x000fe400020f0eff */
[----:B-1----:R-:W-:-:S04]  /*16c70*/  LEA R32, P5, R38, R3, 0x1 ;  /* 0x0000000326207211 */ /* 0x002fc800078a08ff */
[----:B------:R-:W-:Y:S01]  /*16c80*/  LEA.HI.X.SX32 R33, R38, R2, 0x1, P5 ;  /* 0x0000000226217211 */ /* 0x000fe200028f0eff */
[----:B------:R-:W-:Y:S01]  /*16c90*/  IMAD R38, R74, 0x2, R38 ;  /* 0x000000024a267824 */ /* 0x000fe200078e0226 */
[----:B------:R-:W-:Y:S01]  /*16ca0*/  @P3 STG.E.U16 desc[UR20][R36.64], R34 ;  /* 0x0000002224003986 */ /* 0x000fe2000c101514 */
[----:B----4-:R-:W-:Y:S01]  /*16cb0*/  ISETP.LT.AND P4, PT, R44, UR4, !P0 ;  /* 0x000000042c007c0c */ /* 0x010fe2000c781270 */
[----:B------:R-:W3:Y:S02]  /*16cc0*/  LDCU UR4, c[0x0][0x39c] ;  /* 0x00007380ff0477ac */ /* 0x000ee40008000800 */
[----:B------:R0:W-:Y:S01]  /*16cd0*/  @P2 STG.E.U16 desc[UR20][R32.64], R20 ;  /* 0x0000001420002986 */ /* 0x0001e2000c101514 */
[----:B------:R-:W-:Y:S02]  /*16ce0*/  PRMT R35, R20, 0x7632, R35 ;  /* 0x0000763214237816 */ /* 0x000fe40000000023 */
[----:B0-----:R-:W-:-:S04]  /*16cf0*/  LEA R32, P5, R38, R3, 0x1 ;  /* 0x0000000326207211 */ /* 0x001fc800078a08ff */
[----:B------:R-:W-:Y:S01]  /*16d00*/  LEA.HI.X.SX32 R33, R38, R2, 0x1, P5 ;  /* 0x0000000226217211 */ /* 0x000fe200028f0eff */
[----:B------:R-:W-:-:S04]  /*16d10*/  IMAD R0, R74, 0x2, R38 ;  /* 0x000000024a007824 */ /* 0x000fc800078e0226 */
[----:B------:R0:W-:Y:S01]  /*16d20*/  @P1 STG.E.U16 desc[UR20][R32.64], R35 ;  /* 0x0000002320001986 */ /* 0x0001e2000c101514 */
[----:B--2---:R-:W-:Y:S01]  /*16d30*/  ISETP.LT.AND P2, PT, R42, UR6, !P0 ;  /* 0x000000062a007c0c */ /* 0x004fe2000c741270 */
[----:B------:R-:W1:Y:S02]  /*16d40*/  LDCU UR6, c[0x0][0x39c] ;  /* 0x00007380ff0677ac */ /* 0x000e640008000800 */
[----:B------:R-:W2:Y:S01]  /*16d50*/  LDL.LU R42, [R1+0x4e8] ;  /* 0x0004e800012a7983 */ /* 0x000ea20000300800 */
[----:B---3--:R-:W-:Y:S02]  /*16d60*/  ISETP.LT.AND P1, PT, R41, UR4, !P0 ;  /* 0x0000000429007c0c */ /* 0x008fe4000c721270 */
[----:B-----5:R-:W-:Y:S01]  /*16d70*/  ISETP.LT.AND P3, PT, R43, UR5, !P0 ;  /* 0x000000052b007c0c */ /* 0x020fe2000c761270 */
[----:B------:R-:W3:Y:S01]  /*16d80*/  LDL.LU R41, [R1+0x4e4] ;  /* 0x0004e40001297983 */ /* 0x000ee20000300800 */
[----:B------:R-:W4:Y:S03]  /*16d90*/  LDCU UR5, c[0x0][0x39c] ;  /* 0x00007380ff0577ac */ /* 0x000f260008000800 */
[----:B------:R-:W5:Y:S01]  /*16da0*/  LDL.LU R38, [R1+0x4e0] ;  /* 0x0004e00001267983 */ /* 0x000f620000300800 */
[----:B------:R-:W-:Y:S01]  /*16db0*/  IMAD R36, R74, 0x2, R0 ;  /* 0x000000024a247824 */ /* 0x000fe200078e0200 */
[C---:B------:R-:W-:Y:S01]  /*16dc0*/  LEA R34, P5, R0.reuse, R3, 0x1 ;  /* 0x0000000300227211 */ /* 0x040fe200078a08ff */
[----:B------:R-:W2:Y:S03]  /*16dd0*/  LDCU UR4, c[0x0][0x39c] ;  /* 0x00007380ff0477ac */ /* 0x000ea60008000800 */
[----:B0-----:R-:W-:-:S02]  /*16de0*/  LEA.HI.X.SX32 R35, R0, R2, 0x1, P5 ;  /* 0x0000000200237211 */ /* 0x001fc400028f0eff */
[-C--:B------:R-:W-:Y:S01]  /*16df0*/  LEA R32, P5, R36, R3.reuse, 0x1 ;  /* 0x0000000324207211 */ /* 0x080fe200078a08ff */
[----:B------:R-:W-:Y:S01]  /*16e00*/  IMAD R0, R74, 0x2, R36 ;  /* 0x000000024a007824 */ /* 0x000fe200078e0224 */
[----:B------:R-:W-:Y:S02]  /*16e10*/  PRMT R37, R21, 0x7632, R37 ;  /* 0x0000763215257816 */ /* 0x000fe40000000025 */
[-C--:B------:R-:W-:Y:S01]  /*16e20*/  LEA.HI.X.SX32 R33, R36, R2.reuse, 0x1, P5 ;  /* 0x0000000224217211 */ /* 0x080fe200028f0eff */
[----:B------:R0:W-:Y:S01]  /*16e30*/  @P4 STG.E.U16 desc[UR20][R34.64], R21 ;  /* 0x0000001522004986 */ /* 0x0001e2000c101514 */
[-C--:B------:R-:W-:Y:S01]  /*16e40*/  LEA R20, P5, R0, R3.reuse, 0x1 ;  /* 0x0000000300147211 */ /* 0x080fe200078a08ff */
[----:B------:R-:W-:Y:S01]  /*16e50*/  IMAD R36, R74, 0x2, R0 ;  /* 0x000000024a247824 */ /* 0x000fe200078e0200 */
[----:B----4-:R-:W-:Y:S01]  /*16e60*/  ISETP.LT.AND P4, PT, R40, UR5, !P0 ;  /* 0x0000000528007c0c */ /* 0x010fe2000c781270 */
[----:B------:R4:W-:Y:S01]  /*16e70*/  @P3 STG.E.U16 desc[UR20][R32.64], R37 ;  /* 0x0000002520003986 */ /* 0x0009e2000c101514 */
[----:B-1----:R-:W-:Y:S01]  /*16e80*/  ISETP.LT.AND P3, PT, R39, UR6, !P0 ;  /* 0x0000000627007c0c */ /* 0x002fe2000c761270 */
[----:B------:R-:W5:Y:S02]  /*16e90*/  LDCU UR6, c[0x0][0x39c] ;  /* 0x00007380ff0677ac */ /* 0x000f640008000800 */
[----:B------:R-:W3:Y:S01]  /*16ea0*/  LDL.LU R40, [R1+0x334] ;  /* 0x0003340001287983 */ /* 0x000ee20000300800 */
[----:B------:R-:W3:Y:S01]  /*16eb0*/  LDCU UR5, c[0x0][0x39c] ;  /* 0x00007380ff0577ac */ /* 0x000ee20008000800 */
[----:B0-----:R-:W-:Y:S01]  /*16ec0*/  LEA.HI.X.SX32 R21, R0, R2, 0x1, P5 ;  /* 0x0000000200157211 */ /* 0x001fe200028f0eff */
[----:B------:R-:W-:Y:S01]  /*16ed0*/  IMAD R0, R74, 0x2, R36 ;  /* 0x000000024a007824 */ /* 0x000fe200078e0224 */
[----:B------:R-:W-:Y:S01]  /*16ee0*/  PRMT R35, R22, 0x7632, R35 ;  /* 0x0000763216237816 */ /* 0x000fe20000000023 */
[----:B------:R-:W3:Y:S01]  /*16ef0*/  LDL.LU R39, [R1+0x4d8] ;  /* 0x0004d80001277983 */ /* 0x000ee20000300800 */
[----:B----4-:R-:W-:-:S03]  /*16f00*/  LEA R32, P5, R36, R3, 0x1 ;  /* 0x0000000324207211 */ /* 0x010fc600078a08ff */
[----:B------:R0:W-:Y:S01]  /*16f10*/  @P2 STG.E.U16 desc[UR20][R20.64], R22 ;  /* 0x0000001614002986 */ /* 0x0001e2000c101514 */
[----:B------:R-:W-:-:S03]  /*16f20*/  LEA.HI.X.SX32 R33, R36, R2, 0x1, P5 ;  /* 0x0000000224217211 */ /* 0x000fc600028f0eff */
[----:B------:R-:W4:Y:S01]  /*16f30*/  LDL.LU R36, [R1+0x4c8] ;  /* 0x0004c80001247983 */ /* 0x000f220000300800 */
[----:B0-----:R-:W-:-:S04]  /*16f40*/  LEA R20, P5, R0, R3, 0x1 ;  /* 0x0000000300147211 */ /* 0x001fc800078a08ff */
[-C--:B------:R-:W-:Y:S01]  /*16f50*/  LEA.HI.X.SX32 R21, R0, R2.reuse, 0x1, P5 ;  /* 0x0000000200157211 */ /* 0x080fe200028f0eff */
[----:B------:R-:W-:Y:S04]  /*16f60*/  @P1 STG.E.U16 desc[UR20][R32.64], R35 ;  /* 0x0000002320001986 */ /* 0x000fe8000c101514 */
[----:B------:R0:W-:Y:S01]  /*16f70*/  @P4 STG.E.U16 desc[UR20][R20.64], R23 ;  /* 0x0000001714004986 */ /* 0x0001e2000c101514 */
[----:B-----5:R-:W-:Y:S02]  /*16f80*/  ISETP.LT.AND P4, PT, R38, UR6, !P0 ;  /* 0x0000000626007c0c */ /* 0x020fe4000c781270 */
[----:B--2---:R-:W-:Y:S01]  /*16f90*/  ISETP.LT.AND P2, PT, R42, UR4, !P0 ;  /* 0x000000042a007c0c */ /* 0x004fe2000c741270 */
[----:B------:R-:W2:Y:S01]  /*16fa0*/  LDL.LU R38, [R1+0x4c4] ;  /* 0x0004c40001267983 */ /* 0x000ea20000300800 */
[----:B---3--:R-:W-:Y:S01]  /*16fb0*/  ISETP.LT.AND P1, PT, R41, UR5, !P0 ;  /* 0x0000000529007c0c */ /* 0x008fe2000c721270 */
[----:B------:R-:W1:Y:S02]  /*16fc0*/  LDCU UR4, c[0x0][0x39c] ;  /* 0x00007380ff0477ac */ /* 0x000e640008000800 */
[----:B------:R-:W3:Y:S01]  /*16fd0*/  LDL.LU R41, [R1+0x330] ;  /* 0x0003300001297983 */ /* 0x000ee20000300800 */
[----:B------:R-:W-:Y:S01]  /*16fe0*/  IMAD R0, R74, 0x2, R0 ;  /* 0x000000024a007824 */ /* 0x000fe200078e0200 */
[----:B0-----:R-:W-:Y:S01]  /*16ff0*/  PRMT R21, R23, 0x7632, R21 ;  /* 0x0000763217157816 */ /* 0x001fe20000000015 */
[----:B------:R-:W4:Y:S01]  /*17000*/  LDCU UR6, c[0x0][0x39c] ;  /* 0x00007380ff0677ac */ /* 0x000f220008000800 */
[----:B------:R-:W5:Y:S02]  /*17010*/  LDL.LU R37, [R1+0x4b8] ;  /* 0x0004b80001257983 */ /* 0x000f640000300800 */
[-C--:B------:R-:W-:Y:S01]  /*17020*/  LEA R34, P5, R0, R3.reuse, 0x1 ;  /* 0x0000000300227211 */ /* 0x080fe200078a08ff */
[----:B------:R-:W-:Y:S01]  /*17030*/  IMAD R22, R74, 0x2, R0 ;  /* 0x000000024a167824 */ /* 0x000fe200078e0200 */
[----:B------:R-:W0:Y:S02]  /*17040*/  LDCU UR5, c[0x0][0x39c] ;  /* 0x00007380ff0577ac */ /* 0x000e240008000800 */
[----:B------:R-:W-:Y:S01]  /*17050*/  LEA.HI.X.SX32 R35, R0, R2, 0x1, P5 ;  /* 0x0000000200237211 */ /* 0x000fe200028f0eff */
[----:B------:R-:W-:Y:S01]  /*17060*/  IMAD R0, R74, 0x2, R22 ;  /* 0x000000024a007824 */ /* 0x000fe200078e0216 */
[----:B------:R-:W-:-:S03]  /*17070*/  LEA R32, P5, R22, R3, 0x1 ;  /* 0x0000000316207211 */ /* 0x000fc600078a08ff */
[----:B------:R0:W-:Y:S01]  /*17080*/  @P3 STG.E.U16 desc[UR20][R34.64], R21 ;  /* 0x0000001522003986 */ /* 0x0001e2000c101514 */
[----:B-1----:R-:W-:Y:S01]  /*17090*/  ISETP.LT.AND P3, PT, R40, UR4, !P0 ;  /* 0x0000000428007c0c */ /* 0x002fe2000c761270 */
[----:B------:R-:W2:Y:S01]  /*170a0*/  LDCU UR4, c[0x0][0x39c] ;  /* 0x00007380ff0477ac */ /* 0x000ea20008000800 */
[-C--:B------:R-:W-:Y:S01]  /*170b0*/  LEA.HI.X.SX32 R33, R22, R2.reuse, 0x1, P5 ;  /* 0x0000000216217211 */ /* 0x080fe200028f0eff */
[----:B------:R-:W-:Y:S01]  /*170c0*/  IMAD R23, R74, 0x2, R0 ;  /* 0x000000024a177824 */ /* 0x000fe200078e0200 */
[CC--:B------:R-:W-:Y:S01]  /*170d0*/  LEA R20, P5, R0.reuse, R3.reuse, 0x1 ;  /* 0x0000000300147211 */ /* 0x0c0fe200078a08ff */
[----:B------:R-:W3:Y:S03]  /*170e0*/  LDL.LU R40, [R1+0x4b4] ;  /* 0x0004b40001287983 */ /* 0x000ee60000300800 */
[----:B0-----:R-:W-:Y:S02]  /*170f0*/  LEA.HI.X.SX32 R21, R0, R2, 0x1, P5 ;  /* 0x0000000200157211 */ /* 0x001fe400028f0eff */
[----:B------:R-:W-:Y:S01]  /*17100*/  LEA R22, P5, R23, R3, 0x1 ;  /* 0x0000000317167211 */ /* 0x000fe200078a08ff */
[----:B------:R-:W-:Y:S01]  /*17110*/  IMAD R0, R74, 0x2, R23 ;  /* 0x000000024a007824 */ /* 0x000fe200078e0217 */
[----:B------:R-:W-:-:S02]  /*17120*/  PRMT R35, R4, 0x7632, R35 ;  /* 0x0000763204237816 */ /* 0x000fc40000000023 */
[-C--:B------:R-:W-:Y:S01]  /*17130*/  LEA.HI.X.SX32 R23, R23, R2.reuse, 0x1, P5 ;  /* 0x0000000217177211 */ /* 0x080fe200028f0eff */
[----:B------:R-:W-:Y:S01]  /*17140*/  @P2 STG.E.U16 desc[UR20][R32.64], R4 ;  /* 0x0000000420002986 */ /* 0x000fe2000c101514 */
[----:B------:R-:W-:Y:S01]  /*17150*/  ISETP.LT.AND P2, PT, R39, UR5, !P0 ;  /* 0x0000000527007c0c */ /* 0x000fe2000c741270 */
[----:B------:R-:W3:Y:S02]  /*17160*/  LDCU UR5, c[0x0][0x39c] ;  /* 0x00007380ff0577ac */ /* 0x000ee40008000800 */
[----:B------:R0:W-:Y:S01]  /*17170*/  @P1 STG.E.U16 desc[UR20][R20.64], R35 ;  /* 0x0000002314001986 */ /* 0x0001e2000c101514 */
[----:B----4-:R-:W-:Y:S01]  /*17180*/  ISETP.LT.AND P1, PT, R36, UR6, !P0 ;  /* 0x0000000624007c0c */ /* 0x010fe2000c721270 */
[----:B------:R-:W5:Y:S01]  /*17190*/  LDCU UR6, c[0x0][0x39c] ;  /* 0x00007380ff0677ac */ /* 0x000f620008000800 */
[----:B------:R-:W-:Y:S01]  /*171a0*/  LEA R34, P5, R0, R3, 0x1 ;  /* 0x0000000300227211 */ /* 0x000fe200078a08ff */
[----:B------:R-:W-:Y:S01]  /*171b0*/  IMAD R36, R74, 0x2, R0 ;  /* 0x000000024a247824 */ /* 0x000fe200078e0200 */
[----:B------:R1:W-:Y:S04]  /*171c0*/  @P4 STG.E.U16 desc[UR20][R22.64], R5 ;  /* 0x0000000516004986 */ /* 0x0003e8000c101514 */
[----:B------:R-:W4:Y:S01]  /*171d0*/  LDL.LU R39, [R1+0x4b0] ;  /* 0x0004b00001277983 */ /* 0x000f220000300800 */
[----:B0-----:R-:W-:-:S02]  /*171e0*/  LEA.HI.X.SX32 R35, R0, R2, 0x1, P5 ;  /* 0x0000000200237211 */ /* 0x001fc400028f0eff */
[CC--:B------:R-:W-:Y:S02]  /*171f0*/  LEA R32, P5, R36.reuse, R3.reuse, 0x1 ;  /* 0x0000000324207211 */ /* 0x0c0fe400078a08ff */
[----:B------:R-:W-:Y:S02]  /*17200*/  PRMT R20, R5, 0x7632, R20 ;  /* 0x0000763205147816 */ /* 0x000fe40000000014 */
[----:B------:R-:W-:Y:S01]  /*17210*/  LEA.HI.X.SX32 R33, R36, R2, 0x1, P5 ;  /* 0x0000000224217211 */ /* 0x000fe200028f0eff */
[----:B------:R-:W-:Y:S02]  /*17220*/  IMAD R36, R74, 0x2, R36 ;  /* 0x000000024a247824 */ /* 0x000fe400078e0224 */
[----:B------:R0:W-:Y:S03]  /*17230*/  @P3 STG.E.U16 desc[UR20][R34.64], R20 ;  /* 0x0000001422003986 */ /* 0x0001e6000c101514 */
[----:B------:R-:W-:Y:S01]  /*17240*/  LEA R4, P5, R36, R3, 0x1 ;  /* 0x0000000324047211 */ /* 0x000fe200078a08ff */
[----:B------:R0:W-:Y:S01]  /*17250*/  @P2 STG.E.U16 desc[UR20][R32.64], R6 ;  /* 0x0000000620002986 */ /* 0x0001e2000c101514 */
[----:B------:R-:W-:-:S02]  /*17260*/  IMAD R0, R74, 0x2, R36 ;  /* 0x000000024a007824 */ /* 0x000fc400078e0224 */
[----:B-1----:R-:W-:Y:S02]  /*17270*/  LEA.HI.X.SX32 R5, R36, R2, 0x1, P5 ;  /* 0x0000000224057211 */ /* 0x002fe400028f0eff */
[----:B------:R-:W-:Y:S01]  /*17280*/  PRMT R21, R6, 0x7632, R21 ;  /* 0x0000763206157816 */ /* 0x000fe20000000015 */
[----:B------:R-:W-:Y:S01]  /*17290*/  IMAD R23, R74, 0x2, R0 ;  /* 0x000000024a177824 */ /* 0x000fe200078e0200 */
[----:B0-----:R-:W-:-:S03]  /*172a0*/  LEA R20, P5, R0, R3, 0x1 ;  /* 0x0000000300147211 */ /* 0x001fc600078a08ff */
[----:B------:R0:W-:Y:S01]  /*172b0*/  @P1 STG.E.U16 desc[UR20][R4.64], R21 ;  /* 0x0000001504001986 */ /* 0x0001e2000c101514 */
[----:B------:R-:W-:Y:S02]  /*172c0*/  PRMT R33, R7, 0x7632, R33 ;  /* 0x0000763207217816 */ /* 0x000fe40000000021 */
[----:B0-----:R-:W-:Y:S02]  /*172d0*/  LEA.HI.X.SX32 R21, R0, R2, 0x1, P5 ;  /* 0x0000000200157211 */ /* 0x001fe400028f0eff */
[----:B------:R-:W-:Y:S01]  /*172e0*/  LEA R22, P5, R23, R3, 0x1 ;  /* 0x0000000317167211 */ /* 0x000fe200078a08ff */
[----:B------:R-:W-:-:S03]  /*172f0*/  IMAD R0, R74, 0x2, R23 ;  /* 0x000000024a007824 */ /* 0x000fc600078e0217 */
[----:B------:R-:W-:Y:S02]  /*17300*/  LEA.HI.X.SX32 R23, R23, R2, 0x1, P5 ;  /* 0x0000000217177211 */ /* 0x000fe400028f0eff */
[----:B--2---:R-:W-:Y:S01]  /*17310*/  ISETP.LT.AND P4, PT, R38, UR4, !P0 ;  /* 0x0000000426007c0c */ /* 0x004fe2000c781270 */
[----:B------:R-:W0:Y:S01]  /*17320*/  LDCU UR4, c[0x0][0x39c] ;  /* 0x00007380ff0477ac */ /* 0x000e220008000800 */
[----:B------:R-:W2:Y:S01]  /*17330*/  LDL.LU R38, [R1+0x32c] ;  /* 0x00032c0001267983 */ /* 0x000ea20000300800 */
[----:B-----5:R-:W-:Y:S01]  /*17340*/  ISETP.LT.AND P2, PT, R37, UR6, !P0 ;  /* 0x0000000625007c0c */ /* 0x020fe2000c741270 */
[----:B------:R-:W2:Y:S02]  /*17350*/  LDCU UR6, c[0x0][0x39c] ;  /* 0x00007380ff0677ac */ /* 0x000ea40008000800 */
[----:B------:R-:W5:Y:S04]  /*17360*/  LDL.LU R37, [R1+0x4ac] ;  /* 0x0004ac0001257983 */ /* 0x000f680000300800 */
[----:B------:R-:W5:Y:S04]  /*17370*/  LDL.LU R36, [R1+0x4a8] ;  /* 0x0004a80001247983 */ /* 0x000f680000300800 */
[----:B------:R-:W5:Y:S01]  /*17380*/  LDL.LU R35, [R1+0x4a4] ;  /* 0x0004a40001237983 */ /* 0x000f620000300800 */
[----:B---3--:R-:W-:Y:S01]  /*17390*/  ISETP.LT.AND P3, PT, R41, UR5, !P0 ;  /* 0x0000000529007c0c */ /* 0x008fe2000c761270 */
[----:B------:R-:W4:Y:S02]  /*173a0*/  LDCU UR5, c[0x0][0x39c] ;  /* 0x00007380ff0577ac */ /* 0x000f240008000800 */
[----:B------:R-:W-:Y:S04]  /*173b0*/  @P4 STG.E.U16 desc[UR20][R20.64], R7 ;  /* 0x0000000714004986 */ /* 0x000fe8000c101514 */
[----:B------:R-:W3:Y:S06]  /*173c0*/  LDL.LU R34, [R1+0x328] ;  /* 0x0003280001227983 */ /* 0x000eec0000300800 */
[----:B------:R1:W-:Y:S04]  /*173d0*/  @P3 STG.E.U16 desc[UR20][R22.64], R33 ;  /* 0x0000002116003986 */ /* 0x0003e8000c101514 */
[----:B-1----:R-:W3:Y:S01]  /*173e0*/  LDL.LU R23, [R1+0x4a0] ;  /* 0x0004a00001177983 */ /* 0x002ee20000300800 */
[----:B------:R-:W-:Y:S01]  /*173f0*/  LEA R32, P5, R0, R3, 0x1 ;  /* 0x0000000300207211 */ /* 0x000fe200078a08ff */
[----:B------:R-:W-:-:S02]  /*17400*/  IMAD R5, R74, 0x2, R0 ;  /* 0x000000024a057824 */ /* 0x000fc400078e0200 */
[----:B------:R-:W3:Y:S01]  /*17410*/  LDL.LU R22, [R1+0x49c] ;  /* 0x00049c0001167983 */ /* 0x000ee20000300800 */
[----:B----4-:R-:W-:Y:S01]  /*17420*/  ISETP.LT.AND P4, PT, R39, UR5, !P0 ;  /* 0x0000000527007c0c */ /* 0x010fe2000c781270 */
[----:B------:R-:W5:Y:S01]  /*17430*/  LDCU UR5, c[0x0][0x39c] ;  /* 0x00007380ff0577ac */ /* 0x000f620008000800 */
[----:B------:R-:W-:Y:S01]  /*17440*/  LEA.HI.X.SX32 R33, R0, R2, 0x1, P5 ;  /* 0x0000000200217211 */ /* 0x000fe200028f0eff */
[----:B------:R-:W-:Y:S01]  /*17450*/  IMAD R0, R74, 0x2, R5 ;  /* 0x000000024a007824 */ /* 0x000fe200078e0205 */
[----:B0-----:R-:W-:Y:S01]  /*17460*/  ISETP.LT.AND P1, PT, R40, UR4, !P0 ;  /* 0x0000000428007c0c */ /* 0x001fe2000c721270 */
[----:B------:R-:W0:Y:S01]  /*17470*/  LDCU UR4, c[0x0][0x39c] ;  /* 0x00007380ff0477ac */ /* 0x000e220008000800 */
[----:B------:R-:W-:-:S04]  /*17480*/  LEA R4, P5, R5, R3, 0x1 ;  /* 0x0000000305047211 */ /* 0x000fc800078a08ff */
[-C--:B------:R-:W-:Y:S02]  /*17490*/  LEA.HI.X.SX32 R5, R5, R2.reuse, 0x1, P5 ;  /* 0x0000000205057211 */ /* 0x080fe400028f0eff */
[----:B------:R-:W-:Y:S02]  /*174a0*/  LEA R6, P5, R0, R3, 0x1 ;  /* 0x0000000300067211 */ /* 0x000fe400078a08ff */
[----:B------:R-:W-:Y:S02]  /*174b0*/  PRMT R21, R8, 0x7632, R21 ;  /* 0x0000763208157816 */ /* 0x000fe40000000015 */
[----:B------:R-:W-:Y:S01]  /*174c0*/  LEA.HI.X.SX32 R7, R0, R2, 0x1, P5 ;  /* 0x0000000200077211 */ /* 0x000fe200028f0eff */
[----:B------:R1:W-:Y:S01]  /*174d0*/  @P2 STG.E.U16 desc[UR20][R32.64], R8 ;  /* 0x0000000820002986 */ /* 0x0003e2000c101514 */
[----:B------:R-:W-:-:S03]  /*174e0*/  IMAD R0, R74, 0x2, R0 ;  /* 0x000000024a007824 */ /* 0x000fc600078e0200 */
[----:B------:R4:W-:Y:S04]  /*174f0*/  @P1 STG.E.U16 desc[UR20][R4.64], R21 ;  /* 0x0000001504001986 */ /* 0x0009e8000c101514 */
[----:B------:R-:W-:Y:S01]  /*17500*/  @P4 STG.E.U16 desc[UR20][R6.64], R9 ;  /* 0x0000000906004986 */ /* 0x000fe2000c101514 */
[----:B------:R-:W-:-:S03]  /*17510*/  LEA R20, P5, R0, R3, 0x1 ;  /* 0x0000000300147211 */ /* 0x000fc600078a08ff */
[----:B-1----:R-:W3:Y:S01]  /*17520*/  LDL.LU R33, [R1+0x498] ;  /* 0x0004980001217983 */ /* 0x002ee20000300800 */
[----:B------:R-:W-:Y:S01]  /*17530*/  IMAD R8, R74, 0x2, R0 ;  /* 0x000000024a087824 */ /* 0x000fe200078e0200 */
[----:B----4-:R-:W-:Y:S02]  /*17540*/  LEA.HI.X.SX32 R21, R0, R2, 0x1, P5 ;  /* 0x0000000200157211 */ /* 0x010fe400028f0eff */
[----:B------:R-:W-:Y:S02]  /*17550*/  PRMT R5, R9, 0x7632, R5 ;  /* 0x0000763209057816 */ /* 0x000fe40000000005 */
[----:B------:R-:W-:Y:S02]  /*17560*/  LEA R4, P5, R8, R3, 0x1 ;  /* 0x0000000308047211 */ /* 0x000fe400078a08ff */
[----:B--2---:R-:W-:Y:S01]  /*17570*/  ISETP.LT.AND P3, PT, R38, UR6, !P0 ;  /* 0x0000000626007c0c */ /* 0x004fe2000c761270 */
[----:B------:R-:W1:Y:S01]  /*17580*/  LDCU UR6, c[0x0][0x39c] ;  /* 0x00007380ff0677ac */ /* 0x000e620008000800 */
[----:B-----5:R-:W-:Y:S01]  /*17590*/  ISETP.LT.AND P1, PT, R36, UR5, !P0 ;  /* 0x0000000524007c0c */ /* 0x020fe2000c721270 */
[----:B------:R-:W3:Y:S01]  /*175a0*/  LDCU UR5, c[0x0][0x39c] ;  /* 0x00007380ff0577ac */ /* 0x000ee20008000800 */
[----:B0-----:R-:W-:-:S09]  /*175b0*/  ISETP.LT.AND P2, PT, R37, UR4, !P0 ;  /* 0x0000000425007c0c */ /* 0x001fd2000c741270 */
[----:B------:R0:W-:Y:S01]  /*175c0*/  @P3 STG.E.U16 desc[UR20][R20.64], R5 ;  /* 0x0000000514003986 */ /* 0x0001e2000c101514 */
[----:B------:R-:W2:Y:S01]  /*175d0*/  LDCU UR4, c[0x0][0x39c] ;  /* 0x00007380ff0477ac */ /* 0x000ea20008000800 */
[----:B-1----:R-:W-:Y:S02]  /*175e0*/  ISETP.LT.AND P4, PT, R35, UR6, !P0 ;  /* 0x0000000623007c0c */ /* 0x002fe4000c781270 */
[----:B------:R-:W4:Y:S01]  /*175f0*/  LDL.LU R35, [R1+0x318] ;  /* 0x0003180001237983 */ /* 0x000f220000300800 */
[----:B------:R-:W1:Y:S03]  /*17600*/  LDCU UR6, c[0x0][0x39c] ;  /* 0x00007380ff0677ac */ /* 0x000e660008000800 */
[----:B------:R-:W5:Y:S01]  /*17610*/  LDL.LU R32, [R1+0x494] ;  /* 0x0004940001207983 */ /* 0x000f620000300800 */
[----:B0-----:R-:W-:-:S05]  /*17620*/  LEA.HI.X.SX32 R5, R8, R2, 0x1, P5 ;  /* 0x0000000208057211 */ /* 0x001fca00028f0eff */
[----:B------:R0:W-:Y:S01]  /*17630*/  @P2 STG.E.U16 desc[UR20][R4.64], R10 ;  /* 0x0000000a04002986 */ /* 0x0001e2000c101514 */
[----:B---3--:R-:W-:Y:S01]  /*17640*/  ISETP.LT.AND P2, PT, R23, UR5, !P0 ;  /* 0x0000000517007c0c */ /* 0x008fe2000c741270 */
[----:B------:R-:W-:Y:S02]  /*17650*/  IMAD R0, R74, 0x2, R8 ;  /* 0x000000024a007824 */ /* 0x000fe400078e0208 */
[----:B------:R-:W3:Y:S01]  /*17660*/  LDL.LU R23, [R1+0x490] ;  /* 0x0004900001177983 */ /* 0x000ee20000300800 */
[----:B------:R-:W-:Y:S01]  /*17670*/  PRMT R21, R10, 0x7632, R21 ;  /* 0x000076320a157816 */ /* 0x000fe20000000015 */
[----:B------:R-:W4:Y:S01]  /*17680*/  LDCU UR5, c[0x0][0x39c] ;  /* 0x00007380ff0577ac */ /* 0x000f220008000800 */
[----:B------:R-:W-:Y:S01]  /*17690*/  LEA R6, P5, R0, R3, 0x1 ;  /* 0x0000000300067211 */ /* 0x000fe200078a08ff */
[----:B------:R-:W-:-:S03]  /*176a0*/  IMAD R9, R74, 0x2, R0 ;  /* 0x000000024a097824 */ /* 0x000fc600078e0200 */
[-C--:B------:R-:W-:Y:S01]  /*176b0*/  LEA.HI.X.SX32 R7, R0, R2.reuse, 0x1, P5 ;  /* 0x0000000200077211 */ /* 0x080fe200028f0eff */
[----:B------:R-:W-:Y:S01]  /*176c0*/  IMAD R0, R74, 0x2, R9 ;  /* 0x000000024a007824 */ /* 0x000fe200078e0209 */
[----:B--2---:R-:W-:Y:S01]  /*176d0*/  ISETP.LT.AND P3, PT, R34, UR4, !P0 ;  /* 0x0000000422007c0c */ /* 0x004fe2000c761270 */
[----:B------:R-:W2:Y:S01]  /*176e0*/  LDCU UR4, c[0x0][0x39c] ;  /* 0x00007380ff0477ac */ /* 0x000ea20008000800 */
[CC--:B------:R-:W-:Y:S01]  /*176f0*/  LEA R8, P5, R9.reuse, R3.reuse, 0x1 ;  /* 0x0000000309087211 */ /* 0x0c0fe200078a08ff */
[----:B------:R2:W-:Y:S01]  /*17700*/  @P1 STG.E.U16 desc[UR20][R6.64], R21 ;  /* 0x0000001506001986 */ /* 0x0005e2000c101514 */
[----:B-1----:R-:W-:Y:S01]  /*17710*/  ISETP.LT.AND P1, PT, R22, UR6, !P0 ;  /* 0x0000000616007c0c */ /* 0x002fe2000c721270 */
[----:B------:R-:W5:Y:S01]  /*17720*/  LDCU UR6, c[0x0][0x39c] ;  /* 0x00007380ff0677ac */ /* 0x000f620008000800 */
[----:B------:R-:W-:Y:S01]  /*17730*/  LEA.HI.X.SX32 R9, R9, R2, 0x1, P5 ;  /* 0x0000000209097211 */ /* 0x000fe200028f0eff */
[----:B------:R-:W-:Y:S01]  /*17740*/  IMAD R22, R74, 0x2, R0 ;  /* 0x000000024a167824 */ /* 0x000fe200078e0200 */
[----:B------:R-:W-:Y:S01]  /*17750*/  LEA R20, P5, R0, R3, 0x1 ;  /* 0x0000000300147211 */ /* 0x000fe200078a08ff */
[----:B------:R-:W4:Y:S01]  /*17760*/  LDL.LU R34, [R1+0x48c] ;  /* 0x00048c0001227983 */ /* 0x000f220000300800 */
[----:B0-----:R-:W-:-:S02]  /*17770*/  PRMT R10, R11, 0x7632, R10 ;  /* 0x000076320b0a7816 */ /* 0x001fc4000000000a */
[-C--:B--2---:R-:W-:Y:S02]  /*17780*/  LEA.HI.X.SX32 R21, R0, R2.reuse, 0x1, P5 ;  /* 0x0000000200157211 */ /* 0x084fe400028f0eff */
[C---:B------:R-:W-:Y:S01]  /*17790*/  LEA R4, P5, R22.reuse, R3, 0x1 ;  /* 0x0000000316047211 */ /* 0x040fe200078a08ff */
[----:B------:R-:W-:Y:S03]  /*177a0*/  @P4 STG.E.U16 desc[UR20][R8.64], R11 ;  /* 0x0000000b08004986 */ /* 0x000fe6000c101514 */
[----:B------:R-:W-:Y:S01]  /*177b0*/  LEA.HI.X.SX32 R5, R22, R2, 0x1, P5 ;  /* 0x0000000216057211 */ /* 0x000fe200028f0eff */
[----:B------:R-:W-:Y:S01]  /*177c0*/  @P3 STG.E.U16 desc[UR20][R20.64], R10 ;  /* 0x0000000a14003986 */ /* 0x000fe2000c101514 */
[----:B------:R-:W-:Y:S01]  /*177d0*/  ISETP.LT.AND P4, PT, R33, UR4, !P0 ;  /* 0x0000000421007c0c */ /* 0x000fe2000c781270 */
[----:B------:R-:W3:Y:S02]  /*177e0*/  LDCU UR4, c[0x0][0x39c] ;  /* 0x00007380ff0477ac */ /* 0x000ee40008000800 */
[----:B------:R0:W-:Y:S01]  /*177f0*/  @P2 STG.E.U16 desc[UR20][R4.64], R12 ;  /* 0x0000000c04002986 */ /* 0x0001e2000c101514 */
[----:B------:R-:W-:-:S03]  /*17800*/  IMAD R22, R74, 0x2, R22 ;  /* 0x000000024a167824 */ /* 0x000fc600078e0216 */
[----:B------:R-:W2:Y:S02]  /*17810*/  LDL.LU R33, [R1+0x314] ;  /* 0x0003140001217983 */ /* 0x000ea40000300800 */
[----:B------:R-:W-:-:S04]  /*17820*/  LEA R6, P5, R22, R3, 0x1 ;  /* 0x0000000316067211 */ /* 0x000fc800078a08ff */
[----:B------:R-:W-:Y:S02]  /*17830*/  LEA.HI.X.SX32 R7, R22, R2, 0x1, P5 ;  /* 0x0000000216077211 */ /* 0x000fe400028f0eff */
[----:B0-----:R-:W-:-:S05]  /*17840*/  PRMT R5, R12, 0x7632, R5 ;  /* 0x000076320c057816 */ /* 0x001fca0000000005 */
[----:B------:R-:W-:Y:S01]  /*17850*/  @P1 STG.E.U16 desc[UR20][R6.64], R5 ;  /* 0x0000000506001986 */ /* 0x000fe2000c101514 */
[----:B------:R-:W-:-:S05]  /*17860*/  IMAD R0, R74, 0x2, R22 ;  /* 0x000000024a007824 */ /* 0x000fca00078e0216 */
[----:B------:R-:W-:-:S04]  /*17870*/  LEA R8, P5, R0, R3, 0x1 ;  /* 0x0000000300087211 */ /* 0x000fc800078a08ff */
[----:B------:R-:W-:Y:S02]  /*17880*/  LEA.HI.X.SX32 R9, R0, R2, 0x1, P5 ;  /* 0x0000000200097211 */ /* 0x000fe400028f0eff */
[----:B------:R-:W-:-:S03]  /*17890*/  PRMT R11, R13, 0x7632, R11 ;  /* 0x000076320d0b7816 */ /* 0x000fc6000000000b */
[----:B------:R0:W-:Y:S01]  /*178a0*/  @P4 STG.E.U16 desc[UR20][R8.64], R13 ;  /* 0x0000000d08004986 */ /* 0x0001e2000c101514 */
[----:B-----5:R-:W-:Y:S02]  /*178b0*/  ISETP.LT.AND P2, PT, R32, UR6, !P0 ;  /* 0x0000000620007c0c */ /* 0x020fe4000c741270 */
[----:B---3--:R-:W-:Y:S01]  /*178c0*/  ISETP.LT.AND P1, PT, R23, UR4, !P0 ;  /* 0x0000000417007c0c */ /* 0x008fe2000c721270 */
[----:B------:R-:W3:Y:S01]  /*178d0*/  LDL.LU R32, [R1+0x488] ;  /* 0x0004880001207983 */ /* 0x000ee20000300800 */
[C---:B------:R-:W-:Y:S01]  /*178e0*/  IMAD R10, R74.reuse, 0x2, R0 ;  /* 0x000000024a0a7824 */ /* 0x040fe200078e0200 */
[----:B----4-:R-:W-:Y:S01]  /*178f0*/  ISETP.LT.AND P3, PT, R35, UR5, !P0 ;  /* 0x0000000523007c0c */ /* 0x010fe2000c761270 */
[----:B------:R-:W2:Y:S01]  /*17900*/  LDCU UR6, c[0x0][0x39c] ;  /* 0x00007380ff0677ac */ /* 0x000ea20008000800 */
[----:B------:R-:W4:Y:S01]  /*17910*/  LDL.LU R23, [R1+0x484] ;  /* 0x0004840001177983 */ /* 0x000f220000300800 */
[----:B------:R-:W-:Y:S01]  /*17920*/  IMAD R0, R74, 0x2, R10 ;  /* 0x000000024a007824 */ /* 0x000fe200078e020a */
[CC--:B------:R-:W-:Y:S01]  /*17930*/  LEA R4, P5, R10.reuse, R3.reuse, 0x1 ;  /* 0x000000030a047211 */ /* 0x0c0fe200078a08ff */
[----:B------:R-:W3:Y:S01]  /*17940*/  LDCU UR4, c[0x0][0x39c] ;  /* 0x00007380ff0477ac */ /* 0x000ee20008000800 */
[----:B------:R-:W5:Y:S01]  /*17950*/  LDL.LU R21, [R1+0x480] ;  /* 0x0004800001157983 */ /* 0x000f620000300800 */
[----:B------:R-:W1:Y:S03]  /*17960*/  LDCU UR5, c[0x0][0x39c] ;  /* 0x00007380ff0577ac */ /* 0x000e660008000800 */
[----:B------:R-:W4:Y:S04]  /*17970*/  LDL.LU R20, [R1+0x310] ;  /* 0x0003100001147983 */ /* 0x000f280000300800 */
[----:B------:R-:W4:Y:S04]  /*17980*/  LDL.LU R22, [R1+0x47c] ;  /* 0x00047c0001167983 */ /* 0x000f280000300800 */
[----:B------:R-:W4:Y:S04]  /*17990*/  LDL.LU R12, [R1+0x478] ;  /* 0x00047800010c7983 */ /* 0x000f280000300800 */
[----:B0-----:R-:W4:Y:S01]  /*179a0*/  LDL.LU R13, [R1+0x474] ;  /* 0x00047400010d7983 */ /* 0x001f220000300800 */
[----:B------:R-:W-:Y:S01]  /*179b0*/  LEA.HI.X.SX32 R5, R10, R2, 0x1, P5 ;  /* 0x000000020a057211 */ /* 0x000fe200028f0eff */
[----:B------:R-:W-:Y:S01]  /*179c0*/  IMAD R7, R74, 0x2, R0 ;  /* 0x000000024a077824 */ /* 0x000fe200078e0200 */
[----:B------:R-:W-:-:S03]  /*179d0*/  LEA R10, P5, R0, R3, 0x1 ;  /* 0x00000003000a7211 */ /* 0x000fc600078a08ff */
[----:B------:R0:W-:Y:S01]  /*179e0*/  @P3 STG.E.U16 desc[UR20][R4.64], R11 ;  /* 0x0000000b04003986 */ /* 0x0001e2000c101514 */
[----:B-1----:R-:W-:Y:S01]  /*179f0*/  ISETP.LT.AND P4, PT, R34, UR5, !P0 ;  /* 0x0000000522007c0c */ /* 0x002fe2000c781270 */
[----:B------:R-:W4:Y:S01]  /*17a00*/  LDCU UR5, c[0x0][0x39c] ;  /* 0x00007380ff0577ac */ /* 0x000f220008000800 */
[-C--:B0-----:R-:W-:Y:S01]  /*17a10*/  LEA.HI.X.SX32 R11, R0, R2.reuse, 0x1, P5 ;  /* 0x00000002000b7211 */ /* 0x081fe200028f0eff */
[----:B------:R-:W-:Y:S01]  /*17a20*/  IMAD R0, R74, 0x2, R7 ;  /* 0x000000024a007824 */ /* 0x000fe200078e0207 */
[-C--:B------:R-:W-:Y:S02]  /*17a30*/  LEA R6, P5, R7, R3.reuse, 0x1 ;  /* 0x0000000307067211 */ /* 0x080fe400078a08ff */
[----:B--2---:R-:W-:Y:S01]  /*17a40*/  ISETP.LT.AND P3, PT, R33, UR6, !P0 ;  /* 0x0000000621007c0c */ /* 0x004fe2000c761270 */
[----:B------:R0:W-:Y:S01]  /*17a50*/  @P2 STG.E.U16 desc[UR20][R10.64], R14 ;  /* 0x0000000e0a002986 */ /* 0x0001e2000c101514 */
[----:B------:R-:W-:Y:S01]  /*17a60*/  LEA.HI.X.SX32 R7, R7, R2, 0x1, P5 ;  /* 0x0000000207077211 */ /* 0x000fe200028f0eff */
[----:B------:R-:W5:Y:S01]  /*17a70*/  LDCU UR6, c[0x0][0x39c] ;  /* 0x00007380ff0677ac */ /* 0x000f620008000800 */
[----:B------:R-:W-:-:S04]  /*17a80*/  LEA R8, P5, R0, R3, 0x1 ;  /* 0x0000000300087211 */ /* 0x000fc800078a08ff */
[----:B------:R-:W-:Y:S01]  /*17a90*/  LEA.HI.X.SX32 R9, R0, R2, 0x1, P5 ;  /* 0x0000000200097211 */ /* 0x000fe200028f0eff */
[----:B------:R-:W-:Y:S01]  /*17aa0*/  IMAD R0, R74, 0x2, R0 ;  /* 0x000000024a007824 */ /* 0x000fe200078e0200 */
[----:B------:R-:W-:-:S04]  /*17ab0*/  PRMT R5, R14, 0x7632, R5 ;  /* 0x000076320e057816 */ /* 0x000fc80000000005 */
[----:B------:R-:W-:Y:S01]  /*17ac0*/  LEA R4, P5, R0, R3, 0x1 ;  /* 0x0000000300047211 */ /* 0x000fe200078a08ff */
[----:B------:R1:W-:Y:S01]  /*17ad0*/  @P1 STG.E.U16 desc[UR20][R6.64], R5 ;  /* 0x0000000506001986 */ /* 0x0003e2000c101514 */
[----:B0-----:R-:W-:-:S03]  /*17ae0*/  IMAD R10, R74, 0x2, R0 ;  /* 0x000000024a0a7824 */ /* 0x001fc600078e0200 */
[----:B------:R-:W-:Y:S01]  /*17af0*/  @P4 STG.E.U16 desc[UR20][R8.64], R15 ;  /* 0x0000000f08004986 */ /* 0x000fe2000c101514 */
[----:B-1----:R-:W-:Y:S02]  /*17b00*/  LEA.HI.X.SX32 R5, R0, R2, 0x1, P5 ;  /* 0x0000000200057211 */ /* 0x002fe400028f0eff */
[----:B------:R-:W-:Y:S01]  /*17b10*/  PRMT R7, R15, 0x7632, R7 ;  /* 0x000076320f077816 */ /* 0x000fe20000000007 */
[----:B------:R-:W-:Y:S01]  /*17b20*/  IMAD R0, R74, 0x2, R10 ;  /* 0x000000024a007824 */ /* 0x000fe200078e020a */
[----:B------:R-:W-:-:S03]  /*17b30*/  LEA R6, P5, R10, R3, 0x1 ;  /* 0x000000030a067211 */ /* 0x000fc600078a08ff */
[----:B------:R0:W-:Y:S01]  /*17b40*/  @P3 STG.E.U16 desc[UR20][R4.64], R7 ;  /* 0x0000000704003986 */ /* 0x0001e2000c101514 */
[----:B------:R-:W-:Y:S01]  /*17b50*/  IMAD R11, R74, 0x2, R0 ;  /* 0x000000024a0b7824 */ /* 0x000fe200078e0200 */
[----:B0-----:R-:W-:Y:S02]  /*17b60*/  LEA.HI.X.SX32 R7, R10, R2, 0x1, P5 ;  /* 0x000000020a077211 */ /* 0x001fe400028f0eff */
[----:B------:R-:W-:-:S04]  /*17b70*/  LEA R8, P5, R0, R3, 0x1 ;  /* 0x0000000300087211 */ /* 0x000fc800078a08ff */
[-C--:B------:R-:W-:Y:S02]  /*17b80*/  LEA.HI.X.SX32 R9, R0, R2.reuse, 0x1, P5 ;  /* 0x0000000200097211 */ /* 0x080fe400028f0eff */
[CC--:B------:R-:W-:Y:S01]  /*17b90*/  LEA R10, P5, R11.reuse, R3.reuse, 0x1 ;  /* 0x000000030b0a7211 */ /* 0x0c0fe200078a08ff */
[----:B------:R-:W-:Y:S01]  /*17ba0*/  IMAD R0, R74, 0x2, R11 ;  /* 0x000000024a007824 */ /* 0x000fe200078e020b */
[----:B------:R-:W-:Y:S02]  /*17bb0*/  PRMT R5, R16, 0x7632, R5 ;  /* 0x0000763210057816 */ /* 0x000fe40000000005 */
[----:B------:R-:W-:Y:S02]  /*17bc0*/  LEA.HI.X.SX32 R11, R11, R2, 0x1, P5 ;  /* 0x000000020b0b7211 */ /* 0x000fe400028f0eff */
[----:B---3--:R-:W-:Y:S01]  /*17bd0*/  ISETP.LT.AND P2, PT, R32, UR4, !P0 ;  /* 0x0000000420007c0c */ /* 0x008fe2000c741270 */
[----:B------:R-:W0:Y:S01]  /*17be0*/  LDCU UR4, c[0x0][0x39c] ;  /* 0x00007380ff0477ac */ /* 0x000e220008000800 */
[----:B-----5:R-:W-:Y:S01]  /*17bf0*/  ISETP.LT.AND P4, PT, R21, UR6, !P0 ;  /* 0x0000000615007c0c */ /* 0x020fe2000c781270 */
[----:B------:R-:W1:Y:S01]  /*17c00*/  LDCU UR6, c[0x0][0x39c] ;  /* 0x00007380ff0677ac */ /* 0x000e620008000800 */
[----:B------:R-:W2:Y:S01]  /*17c10*/  LDL.LU R21, [R1+0x30c] ;  /* 0x00030c0001157983 */ /* 0x000ea20000300800 */
[----:B----4-:R-:W-:Y:S01]  /*17c20*/  ISETP.LT.AND P1, PT, R23, UR5, !P0 ;  /* 0x0000000517007c0c */ /* 0x010fe2000c721270 */
[----:B------:R-:W3:Y:S01]  /*17c30*/  LDCU UR5, c[0x0][0x39c] ;  /* 0x00007380ff0577ac */ /* 0x000ee20008000800 */
[----:B0-----:R-:W-:Y:S01]  /*17c40*/  ISETP.LT.AND P3, PT, R20, UR4, !P0 ;  /* 0x0000000414007c0c */ /* 0x001fe2000c761270 */
[----:B------:R-:W0:Y:S01]  /*17c50*/  LDCU UR4, c[0x0][0x39c] ;  /* 0x00007380ff0477ac */ /* 0x000e220008000800 */
[----:B------:R-:W4:Y:S04]  /*17c60*/  LDL.LU R20, [R1+0x470] ;  /* 0x0004700001147983 */ /* 0x000f280000300800 */
[----:B------:R-:W5:Y:S04]  /*17c70*/  LDL.LU R14, [R1+0x46c] ;  /* 0x00046c00010e7983 */ /* 0x000f680000300800 */
[----:B------:R-:W-:Y:S04]  /*17c80*/  @P2 STG.E.U16 desc[UR20][R6.64], R16 ;  /* 0x0000001006002986 */ /* 0x000fe8000c101514 */
[----:B------:R1:W-:Y:S04]  /*17c90*/  @P1 STG.E.U16 desc[UR20][R8.64], R5 ;  /* 0x0000000508001986 */ /* 0x0003e8000c101514 */
[----:B------:R3:W-:Y:S01]  /*17ca0*/  @P4 STG.E.U16 desc[UR20][R10.64], R17 ;  /* 0x000000110a004986 */ /* 0x0007e2000c101514 */
[----:B0-----:R-:W-:Y:S01]  /*17cb0*/  ISETP.LT.AND P4, PT, R13, UR4, !P0 ;  /* 0x000000040d007c0c */ /* 0x001fe2000c781270 */
[----:B------:R-:W5:Y:S02]  /*17cc0*/  LDCU UR4, c[0x0][0x39c] ;  /* 0x00007380ff0477ac */ /* 0x000f640008000800 */
[----:B------:R-:W5:Y:S04]  /*17cd0*/  LDL.LU R15, [R1+0x468] ;  /* 0x00046800010f7983 */ /* 0x000f680000300800 */
[----:B------:R-:W5:Y:S01]  /*17ce0*/  LDL.LU R13, [R1+0x308] ;  /* 0x00030800010d7983 */ /* 0x000f620000300800 */
[----:B-1----:R-:W-:Y:S01]  /*17cf0*/  ISETP.LT.AND P1, PT, R12, UR6, !P0 ;  /* 0x000000060c007c0c */ /* 0x002fe2000c721270 */
[----:B------:R-:W-:Y:S01]  /*17d00*/  IMAD R12, R74, 0x2, R0 ;  /* 0x000000024a0c7824 */ /* 0x000fe200078e0200 */
[----:B------:R-:W-:Y:S01]  /*17d10*/  LEA R4, P5, R0, R3, 0x1 ;  /* 0x0000000300047211 */ /* 0x000fe200078a08ff */
[----:B------:R-:W4:Y:S01]  /*17d20*/  LDCU UR6, c[0x0][0x39c] ;  /* 0x00007380ff0677ac */ /* 0x000f220008000800 */
[----:B---3--:R-:W-:-:S02]  /*17d30*/  ISETP.LT.AND P2, PT, R22, UR5, !P0 ;  /* 0x0000000516007c0c */ /* 0x008fc4000c741270 */
[----:B------:R-:W-:Y:S01]  /*17d40*/  LEA.HI.X.SX32 R5, R0, R2, 0x1, P5 ;  /* 0x0000000200057211 */ /* 0x000fe200028f0eff */
[----:B------:R-:W2:Y:S01]  /*17d50*/  LDCU UR5, c[0x0][0x39c] ;  /* 0x00007380ff0577ac */ /* 0x000ea20008000800 */
[----:B------:R-:W-:-:S04]  /*17d60*/  LEA R6, P5, R12, R3, 0x1 ;  /* 0x000000030c067211 */ /* 0x000fc800078a08ff */
[----:B------:R-:W-:Y:S01]  /*17d70*/  LEA.HI.X.SX32 R7, R12, R2, 0x1, P5 ;  /* 0x000000020c077211 */ /* 0x000fe200028f0eff */
[----:B------:R-:W-:Y:S01]  /*17d80*/  IMAD R12, R74, 0x2, R12 ;  /* 0x000000024a0c7824 */ /* 0x000fe200078e020c */
[----:B------:R-:W-:Y:S02]  /*17d90*/  PRMT R9, R17, 0x7632, R9 ;  /* 0x0000763211097816 */ /* 0x000fe40000000009 */
[----:B------:R-:W3:Y:S02]  /*17da0*/  LDL.LU R17, [R1+0x464] ;  /* 0x0004640001117983 */ /* 0x000ee40000300800 */
[----:B------:R-:W-:Y:S02]  /*17db0*/  LEA R8, P5, R12, R3, 0x1 ;  /* 0x000000030c087211 */ /* 0x000fe400078a08ff */
[----:B------:R0:W-:Y:S01]  /*17dc0*/  @P3 STG.E.U16 desc[UR20][R4.64], R9 ;  /* 0x0000000904003986 */ /* 0x0001e2000c101514 */
[----:B------:R-:W-:-:S03]  /*17dd0*/  IMAD R0, R74, 0x2, R12 ;  /* 0x000000024a007824 */ /* 0x000fc600078e020c */
[----:B------:R-:W-:Y:S04]  /*17de0*/  @P2 STG.E.U16 desc[UR20][R6.64], R18 ;  /* 0x0000001206002986 */ /* 0x000fe8000c101514 */
[----:B------:R-:W3:Y:S01]  /*17df0*/  LDL.LU R16, [R1+0x460] ;  /* 0x0004600001107983 */ /* 0x000ee20000300800 */
[----:B0-----:R-:W-:Y:S02]  /*17e00*/  LEA.HI.X.SX32 R9, R12, R2, 0x1, P5 ;  /* 0x000000020c097211 */ /* 0x001fe400028f0eff */
[----:B------:R-:W-:-:S05]  /*17e10*/  PRMT R5, R18, 0x7632, R5 ;  /* 0x0000763212057816 */ /* 0x000fca0000000005 */
[----:B------:R0:W-:Y:S01]  /*17e20*/  @P1 STG.E.U16 desc[UR20][R8.64], R5 ;  /* 0x0000000508001986 */ /* 0x0001e2000c101514 */
[----:B------:R-:W-:Y:S01]  /*17e30*/  IMAD R10, R74, 0x2, R0 ;  /* 0x000000024a0a7824 */ /* 0x000fe200078e0200 */
[CC--:B------:R-:W-:Y:S02]  /*17e40*/  LEA R4, P5, R0.reuse, R3.reuse, 0x1 ;  /* 0x0000000300047211 */ /* 0x0c0fe400078a08ff */
[----:B------:R-:W-:Y:S02]  /*17e50*/  PRMT R11, R19, 0x7632, R11 ;  /* 0x00007632130b7816 */ /* 0x000fe4000000000b */
[----:B0-----:R-:W-:Y:S02]  /*17e60*/  LEA.HI.X.SX32 R5, R0, R2, 0x1, P5 ;  /* 0x0000000200057211 */ /* 0x001fe400028f0eff */
[----:B------:R-:W-:-:S04]  /*17e70*/  LEA R6, P5, R10, R3, 0x1 ;  /* 0x000000030a067211 */ /* 0x000fc800078a08ff */
[----:B------:R-:W-:Y:S01]  /*17e80*/  LEA.HI.X.SX32 R7, R10, R2, 0x1, P5 ;  /* 0x000000020a077211 */ /* 0x000fe200028f0eff */
[----:B------:R-:W-:Y:S01]  /*17e90*/  @P4 STG.E.U16 desc[UR20][R4.64], R19 ;  /* 0x0000001304004986 */ /* 0x000fe2000c101514 */
[----:B--2---:R-:W-:Y:S01]  /*17ea0*/  ISETP.LT.AND P3, PT, R21, UR5, !P0 ;  /* 0x0000000515007c0c */ /* 0x004fe2000c761270 */
[----:B------:R-:W0:Y:S01]  /*17eb0*/  LDCU UR5, c[0x0][0x39c] ;  /* 0x00007380ff0577ac */ /* 0x000e220008000800 */
[----:B----4-:R-:W-:Y:S01]  /*17ec0*/  ISETP.LT.AND P2, PT, R20, UR6, !P0 ;  /* 0x0000000614007c0c */ /* 0x010fe2000c741270 */
[----:B------:R-:W1:Y:S01]  /*17ed0*/  LDCU UR6, c[0x0][0x39c] ;  /* 0x00007380ff0677ac */ /* 0x000e620008000800 */
[----:B-----5:R-:W-:-:S09]  /*17ee0*/  ISETP.LT.AND P1, PT, R14, UR4, !P0 ;  /* 0x000000040e007c0c */ /* 0x020fd2000c721270 */
[----:B------:R2:W-:Y:S01]  /*17ef0*/  @P3 STG.E.U16 desc[UR20][R6.64], R11 ;  /* 0x0000000b06003986 */ /* 0x0005e2000c101514 */
[----:B------:R-:W-:Y:S01]  /*17f00*/  IMAD R0, R74, 0x2, R10 ;  /* 0x000000024a007824 */ /* 0x000fe200078e020a */
[----:B------:R-:W4:Y:S02]  /*17f10*/  LDCU UR4, c[0x0][0x39c] ;  /* 0x00007380ff0477ac */ /* 0x000f240008000800 */
[----:B------:R-:W5:Y:S01]  /*17f20*/  LDL.LU R14, [R1+0x3c4] ;  /* 0x0003c400010e7983 */ /* 0x000f620000300800 */
[----:B0-----:R-:W-:Y:S02]  /*17f30*/  ISETP.LT.AND P4, PT, R15, UR5, !P0 ;  /* 0x000000050f007c0c */ /* 0x001fe4000c781270 */
[----:B-1----:R-:W-:Y:S01]  /*17f40*/  ISETP.LT.AND P3, PT, R13, UR6, !P0 ;  /* 0x000000060d007c0c */ /* 0x002fe2000c761270 */
[----:B------:R-:W5:Y:S01]  /*17f50*/  LDL.LU R15, [R1+0x304] ;  /* 0x00030400010f7983 */ /* 0x000f620000300800 */
[-C--:B------:R-:W-:Y:S01]  /*17f60*/  LEA R10, P5, R0, R3.reuse, 0x1 ;  /* 0x00000003000a7211 */ /* 0x080fe200078a08ff */
[----:B------:R-:W-:Y:S01]  /*17f70*/  IMAD R9, R74, 0x2, R0 ;  /* 0x000000024a097824 */ /* 0x000fe200078e0200 */
[----:B------:R-:W3:Y:S01]  /*17f80*/  LDCU UR5, c[0x0][0x39c] ;  /* 0x00007380ff0577ac */ /* 0x000ee20008000800 */
[----:B------:R-:W5:Y:S01]  /*17f90*/  LDL.LU R13, [R1+0x3c0] ;  /* 0x0003c000010d7983 */ /* 0x000f620000300800 */
[-C--:B--2---:R-:W-:Y:S01]  /*17fa0*/  LEA.HI.X.SX32 R11, R0, R2.reuse, 0x1, P5 ;  /* 0x00000002000b7211 */ /* 0x084fe200028f0eff */
[----:B------:R-:W5:Y:S01]  /*17fb0*/  LDCU UR6, c[0x0][0x39c] ;  /* 0x00007380ff0677ac */ /* 0x000f620008000800 */
[C---:B------:R-:W-:Y:S01]  /*17fc0*/  LEA R8, P5, R9.reuse, R3, 0x1 ;  /* 0x0000000309087211 */ /* 0x040fe200078a08ff */
[----:B------:R-:W-:Y:S01]  /*17fd0*/  IMAD R0, R74, 0x2, R9 ;  /* 0x000000024a007824 */ /* 0x000fe200078e0209 */
[----:B------:R-:W-:Y:S01]  /*17fe0*/  PRMT R7, R24, 0x7632, R7 ;  /* 0x0000763218077816 */ /* 0x000fe20000000007 */
[----:B------:R-:W2:Y:S01]  /*17ff0*/  LDL.LU R12, [R1+0x3bc] ;  /* 0x0003bc00010c7983 */ /* 0x000ea20000300800 */
[----:B------:R-:W-:-:S02]  /*18000*/  LEA.HI.X.SX32 R9, R9, R2, 0x1, P5 ;  /* 0x0000000209097211 */ /* 0x000fc400028f0eff */
[C---:B------:R-:W-:Y:S01]  /*18010*/  LEA R4, P5, R0.reuse, R3, 0x1 ;  /* 0x0000000300047211 */ /* 0x040fe200078a08ff */
[----:B------:R0:W-:Y:S03]  /*18020*/  @P2 STG.E.U16 desc[UR20][R10.64], R24 ;  /* 0x000000180a002986 */ /* 0x0001e6000c101514 */
[----:B------:R-:W-:Y:S01]  /*18030*/  LEA.HI.X.SX32 R5, R0, R2, 0x1, P5 ;  /* 0x0000000200057211 */ /* 0x000fe200028f0eff */
[----:B------:R1:W-:Y:S01]  /*18040*/  @P1 STG.E.U16 desc[UR20][R8.64], R7 ;  /* 0x0000000708001986 */ /* 0x0003e2000c101514 */
[----:B------:R-:W-:-:S03]  /*18050*/  IMAD R0, R74, 0x2, R0 ;  /* 0x000000024a007824 */ /* 0x000fc600078e0200 */
[----:B------:R1:W-:Y:S01]  /*18060*/  @P4 STG.E.U16 desc[UR20][R4.64], R25 ;  /* 0x0000001904004986 */ /* 0x0003e2000c101514 */
[----:B---3--:R-:W-:Y:S01]  /*18070*/  ISETP.LT.AND P1, PT, R16, UR5, !P0 ;  /* 0x0000000510007c0c */ /* 0x008fe2000c721270 */
[----:B------:R-:W3:Y:S01]  /*18080*/  LDCU UR5, c[0x0][0x39c] ;  /* 0x00007380ff0577ac */ /* 0x000ee20008000800 */
[-C--:B------:R-:W-:Y:S01]  /*18090*/  LEA R6, P5, R0, R3.reuse, 0x1 ;  /* 0x0000000300067211 */ /* 0x080fe200078a08ff */
[----:B0-----:R-:W-:Y:S01]  /*180a0*/  IMAD R10, R74, 0x2, R0 ;  /* 0x000000024a0a7824 */ /* 0x001fe200078e0200 */
[----:B----4-:R-:W-:Y:S01]  /*180b0*/  ISETP.LT.AND P2, PT, R17, UR4, !P0 ;  /* 0x0000000411007c0c */ /* 0x010fe2000c741270 */
[----:B------:R-:W0:Y:S01]  /*180c0*/  LDCU UR4, c[0x0][0x39c] ;  /* 0x00007380ff0477ac */ /* 0x000e220008000800 */
[----:B-1----:R-:W-:Y:S02]  /*180d0*/  LEA.HI.X.SX32 R7, R0, R2, 0x1, P5 ;  /* 0x0000000200077211 */ /* 0x002fe400028f0eff */
[----:B------:R-:W-:Y:S02]  /*180e0*/  LEA R8, P5, R10, R3, 0x1 ;  /* 0x000000030a087211 */ /* 0x000fe400078a08ff */
[----:B------:R-:W-:-:S02]  /*180f0*/  PRMT R5, R25, 0x7632, R5 ;  /* 0x0000763219057816 */ /* 0x000fc40000000005 */
[----:B------:R-:W-:-:S03]  /*18100*/  LEA.HI.X.SX32 R9, R10, R2, 0x1, P5 ;  /* 0x000000020a097211 */ /* 0x000fc600028f0eff */
[----:B------:R1:W-:Y:S04]  /*18110*/  @P3 STG.E.U16 desc[UR20][R6.64], R5 ;  /* 0x0000000506003986 */ /* 0x0003e8000c101514 */
[----:B------:R-:W-:Y:S01]  /*18120*/  @P2 STG.E.U16 desc[UR20][R8.64], R26 ;  /* 0x0000001a08002986 */ /* 0x000fe2000c101514 */
[----:B-----5:R-:W-:Y:S01]  /*18130*/  ISETP.LT.AND P4, PT, R14, UR6, !P0 ;  /* 0x000000060e007c0c */ /* 0x020fe2000c781270 */
[----:B------:R-:W2:Y:S02]  /*18140*/  LDCU UR6, c[0x0][0x39c] ;  /* 0x00007380ff0677ac */ /* 0x000ea40008000800 */
[----:B------:R-:W4:Y:S04]  /*18150*/  LDL.LU R14, [R1+0x3b8] ;  /* 0x0003b800010e7983 */ /* 0x000f280000300800 */
[----:B------:R-:W5:Y:S04]  /*18160*/  LDL.LU R17, [R1+0x300] ;  /* 0x0003000001117983 */ /* 0x000f680000300800 */
[----:B------:R-:W5:Y:S01]  /*18170*/  LDL.LU R16, [R1+0x3b4] ;  /* 0x0003b40001107983 */ /* 0x000f620000300800 */
[----:B---3--:R-:W-:Y:S01]  /*18180*/  ISETP.LT.AND P2, PT, R13, UR5, !P0 ;  /* 0x000000050d007c0c */ /* 0x008fe2000c741270 */
[----:B------:R-:W-:-:S02]  /*18190*/  IMAD R0, R74, 0x2, R10 ;  /* 0x000000024a007824 */ /* 0x000fc400078e020a */
[----:B------:R-:W3:Y:S01]  /*181a0*/  LDL.LU R13, [R1+0x3b0] ;  /* 0x0003b000010d7983 */ /* 0x000ee20000300800 */
[----:B0-----:R-:W-:Y:S01]  /*181b0*/  ISETP.LT.AND P3, PT, R15, UR4, !P0 ;  /* 0x000000040f007c0c */ /* 0x001fe2000c761270 */
[----:B------:R-:W4:Y:S01]  /*181c0*/  LDCU UR4, c[0x0][0x39c] ;  /* 0x00007380ff0477ac */ /* 0x000f220008000800 */
[----:B------:R-:W-:Y:S01]  /*181d0*/  IMAD R11, R74, 0x2, R0 ;  /* 0x000000024a0b7824 */ /* 0x000fe200078e0200 */
[-C--:B------:R-:W-:Y:S01]  /*181e0*/  LEA R4, P5, R0, R3.reuse, 0x1 ;  /* 0x0000000300047211 */ /* 0x080fe200078a08ff */
[----:B------:R-:W3:Y:S01]  /*181f0*/  LDL.LU R15, [R1+0x3ac] ;  /* 0x0003ac00010f7983 */ /* 0x000ee20000300800 */
[----:B-1----:R-:W-:Y:S01]  /*18200*/  PRMT R7, R26, 0x7632, R7 ;  /* 0x000076321a077816 */ /* 0x002fe20000000007 */
[----:B------:R-:W5:Y:S01]  /*18210*/  LDCU UR5, c[0x0][0x39c] ;  /* 0x00007380ff0577ac */ /* 0x000f620008000800 */
[----:B------:R-:W-:Y:S01]  /*18220*/  LEA.HI.X.SX32 R5, R0, R2, 0x1, P5 ;  /* 0x0000000200057211 */ /* 0x000fe200028f0eff */
[----:B------:R-:W-:Y:S01]  /*18230*/  IMAD R0, R74, 0x2, R11 ;  /* 0x000000024a007824 */ /* 0x000fe200078e020b */
[----:B------:R-:W-:-:S03]  /*18240*/  LEA R10, P5, R11, R3, 0x1 ;  /* 0x000000030b0a7211 */ /* 0x000fc600078a08ff */
[----:B------:R0:W-:Y:S01]  /*18250*/  @P1 STG.E.U16 desc[UR20][R4.64], R7 ;  /* 0x0000000704001986 */ /* 0x0001e2000c101514 */
[-C--:B------:R-:W-:Y:S02]  /*18260*/  LEA.HI.X.SX32 R11, R11, R2.reuse, 0x1, P5 ;  /* 0x000000020b0b7211 */ /* 0x080fe400028f0eff */
[----:B--2---:R-:W-:Y:S01]  /*18270*/  ISETP.LT.AND P1, PT, R12, UR6, !P0 ;  /* 0x000000060c007c0c */ /* 0x004fe2000c721270 */
[----:B------:R-:W-:Y:S01]  /*18280*/  IMAD R12, R74, 0x2, R0 ;  /* 0x000000024a0c7824 */ /* 0x000fe200078e0200 */
[CC--:B------:R-:W-:Y:S01]  /*18290*/  LEA R6, P5, R0.reuse, R3.reuse, 0x1 ;  /* 0x0000000300067211 */ /* 0x0c0fe200078a08ff */
[----:B------:R-:W-:Y:S01]  /*182a0*/  @P4 STG.E.U16 desc[UR20][R10.64], R27 ;  /* 0x0000001b0a004986 */ /* 0x000fe2000c101514 */
[----:B------:R-:W1:Y:S02]  /*182b0*/  LDCU UR6, c[0x0][0x39c] ;  /* 0x00007380ff0677ac */ /* 0x000e640008000800 */
[----:B0-----:R-:W-:Y:S02]  /*182c0*/  LEA.HI.X.SX32 R7, R0, R2, 0x1, P5 ;  /* 0x0000000200077211 */ /* 0x001fe400028f0eff */
[----:B------:R-:W-:-:S04]  /*182d0*/  LEA R8, P5, R12, R3, 0x1 ;  /* 0x000000030c087211 */ /* 0x000fc800078a08ff */
[----:B------:R-:W-:Y:S01]  /*182e0*/  LEA.HI.X.SX32 R9, R12, R2, 0x1, P5 ;  /* 0x000000020c097211 */ /* 0x000fe200028f0eff */
[----:B------:R-:W-:Y:S01]  /*182f0*/  IMAD R12, R74, 0x2, R12 ;  /* 0x000000024a0c7824 */ /* 0x000fe200078e020c */
[----:B------:R-:W-:-:S04]  /*18300*/  PRMT R5, R27, 0x7632, R5 ;  /* 0x000076321b057816 */ /* 0x000fc80000000005 */
[C---:B------:R-:W-:Y:S01]  /*18310*/  LEA R4, P5, R12.reuse, R3, 0x1 ;  /* 0x000000030c047211 */ /* 0x040fe200078a08ff */
[----:B------:R0:W-:Y:S04]  /*18320*/  @P3 STG.E.U16 desc[UR20][R6.64], R5 ;  /* 0x0000000506003986 */ /* 0x0001e8000c101514 */
[----:B------:R-:W-:Y:S01]  /*18330*/  @P2 STG.E.U16 desc[UR20][R8.64], R28 ;  /* 0x0000001c08002986 */ /* 0x000fe2000c101514 */
[----:B0-----:R-:W-:Y:S02]  /*18340*/  LEA.HI.X.SX32 R5, R12, R2, 0x1, P5 ;  /* 0x000000020c057211 */ /* 0x001fe400028f0eff */
[----:B------:R-:W-:-:S05]  /*18350*/  PRMT R7, R28, 0x7632, R7 ;  /* 0x000076321c077816 */ /* 0x000fca0000000007 */
[----:B------:R0:W-:Y:S01]  /*18360*/  @P1 STG.E.U16 desc[UR20][R4.64], R7 ;  /* 0x0000000704001986 */ /* 0x0001e2000c101514 */
[----:B----4-:R-:W-:Y:S01]  /*18370*/  ISETP.LT.AND P4, PT, R14, UR4, !P0 ;  /* 0x000000040e007c0c */ /* 0x010fe2000c781270 */
[----:B------:R-:W3:Y:S02]  /*18380*/  LDCU UR4, c[0x0][0x39c] ;  /* 0x00007380ff0477ac */ /* 0x000ee40008000800 */
[----:B------:R-:W2:Y:S01]  /*18390*/  LDL.LU R14, [R1+0x2fc] ;  /* 0x0002fc00010e7983 */ /* 0x000ea20000300800 */
[----:B-----5:R-:W-:Y:S01]  /*183a0*/  ISETP.LT.AND P3, PT, R17, UR5, !P0 ;  /* 0x0000000511007c0c */ /* 0x020fe2000c761270 */
[----:B------:R-:W-:Y:S02]  /*183b0*/  IMAD R0, R74, 0x2, R12 ;  /* 0x000000024a007824 */ /* 0x000fe400078e020c */
[----:B------:R-:W4:Y:S01]  /*183c0*/  LDL.LU R17, [R1+0x3a8] ;  /* 0x0003a80001117983 */ /* 0x000f220000300800 */
[----:B------:R-:W5:Y:S01]  /*183d0*/  LDCU UR5, c[0x0][0x39c] ;  /* 0x00007380ff0577ac */ /* 0x000f620008000800 */
[----:B-1----:R-:W-:-:S02]  /*183e0*/  ISETP.LT.AND P2, PT, R16, UR6, !P0 ;  /* 0x0000000610007c0c */ /* 0x002fc4000c741270 */
[----:B------:R-:W4:Y:S01]  /*183f0*/  LDL.LU R16, [R1+0x3a4] ;  /* 0x0003a40001107983 */ /* 0x000f220000300800 */
[----:B------:R-:W2:Y:S01]  /*18400*/  LDCU UR6, c[0x0][0x39c] ;  /* 0x00007380ff0677ac */ /* 0x000ea20008000800 */
[----:B---3--:R-:W-:Y:S01]  /*18410*/  ISETP.LT.AND P1, PT, R13, UR4, !P0 ;  /* 0x000000040d007c0c */ /* 0x008fe2000c721270 */
[----:B------:R-:W-:Y:S01]  /*18420*/  IMAD R10, R74, 0x2, R0 ;  /* 0x000000024a0a7824 */ /* 0x000fe200078e0200 */
[----:B------:R-:W3:Y:S01]  /*18430*/  LDL.LU R13, [R1+0x3a0] ;  /* 0x0003a000010d7983 */ /* 0x000ee20000300800 */
[CC--:B------:R-:W-:Y:S01]  /*18440*/  LEA R6, P5, R0.reuse, R3.reuse, 0x1 ;  /* 0x0000000300067211 */ /* 0x0c0fe200078a08ff */
[----:B------:R-:W4:Y:S03]  /*18450*/  LDCU UR4, c[0x0][0x39c] ;  /* 0x00007380ff0477ac */ /* 0x000f260008000800 */
[----:B0-----:R-:W-:Y:S02]  /*18460*/  LEA.HI.X.SX32 R7, R0, R2, 0x1, P5 ;  /* 0x0000000200077211 */ /* 0x001fe400028f0eff */
[----:B------:R-:W-:Y:S01]  /*18470*/  LEA R8, P5, R10, R3, 0x1 ;  /* 0x000000030a087211 */ /* 0x000fe200078a08ff */
[----:B------:R-:W-:Y:S01]  /*18480*/  IMAD R0, R74, 0x2, R10 ;  /* 0x000000024a007824 */ /* 0x000fe200078e020a */
[----:B------:R-:W-:-:S02]  /*18490*/  PRMT R11, R29, 0x7632, R11 ;  /* 0x000076321d0b7816 */ /* 0x000fc4000000000b */
[-C--:B------:R-:W-:Y:S01]  /*184a0*/  LEA.HI.X.SX32 R9, R10, R2.reuse, 0x1, P5 ;  /* 0x000000020a097211 */ /* 0x080fe200028f0eff */
[----:B------:R-:W-:Y:S01]  /*184b0*/  @P4 STG.E.U16 desc[UR20][R6.64], R29 ;  /* 0x0000001d06004986 */ /* 0x000fe2000c101514 */
[-C--:B------:R-:W-:Y:S01]  /*184c0*/  LEA R10, P5, R0, R3.reuse, 0x1 ;  /* 0x00000003000a7211 */ /* 0x080fe200078a08ff */
[----:B------:R-:W-:Y:S01]  /*184d0*/  IMAD R5, R74, 0x2, R0 ;  /* 0x000000024a057824 */ /* 0x000fe200078e0200 */
[----:B-----5:R-:W-:Y:S01]  /*184e0*/  ISETP.LT.AND P4, PT, R15, UR5, !P0 ;  /* 0x000000050f007c0c */ /* 0x020fe2000c781270 */
[----:B------:R0:W-:Y:S01]  /*184f0*/  @P3 STG.E.U16 desc[UR20][R8.64], R11 ;  /* 0x0000000b08003986 */ /* 0x0001e2000c101514 */
[----:B------:R-:W1:Y:S03]  /*18500*/  LDCU UR5, c[0x0][0x39c] ;  /* 0x00007380ff0577ac */ /* 0x000e660008000800 */
[----:B------:R-:W5:Y:S01]  /*18510*/  LDL.LU R15, [R1+0x2f8] ;  /* 0x0002f800010f7983 */ /* 0x000f620000300800 */
[----:B0-----:R-:W-:Y:S01]  /*18520*/  LEA.HI.X.SX32 R11, R0, R2, 0x1, P5 ;  /* 0x00000002000b7211 */ /* 0x001fe200028f0eff */
[----:B------:R-:W-:Y:S01]  /*18530*/  IMAD R0, R74, 0x2, R5 ;  /* 0x000000024a007824 */ /* 0x000fe200078e0205 */
[----:B------:R-:W-:-:S04]  /*18540*/  LEA R4, P5, R5, R3, 0x1 ;  /* 0x0000000305047211 */ /* 0x000fc800078a08ff */
[-C--:B------:R-:W-:Y:S02]  /*18550*/  LEA.HI.X.SX32 R5, R5, R2.reuse, 0x1, P5 ;  /* 0x0000000205057211 */ /* 0x080fe400028f0eff */
[----:B------:R-:W-:Y:S02]  /*18560*/  LEA R6, P5, R0, R3, 0x1 ;  /* 0x0000000300067211 */ /* 0x000fe400078a08ff */
[----:B------:R-:W-:Y:S02]  /*18570*/  PRMT R9, R30, 0x7632, R9 ;  /* 0x000076321e097816 */ /* 0x000fe40000000009 */
[----:B------:R-:W-:Y:S01]  /*18580*/  LEA.HI.X.SX32 R7, R0, R2, 0x1, P5 ;  /* 0x0000000200077211 */ /* 0x000fe200028f0eff */
[----:B------:R0:W-:Y:S04]  /*18590*/  @P2 STG.E.U16 desc[UR20][R10.64], R30 ;  /* 0x0000001e0a002986 */ /* 0x0001e8000c101514 */
[----:B------:R0:W-:Y:S04]  /*185a0*/  @P1 STG.E.U16 desc[UR20][R4.64], R9 ;  /* 0x0000000904001986 */ /* 0x0001e8000c101514 */
[----:B------:R-:W-:Y:S01]  /*185b0*/  @P4 STG.E.U16 desc[UR20][R6.64], R31 ;  /* 0x0000001f06004986 */ /* 0x000fe2000c101514 */
[----:B--2---:R-:W-:Y:S01]  /*185c0*/  ISETP.LT.AND P3, PT, R14, UR6, !P0 ;  /* 0x000000060e007c0c */ /* 0x004fe2000c761270 */
[----:B------:R-:W3:Y:S02]  /*185d0*/  LDCU UR6, c[0x0][0x39c] ;  /* 0x00007380ff0677ac */ /* 0x000ee40008000800 */
[----:B------:R-:W2:Y:S04]  /*185e0*/  LDL.LU R14, [R1+0x39c] ;  /* 0x00039c00010e7983 */ /* 0x000ea80000300800 */
[----:B------:R-:W2:Y:S01]  /*185f0*/  LDL.LU R12, [R1+0x398] ;  /* 0x00039800010c7983 */ /* 0x000ea20000300800 */
[----:B---3--:R-:W-:Y:S01]  /*18600*/  ISETP.LT.AND P4, PT, R13, UR6, !P0 ;  /* 0x000000060d007c0c */ /* 0x008fe2000c781270 */
[----:B------:R-:W-:-:S02]  /*18610*/  IMAD R0, R74, 0x2, R0 ;  /* 0x000000024a007824 */ /* 0x000fc400078e0200 */
[----:B------:R-:W3:Y:S01]  /*18620*/  LDL.LU R13, [R1+0x394] ;  /* 0x00039400010d7983 */ /* 0x000ee20000300800 */
[----:B----4-:R-:W-:Y:S01]  /*18630*/  ISETP.LT.AND P2, PT, R17, UR4, !P0 ;  /* 0x0000000411007c0c */ /* 0x010fe2000c741270 */
[----:B------:R-:W5:Y:S02]  /*18640*/  LDCU UR4, c[0x0][0x39c] ;  /* 0x00007380ff0477ac */ /* 0x000f640008000800 */
[----:B------:R-:W4:Y:S01]  /*18650*/  LDL.LU R17, [R1+0x2f4] ;  /* 0x0002f40001117983 */ /* 0x000f220000300800 */
[-C--:B------:R-:W-:Y:S01]  /*18660*/  LEA R8, P5, R0, R3.reuse, 0x1 ;  /* 0x0000000300087211 */ /* 0x080fe200078a08ff */
[----:B0-----:R-:W-:Y:S01]  /*18670*/  IMAD R10, R74, 0x2, R0 ;  /* 0x000000024a0a7824 */ /* 0x001fe200078e0200 */
[----:B------:R-:W-:Y:S01]  /*18680*/  PRMT R5, R31, 0x7632, R5 ;  /* 0x000076321f057816 */ /* 0x000fe20000000005 */
[----:B------:R-:W0:Y:S01]  /*18690*/  LDCU UR6, c[0x0][0x39c] ;  /* 0x00007380ff0677ac */ /* 0x000e220008000800 */
[----:B------:R-:W-:Y:S01]  /*186a0*/  LEA.HI.X.SX32 R9, R0, R2, 0x1, P5 ;  /* 0x0000000200097211 */ /* 0x000fe200028f0eff */
[----:B------:R-:W-:Y:S01]  /*186b0*/  IMAD R0, R74, 0x2, R10 ;  /* 0x000000024a007824 */ /* 0x000fe200078e020a */
[----:B-1----:R-:W-:Y:S01]  /*186c0*/  ISETP.LT.AND P1, PT, R16, UR5, !P0 ;  /* 0x0000000510007c0c */ /* 0x002fe2000c721270 */
[----:B------:R-:W2:Y:S01]  /*186d0*/  LDCU UR5, c[0x0][0x39c] ;  /* 0x00007380ff0577ac */ /* 0x000ea20008000800 */
[----:B------:R-:W-:Y:S01]  /*186e0*/  LEA R4, P5, R10, R3, 0x1 ;  /* 0x000000030a047211 */ /* 0x000fe200078a08ff */
[----:B------:R1:W-:Y:S01]  /*186f0*/  @P3 STG.E.U16 desc[UR20][R8.64], R5 ;  /* 0x0000000508003986 */ /* 0x0003e2000c101514 */
[----:B------:R-:W-:-:S03]  /*18700*/  IMAD R11, R74, 0x2, R0 ;  /* 0x000000024a0b7824 */ /* 0x000fc600078e0200 */
[----:B------:R-:W4:Y:S01]  /*18710*/  LDL.LU R16, [R1+0x390] ;  /* 0x0003900001107983 */ /* 0x000f220000300800 */
[----:B-----5:R-:W-:Y:S01]  /*18720*/  ISETP.LT.AND P3, PT, R15, UR4, !P0 ;  /* 0x000000040f007c0c */ /* 0x020fe2000c761270 */
[----:B------:R-:W3:Y:S02]  /*18730*/  LDCU UR4, c[0x0][0x39c] ;  /* 0x00007380ff0477ac */ /* 0x000ee40008000800 */
[----:B------:R-:W5:Y:S01]  /*18740*/  LDL.LU R15, [R1+0x38c] ;  /* 0x00038c00010f7983 */ /* 0x000f620000300800 */
[----:B-1----:R-:W-:Y:S02]  /*18750*/  LEA.HI.X.SX32 R5, R10, R2, 0x1, P5 ;  /* 0x000000020a057211 */ /* 0x002fe400028f0eff */
[----:B------:R-:W-:-:S04]  /*18760*/  LEA R6, P5, R0, R3, 0x1 ;  /* 0x0000000300067211 */ /* 0x000fc800078a08ff */
[-C--:B------:R-:W-:Y:S02]  /*18770*/  LEA.HI.X.SX32 R7, R0, R2.reuse, 0x1, P5 ;  /* 0x0000000200077211 */ /* 0x080fe400028f0eff */
[CC--:B------:R-:W-:Y:S01]  /*18780*/  LEA R10, P5, R11.reuse, R3.reuse, 0x1 ;  /* 0x000000030b0a7211 */ /* 0x0c0fe200078a08ff */
[----:B------:R-:W-:Y:S01]  /*18790*/  IMAD R0, R74, 0x2, R11 ;  /* 0x000000024a007824 */ /* 0x000fe200078e020b */
[----:B------:R-:W-:Y:S02]  /*187a0*/  PRMT R9, R60, 0x7632, R9 ;  /* 0x000076323c097816 */ /* 0x000fe40000000009 */
[----:B------:R-:W-:Y:S01]  /*187b0*/  LEA.HI.X.SX32 R11, R11, R2, 0x1, P5 ;  /* 0x000000020b0b7211 */ /* 0x000fe200028f0eff */
[----:B------:R-:W-:Y:S04]  /*187c0*/  @P2 STG.E.U16 desc[UR20][R4.64], R60 ;  /* 0x0000003c04002986 */ /* 0x000fe8000c101514 */
[----:B------:R1:W-:Y:S04]  /*187d0*/  @P1 STG.E.U16 desc[UR20][R6.64], R9 ;  /* 0x0000000906001986 */ /* 0x0003e8000c101514 */
[----:B------:R0:W-:Y:S01]  /*187e0*/  @P4 STG.E.U16 desc[UR20][R10.64], R61 ;  /* 0x0000003d0a004986 */ /* 0x0001e2000c101514 */
[----:B------:R-:W-:-:S04]  /*187f0*/  LEA R8, P5, R0, R3, 0x1 ;  /* 0x0000000300087211 */ /* 0x000fc800078a08ff */
[----:B-1----:R-:W-:Y:S02]  /*18800*/  LEA.HI.X.SX32 R9, R0, R2, 0x1, P5 ;  /* 0x0000000200097211 */ /* 0x002fe400028f0eff */
[----:B------:R-:W-:-:S05]  /*18810*/  PRMT R7, R61, 0x7632, R7 ;  /* 0x000076323d077816 */ /* 0x000fca0000000007 */
[----:B------:R1:W-:Y:S01]  /*18820*/  @P3 STG.E.U16 desc[UR20][R8.64], R7 ;  /* 0x0000000708003986 */ /* 0x0003e2000c101514 */
[----:B--2---:R-:W-:Y:S01]  /*18830*/  ISETP.LT.AND P2, PT, R14, UR5, !P0 ;  /* 0x000000050e007c0c */ /* 0x004fe2000c741270 */
[----:B------:R-:W4:Y:S02]  /*18840*/  LDCU UR5, c[0x0][0x39c] ;  /* 0x00007380ff0577ac */ /* 0x000f240008000800 */
[----:B------:R-:W2:Y:S01]  /*18850*/  LDL.LU R14, [R1+0x388] ;  /* 0x00038800010e7983 */ /* 0x000ea20000300800 */
[----:B---3--:R-:W-:Y:S01]  /*18860*/  ISETP.LT.AND P4, PT, R13, UR4, !P0 ;  /* 0x000000040d007c0c */ /* 0x008fe2000c781270 */
[----:B------:R-:W5:Y:S02]  /*18870*/  LDCU UR4, c[0x0][0x39c] ;  /* 0x00007380ff0477ac */ /* 0x000f640008000800 */
[----:B------:R-:W3:Y:S01]  /*18880*/  LDL.LU R13, [R1+0x2f0] ;  /* 0x0002f000010d7983 */ /* 0x000ee20000300800 */
[----:B----4-:R-:W-:Y:S01]  /*18890*/  ISETP.LT.AND P3, PT, R17, UR5, !P0 ;  /* 0x0000000511007c0c */ /* 0x010fe2000c761270 */
[----:B------:R-:W2:Y:S02]  /*188a0*/  LDCU UR5, c[0x0][0x39c] ;  /* 0x00007380ff0577ac */ /* 0x000ea40008000800 */
[----:B------:R-:W4:Y:S04]  /*188b0*/  LDL.LU R19, [R1+0x384] ;  /* 0x0003840001137983 */ /* 0x000f280000300800 */
[----:B------:R-:W4:Y:S04]  /*188c0*/  LDL.LU R18, [R1+0x380] ;  /* 0x0003800001127983 */ /* 0x000f280000300800 */
[----:B------:R-:W4:Y:S01]  /*188d0*/  LDL.LU R17, [R1+0x37c] ;  /* 0x00037c0001117983 */ /* 0x000f220000300800 */
[----:B0-----:R-:W-:Y:S01]  /*188e0*/  ISETP.LT.AND P1, PT, R12, UR6, !P0 ;  /* 0x000000060c007c0c */ /* 0x001fe2000c721270 */
[----:B------:R-:W-:Y:S01]  /*188f0*/  IMAD R12, R74, 0x2, R0 ;  /* 0x000000024a0c7824 */ /* 0x000fe200078e0200 */
[----:B------:R-:W0:Y:S04]  /*18900*/  LDCU UR6, c[0x0][0x39c] ;  /* 0x00007380ff0677ac */ /* 0x000e280008000800 */
[----:B------:R-:W-:-:S04]  /*18910*/  LEA R4, P5, R12, R3, 0x1 ;  /* 0x000000030c047211 */ /* 0x000fc800078a08ff */
[----:B------:R-:W-:Y:S01]  /*18920*/  LEA.HI.X.SX32 R5, R12, R2, 0x1, P5 ;  /* 0x000000020c057211 */ /* 0x000fe200028f0eff */
[----:B------:R-:W-:-:S04]  /*18930*/  IMAD R12, R74, 0x2, R12 ;  /* 0x000000024a0c7824 */ /* 0x000fc800078e020c */
[----:B------:R-:W-:Y:S01]  /*18940*/  IMAD R0, R74, 0x2, R12 ;  /* 0x000000024a007824 */ /* 0x000fe200078e020c */
[-C--:B------:R-:W-:Y:S01]  /*18950*/  LEA R6, P5, R12, R3.reuse, 0x1 ;  /* 0x000000030c067211 */ /* 0x080fe200078a08ff */
[----:B------:R5:W-:Y:S02]  /*18960*/  @P2 STG.E.U16 desc[UR20][R4.64], R62 ;  /* 0x0000003e04002986 */ /* 0x000be4000c101514 */
[----:B------:R-:W-:Y:S01]  /*18970*/  IMAD R10, R74, 0x2, R0 ;  /* 0x000000024a0a7824 */ /* 0x000fe200078e0200 */
[----:B0-----:R-:W-:Y:S01]  /*18980*/  ISETP.LT.AND P2, PT, R16, UR6, !P0 ;  /* 0x0000000610007c0c */ /* 0x001fe2000c741270 */
[----:B------:R-:W3:Y:S01]  /*18990*/  LDCU UR6, c[0x0][0x39c] ;  /* 0x00007380ff0677ac */ /* 0x000ee20008000800 */
[----:B-1----:R-:W-:Y:S02]  /*189a0*/  LEA.HI.X.SX32 R7, R12, R2, 0x1, P5 ;  /* 0x000000020c077211 */ /* 0x002fe400028f0eff */
[----:B------:R-:W-:-:S04]  /*189b0*/  LEA R8, P5, R0, R3, 0x1 ;  /* 0x0000000300087211 */ /* 0x000fc800078a08ff */
[----:B------:R-:W-:Y:S02]  /*189c0*/  LEA.HI.X.SX32 R9, R0, R2, 0x1, P5 ;  /* 0x0000000200097211 */ /* 0x000fe400028f0eff */
[----:B-----5:R-:W-:Y:S01]  /*189d0*/  PRMT R5, R62, 0x7632, R5 ;  /* 0x000076323e057816 */ /* 0x020fe20000000005 */
[----:B------:R-:W-:Y:S01]  /*189e0*/  IMAD R0, R74, 0x2, R10 ;  /* 0x000000024a007824 */ /* 0x000fe200078e020a */
[----:B------:R-:W-:-:S03]  /*189f0*/  LEA R4, P5, R10, R3, 0x1 ;  /* 0x000000030a047211 */ /* 0x000fc600078a08ff */
[----:B------:R0:W-:Y:S01]  /*18a00*/  @P1 STG.E.U16 desc[UR20][R6.64], R5 ;  /* 0x0000000506001986 */ /* 0x0001e2000c101514 */
[----:B------:R-:W-:Y:S01]  /*18a10*/  IMAD R12, R74, 0x2, R0 ;  /* 0x000000024a0c7824 */ /* 0x000fe200078e0200 */
[----:B------:R-:W-:Y:S01]  /*18a20*/  ISETP.LT.AND P1, PT, R15, UR4, !P0 ;  /* 0x000000040f007c0c */ /* 0x000fe2000c721270 */
[----:B------:R-:W4:Y:S01]  /*18a30*/  LDCU UR4, c[0x0][0x39c] ;  /* 0x00007380ff0477ac */ /* 0x000f220008000800 */
[----:B------:R-:W-:Y:S01]  /*18a40*/  @P4 STG.E.U16 desc[UR20][R8.64], R63 ;  /* 0x0000003f08004986 */ /* 0x000fe2000c101514 */
[-C--:B0-----:R-:W-:Y:S02]  /*18a50*/  LEA.HI.X.SX32 R5, R10, R2.reuse, 0x1, P5 ;  /* 0x000000020a057211 */ /* 0x081fe400028f0eff */
[C---:B------:R-:W-:Y:S02]  /*18a60*/  LEA R10, P5, R0.reuse, R3, 0x1 ;  /* 0x00000003000a7211 */ /* 0x040fe400078a08ff */
[----:B------:R-:W-:Y:S02]  /*18a70*/  PRMT R7, R63, 0x7632, R7 ;  /* 0x000076323f077816 */ /* 0x000fe40000000007 */
[----:B------:R-:W-:Y:S01]  /*18a80*/  LEA.HI.X.SX32 R11, R0, R2, 0x1, P5 ;  /* 0x00000002000b7211 */ /* 0x000fe200028f0eff */
[----:B------:R-:W-:-:S02]  /*18a90*/  IMAD R0, R74, 0x2, R12 ;  /* 0x000000024a007824 */ /* 0x000fc400078e020c */
[----:B------:R0:W-:Y:S01]  /*18aa0*/  @P3 STG.E.U16 desc[UR20][R4.64], R7 ;  /* 0x0000000704003986 */ /* 0x0001e2000c101514 */
[----:B------:R-:W-:-:S03]  /*18ab0*/  LEA R6, P5, R12, R3, 0x1 ;  /* 0x000000030c067211 */ /* 0x000fc600078a08ff */
[----:B------:R-:W-:Y:S01]  /*18ac0*/  @P2 STG.E.U16 desc[UR20][R10.64], R64 ;  /* 0x000000400a002986 */ /* 0x000fe2000c101514 */
[----:B0-----:R-:W-:Y:S02]  /*18ad0*/  LEA.HI.X.SX32 R7, R12, R2, 0x1, P5 ;  /* 0x000000020c077211 */ /* 0x001fe400028f0eff */
[----:B------:R-:W-:Y:S02]  /*18ae0*/  PRMT R5, R64, 0x7632, R5 ;  /* 0x0000763240057816 */ /* 0x000fe40000000005 */
[----:B------:R-:W-:-:S03]  /*18af0*/  LEA R4, P2, R0, R3, 0x1 ;  /* 0x0000000300047211 */ /* 0x000fc600078408ff */
[----:B------:R0:W-:Y:S02]  /*18b00*/  @P1 STG.E.U16 desc[UR20][R6.64], R5 ;  /* 0x0000000506001986 */ /* 0x0001e4000c101514 */
[----:B0-----:R-:W-:Y:S02]  /*18b10*/  LEA.HI.X.SX32 R5, R0, R2, 0x1, P2 ;  /* 0x0000000200057211 */ /* 0x001fe400010f0eff */
[----:B--2---:R-:W-:Y:S01]  /*18b20*/  ISETP.LT.AND P4, PT, R14, UR5, !P0 ;  /* 0x000000050e007c0c */ /* 0x004fe2000c781270 */
[----:B------:R-:W0:Y:S01]  /*18b30*/  LDCU UR5, c[0x0][0x39c] ;  /* 0x00007380ff0577ac */ /* 0x000e220008000800 */
[----:B---3--:R-:W-:Y:S01]  /*18b40*/  ISETP.LT.AND P3, PT, R13, UR6, !P0 ;  /* 0x000000060d007c0c */ /* 0x008fe2000c761270 */
[C---:B------:R-:W-:Y:S01]  /*18b50*/  IMAD R13, R74.reuse, 0x2, R0 ;  /* 0x000000024a0d7824 */ /* 0x040fe200078e0200 */
[----:B------:R-:W1:Y:S03]  /*18b60*/  LDCU UR6, c[0x0][0x39c] ;  /* 0x00007380ff0677ac */ /* 0x000e660008000800 */
[----:B------:R-:W-:-:S04]  /*18b70*/  IMAD R14, R74, 0x2, R13 ;  /* 0x000000024a0e7824 */ /* 0x000fc800078e020d */
[----:B------:R-:W-:Y:S01]  /*18b80*/  IMAD R15, R74, 0x2, R14 ;  /* 0x000000024a0f7824 */ /* 0x000fe200078e020e */
[----:B------:R-:W-:-:S03]  /*18b90*/  LEA R8, P1, R13, R3, 0x1 ;  /* 0x000000030d087211 */ /* 0x000fc600078208ff */
[----:B------:R-:W-:Y:S01]  /*18ba0*/  IMAD R16, R74, 0x2, R15 ;  /* 0x000000024a107824 */ /* 0x000fe200078e020f */
[-C--:B------:R-:W-:Y:S02]  /*18bb0*/  LEA R10, P2, R14, R3.reuse, 0x1 ;  /* 0x000000030e0a7211 */ /* 0x080fe400078408ff */
[-C--:B------:R-:W-:Y:S01]  /*18bc0*/  LEA.HI.X.SX32 R9, R13, R2.reuse, 0x1, P1 ;  /* 0x000000020d097211 */ /* 0x080fe200008f0eff */
[----:B------:R-:W-:Y:S01]  /*18bd0*/  IMAD R0, R74, 0x2, R16 ;  /* 0x000000024a007824 */ /* 0x000fe200078e0210 */
[-C--:B------:R-:W-:Y:S02]  /*18be0*/  LEA R12, P1, R15, R3.reuse, 0x1 ;  /* 0x000000030f0c7211 */ /* 0x080fe400078208ff */
[----:B------:R-:W-:Y:S02]  /*18bf0*/  LEA.HI.X.SX32 R11, R14, R2, 0x1, P2 ;  /* 0x000000020e0b7211 */ /* 0x000fe400010f0eff */
[----:B------:R-:W-:Y:S02]  /*18c00*/  LEA R14, P5, R0, R3, 0x1 ;  /* 0x00000003000e7211 */ /* 0x000fe400078a08ff */
[----:B----4-:R-:W-:-:S02]  /*18c10*/  ISETP.LT.AND P2, PT, R19, UR4, !P0 ;  /* 0x0000000413007c0c */ /* 0x010fc4000c741270 */
[-C--:B------:R-:W-:Y:S02]  /*18c20*/  LEA.HI.X.SX32 R13, R15, R2.reuse, 0x1, P1 ;  /* 0x000000020f0d7211 */ /* 0x080fe400008f0eff */
[----:B0-----:R-:W-:Y:S02]  /*18c30*/  ISETP.LT.AND P1, PT, R18, UR5, !P0 ;  /* 0x0000000512007c0c */ /* 0x001fe4000c721270 */
[----:B-1----:R-:W-:Y:S02]  /*18c40*/  ISETP.LT.AND P0, PT, R17, UR6, !P0 ;  /* 0x0000000611007c0c */ /* 0x002fe4000c701270 */
[----:B------:R-:W-:Y:S02]  /*18c50*/  LEA.HI.X.SX32 R15, R0, R2, 0x1, P5 ;  /* 0x00000002000f7211 */ /* 0x000fe400028f0eff */
[----:B------:R-:W-:Y:S02]  /*18c60*/  LEA R6, P5, R16, R3, 0x1 ;  /* 0x0000000310067211 */ /* 0x000fe400078a08ff */
[----:B------:R-:W-:-:S02]  /*18c70*/  PRMT R0, R65, 0x7632, R0 ;  /* 0x0000763241007816 */ /* 0x000fc40000000000 */
[----:B------:R-:W-:Y:S02]  /*18c80*/  LEA.HI.X.SX32 R7, R16, R2, 0x1, P5 ;  /* 0x0000000210077211 */ /* 0x000fe400028f0eff */
[----:B------:R-:W-:Y:S01]  /*18c90*/  PRMT R2, R66, 0x7632, R2 ;  /* 0x0000763242027816 */ /* 0x000fe20000000002 */
[----:B------:R0:W-:Y:S01]  /*18ca0*/  @P4 STG.E.U16 desc[UR20][R4.64], R65 ;  /* 0x0000004104004986 */ /* 0x0001e2000c101514 */
[----:B------:R-:W-:-:S03]  /*18cb0*/  PRMT R3, R67, 0x7632, R3 ;  /* 0x0000763243037816 */ /* 0x000fc60000000003 */
[----:B------:R0:W-:Y:S04]  /*18cc0*/  @P3 STG.E.U16 desc[UR20][R8.64], R0 ;  /* 0x0000000008003986 */ /* 0x0001e8000c101514 */
[----:B------:R0:W-:Y:S04]  /*18cd0*/  @P2 STG.E.U16 desc[UR20][R10.64], R66 ;  /* 0x000000420a002986 */ /* 0x0001e8000c101514 */
[----:B------:R0:W-:Y:S04]  /*18ce0*/  @P1 STG.E.U16 desc[UR20][R12.64], R2 ;  /* 0x000000020c001986 */ /* 0x0001e8000c101514 */
[----:B------:R0:W-:Y:S04]  /*18cf0*/  @P0 STG.E.U16 desc[UR20][R6.64], R67 ;  /* 0x0000004306000986 */ /* 0x0001e8000c101514 */
[----:B------:R0:W-:Y:S01]  /*18d00*/  @P6 STG.E.U16 desc[UR20][R14.64], R3 ;  /* 0x000000030e006986 */ /* 0x0001e2000c101514 */
[----:B------:R-:W-:Y:S06]  /*18d10*/  BAR.SYNC.DEFER_BLOCKING 0x0 ;  /* 0x0000000000007b1d */ /* 0x000fec0000010000 */
[----:B------:R-:W-:Y:S05]  /*18d20*/  BRA.U UP0, `(.L_x_13) ;  /* 0x0000000100a07547 */ /* 0x000fea000b800000 */
[----:B------:R-:W1:Y:S01]  /*18d30*/  S2UR UR5, SR_CgaCtaId ;  /* 0x00000000000579c3 */ /* 0x000e620000008800 */
[----:B------:R-:W-:Y:S01]  /*18d40*/  NOP ;  /* 0x0000000000007918 */ /* 0x000fe20000000000 */
[----:B------:R-:W-:Y:S01]  /*18d50*/  UMOV UR4, 0x50 ;  /* 0x0000005000047882 */ /* 0x000fe20000000000 */
[----:B0-----:R-:W-:Y:S02]  /*18d60*/  IMAD.U32 R0, RZ, RZ, UR8 ;  /* 0x00000008ff007e24 */ /* 0x001fe4000f8e00ff */
[----:B------:R-:W-:Y:S02]  /*18d70*/  IMAD.MOV.U32 R3, RZ, RZ, 0xff ;  /* 0x000000ffff037424 */ /* 0x000fe400078e00ff */
[----:B------:R-:W-:Y:S01]  /*18d80*/  IMAD.MOV.U32 R7, RZ, RZ, 0x1 ;  /* 0x00000001ff077424 */ /* 0x000fe200078e00ff */
[----:B------:R-:W-:-:S04]  /*18d90*/  LOP3.LUT R0, R0, 0xffff, RZ, 0xc0, !PT ;  /* 0x0000ffff00007812 */ /* 0x000fc800078ec0ff */
[----:B------:R-:W-:-:S05]  /*18da0*/  SHF.R.U32.HI R0, RZ, 0x5, R0 ;  /* 0x00000005ff007819 */ /* 0x000fca0000011600 */
[----:B------:R-:W-:Y:S01]  /*18db0*/  VIADD R2, R0, 0x10 ;  /* 0x0000001000027836 */ /* 0x000fe20000000000 */
[----:B------:R-:W-:Y:S01]  /*18dc0*/  SHF.L.U32 R0, R3, R0, RZ ;  /* 0x0000000003007219 */ /* 0x000fe200000006ff */
[----:B-1----:R-:W-:-:S03]  /*18dd0*/  ULEA UR6, UR5, UR4, 0x18 ;  /* 0x0000000405067291 */ /* 0x002fc6000f8ec0ff */
[----:B------:R-:W-:-:S04]  /*18de0*/  SHF.L.U32 R3, R7, R2, RZ ;  /* 0x0000000207037219 */ /* 0x000fc800000006ff */
[----:B------:R-:W-:Y:S02]  /*18df0*/  LOP3.LUT R0, R3, R0, RZ, 0xfc, !PT ;  /* 0x0000000003007212 */ /* 0x000fe400078efcff */
[----:B------:R-:W0:Y:S02]  /*18e00*/  LDS R5, [UR6] ;  /* 0x00000006ff057984 */ /* 0x000e240008000800 */
[C---:B------:R-:W-:Y:S02]  /*18e10*/  LOP3.LUT R2, R0.reuse, 0xffff, RZ, 0xc0, !PT ;  /* 0x0000ffff00027812 */ /* 0x040fe400078ec0ff */
[----:B0-----:R-:W-:-:S04]  /*18e20*/  LOP3.LUT R3, R0, 0xffff, R5, 0x80, !PT ;  /* 0x0000ffff00037812 */ /* 0x001fc800078e8005 */
[----:B------:R-:W-:-:S13]  /*18e30*/  ISETP.NE.AND P0, PT, R3, R2, PT ;  /* 0x000000020300720c */ /* 0x000fda0003f05270 */
[----:B------:R-:W-:Y:S05]  /*18e40*/  @P0 BRA `(.L_x_14) ;  /* 0x0000000000500947 */ /* 0x000fea0003800000 */
[----:B------:R-:W-:Y:S02]  /*18e50*/  SHF.R.U32.HI R5, RZ, 0x10, R5 ;  /* 0x00000010ff057819 */ /* 0x000fe40000011605 */
[----:B------:R-:W-:-:S04]  /*18e60*/  SHF.R.U32.HI R2, RZ, 0x10, R0 ;  /* 0x00000010ff027819 */ /* 0x000fc80000011600 */
[----:B------:R-:W-:-:S04]  /*18e70*/  LOP3.LUT R5, R5, R2, RZ, 0xc0, !PT ;  /* 0x0000000205057212 */ /* 0x000fc800078ec0ff */
[----:B------:R-:W-:-:S13]  /*18e80*/  ISETP.NE.AND P0, PT, R5, R2, PT ;  /* 0x000000020500720c */ /* 0x000fda0003f05270 */
[----:B------:R-:W-:Y:S05]  /*18e90*/  @P0 BRA `(.L_x_15) ;  /* 0x0000000000300947 */ /* 0x000fea0003800000 */
[----:B------:R-:W-:Y:S01]  /*18ea0*/  R2UR UR4, R0 ;  /* 0x00000000000472ca */ /* 0x000fe200000e0000 */
[----:B------:R-:W-:Y:S01]  /*18eb0*/  VOTEU.ANY UR5, UPT, PT ;  /* 0x0000000000057886 */ /* 0x000fe200038e0100 */
[----:B------:R-:W0:Y:S01]  /*18ec0*/  S2R R0, SR_LANEID ;  /* 0x0000000000007919 */ /* 0x000e220000000000 */
[----:B------:R-:W-:-:S10]  /*18ed0*/  UFLO.U32 UR5, UR5 ;  /* 0x00000005000572bd */ /* 0x000fd400080e0000 */
[----:B------:R-:W-:-:S06]  /*18ee0*/  ULOP3.LUT UR4, URZ, UR4, URZ, 0x33, !UPT ;  /* 0x00000004ff047292 */ /* 0x000fcc000f8e33ff */
[----:B------:R-:W-:-:S04]  /*18ef0*/  IMAD.U32 R2, RZ, RZ, UR4 ;  /* 0x00000004ff027e24 */ /* 0x000fc8000f8e00ff */
[----:B------:R-:W1:Y:S02]  /*18f00*/  REDUX UR7, R2 ;  /* 0x00000000020773c4 */ /* 0x000e640000000000 */
[----:B------:R2:W-:Y:S01]  /*18f10*/  UTCATOMSWS.AND URZ, UR4 ;  /* 0x0000000400ff79e3 */ /* 0x0005e20008000000 */
[----:B0-----:R-:W-:Y:S01]  /*18f20*/  ISETP.EQ.U32.AND P0, PT, R0, UR5, PT ;  /* 0x0000000500007c0c */ /* 0x001fe2000bf02070 */
[----:B-1----:R-:W-:-:S12]  /*18f30*/  IMAD.U32 R0, RZ, RZ, UR7 ;  /* 0x00000007ff007e24 */ /* 0x002fd8000f8e00ff */
[----:B------:R2:W-:Y:S01]  /*18f40*/  @P0 ATOMS.AND RZ, [UR6], R0 ;  /* 0x00000000ffff098c */ /* 0x0005e2000a800006 */
[----:B------:R-:W-:Y:S05]  /*18f50*/  BRA `(.L_x_13) ;  /* 0x0000000000147947 */ /* 0x000fea0003800000 */
.L_x_15:
[----:B------:R-:W-:-:S07]  /*18f60*/  MOV R2, 0x18f80 ;  /* 0x00018f8000027802 */ /* 0x000fce0000000f00 */
[----:B------:R-:W-:Y:S05]  /*18f70*/  CALL.REL.NOINC `($__internal_0_$__cuda_sm10x_tcgen05_guardrail_trap_col_being_dealloced_not_returned_by_alloc) ;  /* 0x0000000000387944 */ /* 0x000fea0003c00000 */
[----:B------:R-:W-:Y:S05]  /*18f80*/  BRA `(.L_x_13) ;  /* 0x0000000000087947 */ /* 0x000fea0003800000 */
.L_x_14:
[----:B------:R-:W-:-:S07]  /*18f90*/  MOV R2, 0x18fb0 ;  /* 0x00018fb000027802 */ /* 0x000fce0000000f00 */
[----:B------:R-:W-:Y:S05]  /*18fa0*/  CALL.REL.NOINC `($__internal_2_$__cuda_sm10x_tcgen05_guardrail_trap_unallocated_columns_being_dealloced) ;  /* 0x0000000000447944 */ /* 0x000fea0003c00000 */
.L_x_13:
[----:B------:R-:W-:Y:S01]  /*18fb0*/  NOP ;  /* 0x0000000000007918 */ /* 0x000fe20000000000 */
[----:B--2---:R-:W-:Y:S05]  /*18fc0*/  EXIT ;  /* 0x000000000000794d */ /* 0x004fea0003800000 */
.L_x_8:
[----:B-----5:R0:W-:Y:S04]  /*18fd0*/  STL [R1+0x4ec], R0 ;  /* 0x0004ec0001007387 */ /* 0x0201e80000100800 */
[----:B0-----:R-:W2:Y:S02]  /*18fe0*/  LDL R0, [R1+0x28c] ;  /* 0x00028c0001007983 */ /* 0x001ea40000100800 */
[----:B--2---:R0:W2:Y:S02]  /*18ff0*/  SYNCS.PHASECHK.TRANS64.TRYWAIT P6, [UR11], R0 ;  /* 0x00000000ff0075a7 */ /* 0x0040a400080c110b */
[----:B0-----:R0:W5:Y:S02]  /*19000*/  LDL.LU R0, [R1+0x4ec] ;  /* 0x0004ec0001007983 */ /* 0x0011640000300800 */
[----:B0-2---:R-:W-:Y:S05]  /*19010*/  @!P6 BRA `(.L_x_8) ;  /* 0xfffffffc00ece947 */ /* 0x005fea000383ffff */
[----:B------:R-:W-:Y:S05]  /*19020*/  BRA `(.L_x_16) ;  /* 0xffffff6800d07947 */ /* 0x000fea000383ffff */
.L_x_12:
[----:B------:R-:W0:Y:S02]  /*19030*/  SYNCS.PHASECHK.TRANS64.TRYWAIT P6, [UR11], R12 ;  /* 0x0000000cff0075a7 */ /* 0x000e2400080c110b */
[----:B0-----:R-:W-:Y:S05]  /*19040*/  @!P6 BRA `(.L_x_12) ;  /* 0xfffffffc00f8e947 */ /* 0x001fea000383ffff */
[----:B------:R-:W-:Y:S05]  /*19050*/  BRA `(.L_x_11) ;  /* 0xffffffb800a47947 */ /* 0x000fea000383ffff */
        .weak           $__internal_0_$__cuda_sm10x_tcgen05_guardrail_trap_col_being_dealloced_not_returned_by_alloc
        .type           $__internal_0_$__cuda_sm10x_tcgen05_guardrail_trap_col_being_dealloced_not_returned_by_alloc,@function
        .size           $__internal_0_$__cuda_sm10x_tcgen05_guardrail_trap_col_being_dealloced_not_returned_by_alloc,($__internal_1_$__cuda_sm10x_tcgen05_guardrail_trap_phase_invalid_during_alloc - $__internal_0_$__cuda_sm10x_tcgen05_guardrail_trap_col_being_dealloced_not_returned_by_alloc)
$__internal_0_$__cuda_sm10x_tcgen05_guardrail_trap_col_being_dealloced_not_returned_by_alloc:
[----:B------:R-:W-:Y:S05]  /*19060*/  BPT.TRAP 0x1 ;  /* 0x000000040000795c */ /* 0x000fea0000300000 */
[----:B------:R-:W-:-:S04]  /*19070*/  IMAD.MOV.U32 R3, RZ, RZ, 0x0 ;  /* 0x00000000ff037424 */ /* 0x000fc800078e00ff */
[----:B------:R-:W-:Y:S05]  /*19080*/  RET.REL.NODEC R2 `(matmul_kernel) ;  /* 0xfffffe6c02dc7950 */ /* 0x000fea0003c3ffff */
        .weak           $__internal_1_$__cuda_sm10x_tcgen05_guardrail_trap_phase_invalid_during_alloc
        .type           $__internal_1_$__cuda_sm10x_tcgen05_guardrail_trap_phase_invalid_during_alloc,@function
        .size           $__internal_1_$__cuda_sm10x_tcgen05_guardrail_trap_phase_invalid_during_alloc,($__internal_2_$__cuda_sm10x_tcgen05_guardrail_trap_unallocated_columns_being_dealloced - $__internal_1_$__cuda_sm10x_tcgen05_guardrail_trap_phase_invalid_during_alloc)
$__internal_1_$__cuda_sm10x_tcgen05_guardrail_trap_phase_invalid_during_alloc:
[----:B------:R-:W-:Y:S05]  /*19090*/  BPT.TRAP 0x1 ;  /* 0x000000040000795c */ /* 0x000fea0000300000 */
[----:B------:R-:W-:-:S04]  /*190a0*/  IMAD.MOV.U32 R3, RZ, RZ, 0x0 ;  /* 0x00000000ff037424 */ /* 0x000fc800078e00ff */
[----:B------:R-:W-:Y:S05]  /*190b0*/  RET.REL.NODEC R2 `(matmul_kernel) ;  /* 0xfffffe6c02d07950 */ /* 0x000fea0003c3ffff */
        .weak           $__internal_2_$__cuda_sm10x_tcgen05_guardrail_trap_unallocated_columns_being_dealloced
        .type           $__internal_2_$__cuda_sm10x_tcgen05_guardrail_trap_unallocated_columns_being_dealloced,@function
        .size           $__internal_2_$__cuda_sm10x_tcgen05_guardrail_trap_unallocated_columns_being_dealloced,(.L_x_20 - $__internal_2_$__cuda_sm10x_tcgen05_guardrail_trap_unallocated_columns_being_dealloced)
$__internal_2_$__cuda_sm10x_tcgen05_guardrail_trap_unallocated_columns_being_dealloced:
[----:B------:R-:W-:Y:S05]  /*190c0*/  BPT.TRAP 0x1 ;  /* 0x000000040000795c */ /* 0x000fea0000300000 */
[----:B------:R-:W-:-:S04]  /*190d0*/  IMAD.MOV.U32 R3, RZ, RZ, 0x0 ;  /* 0x00000000ff037424 */ /* 0x000fc800078e00ff */
[----:B------:R-:W-:Y:S05]  /*190e0*/  RET.REL.NODEC R2 `(matmul_kernel) ;  /* 0xfffffe6c02c47950 */ /* 0x000fea0003c3ffff */
.L_x_17:
[----:B------:R-:W-:-:S00]  /*190f0*/  BRA `(.L_x_17) ;  /* 0xfffffffc00fc7947 */ /* 0x000fc0000383ffff */
[----:B------:R-:W-:-:S00]  /*19100*/  NOP ;  /* 0x0000000000007918 */ /* 0x000fc00000000000 */
[----:B------:R-:W-:-:S00]  /*19110*/  NOP ;  /* 0x0000000000007918 */ /* 0x000fc00000000000 */
[----:B------:R-:W-:-:S00]  /*19120*/  NOP ;  /* 0x0000000000007918 */ /* 0x000fc00000000000 */
[----:B------:R-:W-:-:S00]  /*19130*/  NOP ;  /* 0x0000000000007918 */ /* 0x000fc00000000000 */
[----:B------:R-:W-:-:S00]  /*19140*/  NOP ;  /* 0x0000000000007918 */ /* 0x000fc00000000000 */
[----:B------:R-:W-:-:S00]  /*19150*/  NOP ;  /* 0x0000000000007918 */ /* 0x000fc00000000000 */
[----:B------:R-:W-:-:S00]  /*19160*/  NOP ;  /* 0x0000000000007918 */ /* 0x000fc00000000000 */
[----:B------:R-:W-:-:S00]  /*19170*/  NOP ;  /* 0x0000000000007918 */ /* 0x000fc00000000000 */
.L_x_20:


//--------------------- .nv.shared.matmul_kernel  --------------------------
	.section	.nv.shared.matmul_kernel,"aw",@nobits
	.sectionflags	@""
	.align	16
	.zero		1024


//--------------------- .nv.shared.reserved.0     --------------------------
	.section	.nv.shared.reserved.0,"aw",@nobits
	.align	8
	.weak		__nv_reservedSMEM_offset_0_alias
	.size		__nv_reservedSMEM_offset_0_alias, 0, 64
	.other		__nv_reservedSMEM_offset_0_alias,@"STO_CUDA_RESERVED_SHARED STV_DEFAULT"
__nv_reservedSMEM_offset_0_alias:
	.zero		0
.nv.shared.reserved.0:
	.zero		64
	.weak		__nv_reservedSMEM_allocation_phase
	.type		__nv_reservedSMEM_allocation_phase,@object
	.size		__nv_reservedSMEM_allocation_phase,(.L_0 - __nv_reservedSMEM_allocation_phase)
__nv_reservedSMEM_allocation_phase:
	.zero		1
.L_0:
	.zero		7
	.weak		__nv_reservedSMEM_devtool_atexit_pc
	.type		__nv_reservedSMEM_devtool_atexit_pc,@object
	.size		__nv_reservedSMEM_devtool_atexit_pc,(__nv_reservedSMEM_allocation_mask - __nv_reservedSMEM_devtool_atexit_pc)
__nv_reservedSMEM_devtool_atexit_pc:
	.zero		8
	.weak		__nv_reservedSMEM_allocation_mask
	.type		__nv_reservedSMEM_allocation_mask,@object
	.size		__nv_reservedSMEM_allocation_mask,(.L_2 - __nv_reservedSMEM_allocation_mask)
__nv_reservedSMEM_allocation_mask:
	.zero		4
.L_2:


//--------------------- .nv.constant0.matmul_kernel --------------------------
	.section	.nv.constant0.matmul_kernel,"a",@progbits
	.sectionflags	@""
	.align	4
.nv.constant0.matmul_kernel:
	.zero		976


//--------------------- SYMBOLS --------------------------

	.type		.nv.reservedSmem.offset0,@object
	.size		.nv.reservedSmem.offset0,0x4
	.type		.nv.reservedSmem.cap,@object
	.size		.nv.reservedSmem.cap,0x4
